def matmul_kernel(
    a_ptr,
    b_ptr,
    c_ptr,
    M,
    N,
    K,
    stride_am,
    stride_ak,
    stride_bk,
    stride_bn,
    stride_cm,
    stride_cn,
    BLOCK_M: tl.constexpr,
    BLOCK_N: tl.constexpr,
    BLOCK_K: tl.constexpr,
    GROUP_M: tl.constexpr,
):
    pid = tl.program_id(axis=0)
    num_pid_m = tl.cdiv(M, BLOCK_M)
    num_pid_n = tl.cdiv(N, BLOCK_N)
    num_pid_in_group = GROUP_M * num_pid_n
    group_id = pid // num_pid_in_group
    first_pid_m = group_id * GROUP_M
    group_size_m = min(num_pid_m - first_pid_m, GROUP_M)
    pid_m = first_pid_m + ((pid % num_pid_in_group) % group_size_m)
    pid_n = (pid % num_pid_in_group) // group_size_m

    offs_am = (pid_m * BLOCK_M + tl.arange(0, BLOCK_M)) % M
    offs_bn = (pid_n * BLOCK_N + tl.arange(0, BLOCK_N)) % N
    offs_k = tl.arange(0, BLOCK_K)
    a_ptrs = a_ptr + offs_am[:, None] * stride_am + offs_k[None, :] * stride_ak
    b_ptrs = b_ptr + offs_k[:, None] * stride_bk + offs_bn[None, :] * stride_bn

    acc = tl.zeros((BLOCK_M, BLOCK_N), dtype=tl.float32)
    for kk in range(0, tl.cdiv(K, BLOCK_K)):
        a = tl.load(a_ptrs, mask=offs_k[None, :] < K - kk * BLOCK_K, other=0.0)
        b = tl.load(b_ptrs, mask=offs_k[:, None] < K - kk * BLOCK_K, other=0.0)
        acc = tl.dot(a, b, acc)
        a_ptrs += BLOCK_K * stride_ak
        b_ptrs += BLOCK_K * stride_bk

    c = acc.to(c_ptr.dtype.element_ty)
    offs_cm = pid_m * BLOCK_M + tl.arange(0, BLOCK_M)
    offs_cn = pid_n * BLOCK_N + tl.arange(0, BLOCK_N)
    c_ptrs = c_ptr + offs_cm[:, None] * stride_cm + offs_cn[None, :] * stride_cn
    mask = (offs_cm[:, None] < M) & (offs_cn[None, :] < N)
    tl.store(c_ptrs, c, mask=mask)

# config = {"BLOCK_K": 64, "BLOCK_M": 512, "BLOCK_N": 128, "GROUP_M": 8, "arch": "sm_100", "dtype": "fp8e5m2", "num_ctas": 1, "num_stages": 7, "num_warps": 4}
# arch = sm_100


// ===== COMPILED SASS (sm_100a) =====

	.target	sm_100a

	.elftype	@"ET_EXEC"


//--------------------- .note.nv.tkinfo           --------------------------
	.section	.note.nv.tkinfo,"",@"SHT_NOTE"
	.sectionflags	@"SHF_NOTE_NV_TKINFO"
	.tkinfo
        /*0018*/ 	.word	0x00000081
        /*0030*/ 	.string	""
        /*0030*/ 	.string	"ptxas-blackwell"
        /*0030*/ 	.string	"Cuda compilation tools, release 12.9, V12.9.86"
        /*0030*/ 	.string	"Build cuda_12.9.r12.9/compiler.36037853_0"
        /*0030*/ 	.string	"-v  -suppress-debug-info  -lineinfo  -arch sm_100a "



//--------------------- .note.nv.cuver            --------------------------
	.section	.note.nv.cuver,"",@"SHT_NOTE"
	.sectionflags	@"SHF_NOTE_NV_CUVER"
        /*0018*/ 	.short	0x0001
        /*001a*/ 	.short	0x0064
        /*001c*/ 	.short	0x0001
        /*001e*/ 	.short	0x0000
        /*0020*/ 	.short	0x0001
        /*0022*/ 	.short	0x0000


//--------------------- .nv.info                  --------------------------
	.section	.nv.info,"",@"SHT_CUDA_INFO"
	.align	4


	//----- nvinfo : EIATTR_REGCOUNT
	.align		4
        /*0000*/ 	.byte	0x04, 0x2f
        /*0002*/ 	.short	(.L_4 - .L_3)
	.align		4
.L_3:
        /*0004*/ 	.word	index@(matmul_kernel)
        /*0008*/ 	.word	0x00000060


	//----- nvinfo : EIATTR_FRAME_SIZE
	.align		4
.L_4:
        /*000c*/ 	.byte	0x04, 0x11
        /*000e*/ 	.short	(.L_6 - .L_5)
	.align		4
.L_5:
        /*0010*/ 	.word	index@($__internal_2_$__cuda_sm10x_tcgen05_guardrail_trap_unallocated_columns_being_dealloced)
        /*0014*/ 	.word	0x00001048


	//----- nvinfo : EIATTR_FRAME_SIZE
	.align		4
.L_6:
        /*0018*/ 	.byte	0x04, 0x11
        /*001a*/ 	.short	(.L_8 - .L_7)
	.align		4
.L_7:
        /*001c*/ 	.word	index@($__internal_1_$__cuda_sm10x_tcgen05_guardrail_trap_phase_invalid_during_alloc)
        /*0020*/ 	.word	0x00001048


	//----- nvinfo : EIATTR_FRAME_SIZE
	.align		4
.L_8:
        /*0024*/ 	.byte	0x04, 0x11
        /*0026*/ 	.short	(.L_10 - .L_9)
	.align		4
.L_9:
        /*0028*/ 	.word	index@($__internal_0_$__cuda_sm10x_tcgen05_guardrail_trap_col_being_dealloced_not_returned_by_alloc)
        /*002c*/ 	.word	0x00001048


	//----- nvinfo : EIATTR_FRAME_SIZE
	.align		4
.L_10:
        /*0030*/ 	.byte	0x04, 0x11
        /*0032*/ 	.short	(.L_12 - .L_11)
	.align		4
.L_11:
        /*0034*/ 	.word	index@(matmul_kernel)
        /*0038*/ 	.word	0x00001048


	//----- nvinfo : EIATTR_MIN_STACK_SIZE
	.align		4
.L_12:
        /*003c*/ 	.byte	0x04, 0x12
        /*003e*/ 	.short	(.L_14 - .L_13)
	.align		4
.L_13:
        /*0040*/ 	.word	index@(matmul_kernel)
        /*0044*/ 	.word	0x00001048
.L_14:


//--------------------- .nv.info.matmul_kernel    --------------------------
	.section	.nv.info.matmul_kernel,"",@"SHT_CUDA_INFO"
	.sectionflags	@""
	.align	4


	//----- nvinfo : EIATTR_CUDA_API_VERSION
	.align		4
        /*0000*/ 	.byte	0x04, 0x37
        /*0002*/ 	.short	(.L_16 - .L_15)
.L_15:
        /*0004*/ 	.word	0x00000081


	//----- nvinfo : EIATTR_KPARAM_INFO
	.align		4
.L_16:
        /*0008*/ 	.byte	0x04, 0x17
        /*000a*/ 	.short	(.L_18 - .L_17)
.L_17:
        /*000c*/ 	.word	0x00000000
        /*0010*/ 	.short	0x000d
        /*0012*/ 	.short	0x0048
        /*0014*/ 	.byte	0x00, 0xf4, 0x21, 0x00


	//----- nvinfo : EIATTR_KPARAM_INFO
	.align		4
.L_18:
        /*0018*/ 	.byte	0x04, 0x17
        /*001a*/ 	.short	(.L_20 - .L_19)
.L_19:
        /*001c*/ 	.word	0x00000000
        /*0020*/ 	.short	0x000c
        /*0022*/ 	.short	0x0040
        /*0024*/ 	.byte	0x00, 0xf4, 0x21, 0x00


	//----- nvinfo : EIATTR_KPARAM_INFO
	.align		4
.L_20:
        /*0028*/ 	.byte	0x04, 0x17
        /*002a*/ 	.short	(.L_22 - .L_21)
.L_21:
        /*002c*/ 	.word	0x00000000
        /*0030*/ 	.short	0x000b
        /*0032*/ 	.short	0x0038
        /*0034*/ 	.byte	0x00, 0xf0, 0x11, 0x00


	//----- nvinfo : EIATTR_KPARAM_INFO
	.align		4
.L_22:
        /*0038*/ 	.byte	0x04, 0x17
        /*003a*/ 	.short	(.L_24 - .L_23)
.L_23:
        /*003c*/ 	.word	0x00000000
        /*0040*/ 	.short	0x000a
        /*0042*/ 	.short	0x0034
        /*0044*/ 	.byte	0x00, 0xf0, 0x11, 0x00


	//----- nvinfo : EIATTR_KPARAM_INFO
	.align		4
.L_24:
        /*0048*/ 	.byte	0x04, 0x17
        /*004a*/ 	.short	(.L_26 - .L_25)
.L_25:
        /*004c*/ 	.word	0x00000000
        /*0050*/ 	.short	0x0009
        /*0052*/ 	.short	0x0030
        /*0054*/ 	.byte	0x00, 0xf0, 0x11, 0x00


	//----- nvinfo : EIATTR_KPARAM_INFO
	.align		4
.L_26:
        /*0058*/ 	.byte	0x04, 0x17
        /*005a*/ 	.short	(.L_28 - .L_27)
.L_27:
        /*005c*/ 	.word	0x00000000
        /*0060*/ 	.short	0x0008
        /*0062*/ 	.short	0x002c
        /*0064*/ 	.byte	0x00, 0xf0, 0x11, 0x00


	//----- nvinfo : EIATTR_KPARAM_INFO
	.align		4
.L_28:
        /*0068*/ 	.byte	0x04, 0x17
        /*006a*/ 	.short	(.L_30 - .L_29)
.L_29:
        /*006c*/ 	.word	0x00000000
        /*0070*/ 	.short	0x0007
        /*0072*/ 	.short	0x0028
        /*0074*/ 	.byte	0x00, 0xf0, 0x11, 0x00


	//----- nvinfo : EIATTR_KPARAM_INFO
	.align		4
.L_30:
        /*0078*/ 	.byte	0x04, 0x17
        /*007a*/ 	.short	(.L_32 - .L_31)
.L_31:
        /*007c*/ 	.word	0x00000000
        /*0080*/ 	.short	0x0006
        /*0082*/ 	.short	0x0024
        /*0084*/ 	.byte	0x00, 0xf0, 0x11, 0x00


	//----- nvinfo : EIATTR_KPARAM_INFO
	.align		4
.L_32:
        /*0088*/ 	.byte	0x04, 0x17
        /*008a*/ 	.short	(.L_34 - .L_33)
.L_33:
        /*008c*/ 	.word	0x00000000
        /*0090*/ 	.short	0x0005
        /*0092*/ 	.short	0x0020
        /*0094*/ 	.byte	0x00, 0xf0, 0x11, 0x00


	//----- nvinfo : EIATTR_KPARAM_INFO
	.align		4
.L_34:
        /*0098*/ 	.byte	0x04, 0x17
        /*009a*/ 	.short	(.L_36 - .L_35)
.L_35:
        /*009c*/ 	.word	0x00000000
        /*00a0*/ 	.short	0x0004
        /*00a2*/ 	.short	0x001c
        /*00a4*/ 	.byte	0x00, 0xf0, 0x11, 0x00


	//----- nvinfo : EIATTR_KPARAM_INFO
	.align		4
.L_36:
        /*00a8*/ 	.byte	0x04, 0x17
        /*00aa*/ 	.short	(.L_38 - .L_37)
.L_37:
        /*00ac*/ 	.word	0x00000000
        /*00b0*/ 	.short	0x0003
        /*00b2*/ 	.short	0x0018
        /*00b4*/ 	.byte	0x00, 0xf0, 0x11, 0x00


	//----- nvinfo : EIATTR_KPARAM_INFO
	.align		4
.L_38:
        /*00b8*/ 	.byte	0x04, 0x17
        /*00ba*/ 	.short	(.L_40 - .L_39)
.L_39:
        /*00bc*/ 	.word	0x00000000
        /*00c0*/ 	.short	0x0002
        /*00c2*/ 	.short	0x0010
        /*00c4*/ 	.byte	0x00, 0xf4, 0x21, 0x00


	//----- nvinfo : EIATTR_KPARAM_INFO
	.align		4
.L_40:
        /*00c8*/ 	.byte	0x04, 0x17
        /*00ca*/ 	.short	(.L_42 - .L_41)
.L_41:
        /*00cc*/ 	.word	0x00000000
        /*00d0*/ 	.short	0x0001
        /*00d2*/ 	.short	0x0008
        /*00d4*/ 	.byte	0x00, 0xf4, 0x21, 0x00


	//----- nvinfo : EIATTR_KPARAM_INFO
	.align		4
.L_42:
        /*00d8*/ 	.byte	0x04, 0x17
        /*00da*/ 	.short	(.L_44 - .L_43)
.L_43:
        /*00dc*/ 	.word	0x00000000
        /*00e0*/ 	.short	0x0000
        /*00e2*/ 	.short	0x0000
        /*00e4*/ 	.byte	0x00, 0xf4, 0x21, 0x00


	//----- nvinfo : EIATTR_AT_ENTRY_FRAGMENTS
	.align		4
.L_44:
        /*00e8*/ 	.byte	0x04, 0x4f
        /*00ea*/ 	.short	(.L_46 - .L_45)


	//   ....[0]....
.L_45:
        /*00ec*/ 	.word	0x00000004


	//----- nvinfo : EIATTR_RESERVED_SMEM_USED
	.align		4
.L_46:
        /*00f0*/ 	.byte	0x01, 0x41
	.zero		2


	//----- nvinfo : EIATTR_SPARSE_MMA_MASK
	.align		4
        /*00f4*/ 	.byte	0x03, 0x50
        /*00f6*/ 	.short	0x0000


	//----- nvinfo : EIATTR_TCGEN05_1CTA_USED
	.align		4
        /*00f8*/ 	.byte	0x01, 0x51
	.zero		2


	//----- nvinfo : EIATTR_MAXREG_COUNT
	.align		4
        /*00fc*/ 	.byte	0x03, 0x1b
        /*00fe*/ 	.short	0x00ff


	//----- nvinfo : EIATTR_NUM_BARRIERS
	.align		4
        /*0100*/ 	.byte	0x02, 0x4c
        /*0102*/ 	.byte	0x01
	.zero		1


	//----- nvinfo : EIATTR_ANNOTATIONS
	.align		4
        /*0104*/ 	.byte	0x04, 0x55
        /*0106*/ 	.short	(.L_48 - .L_47)


	//   ....[0]....
.L_47:
        /*0108*/ 	.word	0x00000001
        /*010c*/ 	.byte	0xf0, 0x03, 0x00, 0x00, 0x01, 0x00, 0x00, 0x00, 0x20, 0x04, 0x00, 0x00, 0x01, 0x00, 0x00, 0x00
        /* <DEDUP_REMOVED lines=2562> */
        /*a13c*/ 	.byte	0xe0, 0xd4, 0x03, 0x00


	//----- nvinfo : EIATTR_INT_WARP_WIDE_INSTR_OFFSETS
	.align		4
.L_48:
        /*a140*/ 	.byte	0x04, 0x31
        /*a142*/ 	.short	(.L_50 - .L_49)


	//   ....[0]....
.L_49:
        /*a144*/ 	.word	0x00002c00


	//   ....[1]....
        /*a148*/ 	.word	0x00002c10


	//   ....[2]....
        /*a14c*/ 	.word	0x0000a780


	//   ....[3]....
        /*a150*/ 	.word	0x0003d6e0


	//   ....[4]....
        /*a154*/ 	.word	0x0003d730


	//----- nvinfo : EIATTR_COOP_GROUP_MASK_REGIDS
	.align		4
.L_50:
        /*a158*/ 	.byte	0x04, 0x29
        /*a15a*/ 	.short	(.L_52 - .L_51)


	//   ....[0]....
.L_51:
        /*a15c*/ 	.word	0xffffffff


	//   ....[1]....
        /*a160*/ 	.word	0xffffffff


	//   ....[2]....
        /*a164*/ 	.word	0xffffffff


	//   ....[3]....
        /*a168*/ 	.word	0xffffffff


	//----- nvinfo : EIATTR_COOP_GROUP_INSTR_OFFSETS
	.align		4
.L_52:
        /*a16c*/ 	.byte	0x04, 0x28
        /*a16e*/ 	.short	(.L_54 - .L_53)


	//   ....[0]....
.L_53:
        /*a170*/ 	.word	0x00000070


	//   ....[1]....
        /*a174*/ 	.word	0x00000330


	//   ....[2]....
        /*a178*/ 	.word	0x0003d570


	//   ....[3]....
        /*a17c*/ 	.word	0x0003d7e0


	//----- nvinfo : EIATTR_VRC_CTA_INIT_COUNT
	.align		4
.L_54:
        /*a180*/ 	.byte	0x02, 0x4a
        /*a182*/ 	.byte	0x80
	.zero		1


	//----- nvinfo : EIATTR_MBARRIER_INSTR_OFFSETS
	.align		4
        /*a184*/ 	.byte	0x04, 0x39
        /*a186*/ 	.short	(.L_56 - .L_55)


	//   ....[0]....
.L_55:
        /*a188*/ 	.word	0x00002dc0
        /*a18c*/ 	.word	0x000000ff
        /*a190*/ 	.word	0x00000000
        /*a194*/ 	.short	0x0100
        /*a196*/ 	.byte	0x0b
	.zero		1


	//   ....[1]....
        /*a198*/ 	.word	0x0000a7d0
        /*a19c*/ 	.word	0x000000ff
        /*a1a0*/ 	.word	0x00014008
        /*a1a4*/ 	.short	0x0100
        /*a1a6*/ 	.byte	0x09
	.zero		1


	//   ....[2]....
        /*a1a8*/ 	.word	0x0001d2a0
        /*a1ac*/ 	.word	0x000000ff
        /*a1b0*/ 	.word	0x00000000
        /*a1b4*/ 	.short	0x010a
        /*a1b6*/ 	.byte	0x0b
	.zero		1


	//   ....[3]....
        /*a1b8*/ 	.word	0x00029840
        /*a1bc*/ 	.word	0x000000ff
        /*a1c0*/ 	.word	0x00000000
        /*a1c4*/ 	.short	0x010a
        /*a1c6*/ 	.byte	0x0b
	.zero		1


	//   ....[4]....
        /*a1c8*/ 	.word	0x00029900
        /*a1cc*/ 	.word	0x000000ff
        /*a1d0*/ 	.word	0x00014000
        /*a1d4*/ 	.short	0x0108
        /*a1d6*/ 	.byte	0x09
	.zero		1


	//   ....[5]....
        /*a1d8*/ 	.word	0x00029970
        /*a1dc*/ 	.word	0x000000ff
        /*a1e0*/ 	.word	0x00014008
        /*a1e4*/ 	.short	0x0108
        /*a1e6*/ 	.byte	0x09
	.zero		1


	//   ....[6]....
        /*a1e8*/ 	.word	0x0003d800
        /*a1ec*/ 	.word	0x000000ff
        /*a1f0*/ 	.word	0x00000000
        /*a1f4*/ 	.short	0x010a
        /*a1f6*/ 	.byte	0x0b
	.zero		1


	//   ....[7]....
        /*a1f8*/ 	.word	0x0003d830
        /*a1fc*/ 	.word	0x000000ff
        /*a200*/ 	.word	0x00000000
        /*a204*/ 	.short	0x010a
        /*a206*/ 	.byte	0x0b
	.zero		1


	//----- nvinfo : EIATTR_NUM_MBARRIERS
	.align		4
.L_56:
        /*a208*/ 	.byte	0x03, 0x38
        /*a20a*/ 	.short	0x0002


	//----- nvinfo : EIATTR_EXIT_INSTR_OFFSETS
	.align		4
        /*a20c*/ 	.byte	0x04, 0x1c
        /*a20e*/ 	.short	(.L_58 - .L_57)


	//   ....[0]....
.L_57:
        /*a210*/ 	.word	0x0003d7f0


	//----- nvinfo : EIATTR_REQNTID
	.align		4
.L_58:
        /*a214*/ 	.byte	0x04, 0x10
        /*a216*/ 	.short	(.L_60 - .L_59)
.L_59:
        /*a218*/ 	.word	0x00000080
        /*a21c*/ 	.word	0x00000001
        /*a220*/ 	.word	0x00000001


	//----- nvinfo : EIATTR_CRS_STACK_SIZE
	.align		4
.L_60:
        /*a224*/ 	.byte	0x04, 0x1e
        /*a226*/ 	.short	(.L_62 - .L_61)
.L_61:
        /*a228*/ 	.word	0x00000000


	//----- nvinfo : EIATTR_CBANK_PARAM_SIZE
	.align		4
.L_62:
        /*a22c*/ 	.byte	0x03, 0x19
        /*a22e*/ 	.short	0x0050


	//----- nvinfo : EIATTR_PARAM_CBANK
	.align		4
        /*a230*/ 	.byte	0x04, 0x0a
        /*a232*/ 	.short	(.L_64 - .L_63)
	.align		4
.L_63:
        /*a234*/ 	.word	index@(.nv.constant0.matmul_kernel)
        /*a238*/ 	.short	0x0380
        /*a23a*/ 	.short	0x0050


	//----- nvinfo : EIATTR_SW_WAR
	.align		4
.L_64:
        /*a23c*/ 	.byte	0x04, 0x36
        /*a23e*/ 	.short	(.L_66 - .L_65)
.L_65:
        /*a240*/ 	.word	0x00000008
.L_66:


//--------------------- .nv.compat                --------------------------
	.section	.nv.compat,"",@"SHT_CUDA_COMPAT_INFO"
	.align	4
        /*0000*/ 	.byte	0x02, 0x02, 0x02, 0x00, 0x02, 0x05, 0x05, 0x00, 0x02, 0x03, 0x00, 0x00, 0x02, 0x06, 0x01, 0x00


//--------------------- .nv.callgraph             --------------------------
	.section	.nv.callgraph,"",@"SHT_CUDA_CALLGRAPH"
	.align	4
	.sectionentsize	8
	.align		4
        /*0000*/ 	.word	0x00000000
	.align		4
        /*0004*/ 	.word	0xffffffff
	.align		4
        /*0008*/ 	.word	0x00000000
	.align		4
        /*000c*/ 	.word	0xfffffffe
	.align		4
        /*0010*/ 	.word	0x00000000
	.align		4
        /*0014*/ 	.word	0xfffffffd
	.align		4
        /*0018*/ 	.word	0x00000000
	.align		4
        /*001c*/ 	.word	0xfffffffc


//--------------------- .text.matmul_kernel       --------------------------
	.section	.text.matmul_kernel,"ax",@progbits
	.align	128
        .global         matmul_kernel
        .type           matmul_kernel,@function
        .size           matmul_kernel,(.L_x_20 - matmul_kernel)
        .other          matmul_kernel,@"STO_CUDA_ENTRY STV_DEFAULT"
matmul_kernel:
.text.matmul_kernel:
[----:B------:R-:W0:Y:S01]  /*0000*/  LDC R1, c[0x0][0x37c] ;  /* 0x0000df00ff017b82 */ /* 0x000e220000000800 */
[----:B------:R-:W1:Y:S01]  /*0010*/  S2R R0, SR_TID.X ;  /* 0x0000000000007919 */ /* 0x000e620000002100 */
[----:B0-----:R-:W-:Y:S01]  /*0020*/  VIADD R1, R1, 0xffffefb8 ;  /* 0xffffefb801017836 */ /* 0x001fe20000000000 */
[----:B-1----:R-:W-:-:S13]  /*0030*/  ISETP.GE.U32.AND P0, PT, R0, 0x20, PT ;  /* 0x000000200000780c */ /* 0x002fda0003f06070 */
[----:B------:R-:W-:Y:S02]  /*0040*/  VOTEU.ANY UP0, P0 ;  /* 0x0000000000ff7886 */ /* 0x000fe40000000100 */
[----:B------:R-:W-:Y:S05]  /*0050*/  BRA.U UP0, `(.L_x_0) ;  /* 0x0000000100b87547 */ /* 0x000fea000b800000 */
[----:B------:R-:W0:Y:S01]  /*0060*/  S2UR UR6, SR_CgaCtaId ;  /* 0x00000000000679c3 */ /* 0x000e220000008800 */
[----:B------:R-:W-:Y:S01]  /*0070*/  NOP ;  /* 0x0000000000007918 */ /* 0x000fe20000000000 */
[----:B------:R-:W-:Y:S02]  /*0080*/  UMOV UR4, 0x40 ;  /* 0x0000004000047882 */ /* 0x000fe40000000000 */
[----:B0-----:R-:W-:-:S09]  /*0090*/  ULEA UR4, UR6, UR4, 0x18 ;  /* 0x0000000406047291 */ /* 0x001fd2000f8ec0ff */
[----:B------:R-:W0:Y:S01]  /*00a0*/  LDS.U8 R0, [UR4] ;  /* 0x00000004ff007984 */ /* 0x000e220008000000 */
[----:B------:R-:W-:Y:S02]  /*00b0*/  UMOV UR4, 0x400 ;  /* 0x0000040000047882 */ /* 0x000fe40000000000 */
[----:B------:R-:W-:Y:S01]  /*00c0*/  ULEA UR4, UR6, UR4, 0x18 ;  /* 0x0000000406047291 */ /* 0x000fe2000f8ec0ff */
[----:B0-----:R-:W-:-:S13]  /*00d0*/  ISETP.NE.AND P0, PT, R0, RZ, PT ;  /* 0x000000ff0000720c */ /* 0x001fda0003f05270 */
[----:B------:R-:W-:Y:S05]  /*00e0*/  @P0 BRA `(.L_x_1) ;  /* 0x00000000007c0947 */ /* 0x000fea0003800000 */
[----:B------:R-:W-:-:S13]  /*00f0*/  ELECT P0, URZ, PT ;  /* 0x0000000000ff782f */ /* 0x000fda0003800000 */
[----:B------:R-:W-:Y:S05]  /*0100*/  @!P0 BRA `(.L_x_2) ;  /* 0x0000000000848947 */ /* 0x000fea0003800000 */
[----:B------:R-:W-:Y:S01]  /*0110*/  UMOV UR5, 0x10 ;  /* 0x0000001000057882 */ /* 0x000fe20000000000 */
[----:B------:R-:W-:Y:S02]  /*0120*/  IMAD.MOV.U32 R4, RZ, RZ, 0x1 ;  /* 0x00000001ff047424 */ /* 0x000fe400078e00ff */
[----:B------:R-:W-:Y:S02]  /*0130*/  IMAD.MOV.U32 R5, RZ, RZ, 0xffff ;  /* 0x0000ffffff057424 */ /* 0x000fe400078e00ff */
[----:B------:R-:W-:Y:S04]  /*0140*/  DEPBAR.LE SB0, 0x36 ;  /* 0x00008d800000791a */ /* 0x000fe80000000000 */
[----:B------:R-:W0:Y:S02]  /*0150*/  UTCATOMSWS.FIND_AND_SET.ALIGN UP1, UR5, UR5 ;  /* 0x00000005000575e3 */ /* 0x000e240008020800 */
[----:B0-----:R-:W-:-:S04]  /*0160*/  PLOP3.LUT P0, PT, PT, PT, UP1, 0x80, 0x8 ;  /* 0x000000000008781c */ /* 0x001fc80003f0f018 */
[----:B------:R-:W-:-:S04]  /*0170*/  SEL R0, RZ, 0xffffffff, !P0 ;  /* 0xffffffffff007807 */ /* 0x000fc80004000000 */
[----:B------:R-:W-:Y:S01]  /*0180*/  ISETP.NE.AND P0, PT, R0, RZ, PT ;  /* 0x000000ff0000720c */ /* 0x000fe20003f05270 */
[----:B------:R-:W-:-:S12]  /*0190*/  IMAD.U32 R0, RZ, RZ, UR5 ;  /* 0x00000005ff007e24 */ /* 0x000fd8000f8e00ff */
[----:B------:R-:W-:Y:S05]  /*01a0*/  @P0 BRA `(.L_x_3) ;  /* 0x0000000000240947 */ /* 0x000fea0003800000 */
.L_x_4:
[----:B------:R-:W-:Y:S05]  /*01b0*/  NANOSLEEP 0x64 ;  /* 0x000000640000795d */ /* 0x000fea0003800000 */
[----:B------:R-:W-:-:S05]  /*01c0*/  UMOV UR5, 0x10 ;  /* 0x0000001000057882 */ /* 0x000fca0000000000 */
[----:B------:R-:W-:Y:S04]  /*01d0*/  DEPBAR.LE SB0, 0x36 ;  /* 0x00008d800000791a */ /* 0x000fe80000000000 */
[----:B------:R-:W0:Y:S02]  /*01e0*/  UTCATOMSWS.FIND_AND_SET.ALIGN UP1, UR5, UR5 ;  /* 0x00000005000575e3 */ /* 0x000e240008020800 */
[----:B0-----:R-:W-:-:S04]  /*01f0*/  PLOP3.LUT P0, PT, PT, PT, UP1, 0x80, 0x8 ;  /* 0x000000000008781c */ /* 0x001fc80003f0f018 */
[----:B------:R-:W-:-:S04]  /*0200*/  SEL R0, RZ, 0xffffffff, !P0 ;  /* 0xffffffffff007807 */ /* 0x000fc80004000000 */
[----:B------:R-:W-:Y:S01]  /*0210*/  ISETP.NE.AND P0, PT, R0, RZ, PT ;  /* 0x000000ff0000720c */ /* 0x000fe20003f05270 */
[----:B------:R-:W-:-:S12]  /*0220*/  IMAD.U32 R0, RZ, RZ, UR5 ;  /* 0x00000005ff007e24 */ /* 0x000fd8000f8e00ff */
[----:B------:R-:W-:Y:S05]  /*0230*/  @!P0 BRA `(.L_x_4) ;  /* 0xfffffffc00dc8947 */ /* 0x000fea000383ffff */
.L_x_3:
[C---:B------:R-:W-:Y:S01]  /*0240*/  VIADD R3, R0.reuse, 0x10 ;  /* 0x0000001000037836 */ /* 0x040fe20000000000 */
[----:B------:R-:W-:Y:S01]  /*0250*/  UMOV UR5, 0x50 ;  /* 0x0000005000057882 */ /* 0x000fe20000000000 */
[----:B------:R-:W-:Y:S01]  /*0260*/  SHF.L.U32 R2, R5, R0, RZ ;  /* 0x0000000005027219 */ /* 0x000fe200000006ff */
[----:B------:R-:W-:Y:S01]  /*0270*/  ULEA UR5, UR6, UR5, 0x18 ;  /* 0x0000000506057291 */ /* 0x000fe2000f8ec0ff */
[----:B------:R-:W-:Y:S01]  /*0280*/  IMAD.SHL.U32 R0, R0, 0x20, RZ ;  /* 0x0000002000007824 */ /* 0x000fe200078e00ff */
[----:B------:R-:W-:-:S04]  /*0290*/  SHF.L.U32 R3, R4, R3, RZ ;  /* 0x0000000304037219 */ /* 0x000fc800000006ff */
[----:B------:R-:W-:-:S05]  /*02a0*/  LOP3.LUT R2, R3, R2, RZ, 0xfc, !PT ;  /* 0x0000000203027212 */ /* 0x000fca00078efcff */
[----:B------:R0:W-:Y:S04]  /*02b0*/  ATOMS.OR RZ, [UR5], R2 ;  /* 0x00000002ffff798c */ /* 0x0001e8000b000005 */
[----:B------:R0:W-:Y:S01]  /*02c0*/  STS [UR4], R0 ;  /* 0x00000000ff007988 */ /* 0x0001e20008000804 */
[----:B------:R-:W-:Y:S05]  /*02d0*/  BRA `(.L_x_2) ;  /* 0x0000000000107947 */ /* 0x000fea0003800000 */
.L_x_1:
[----:B------:R-:W-:Y:S01]  /*02e0*/  IMAD.MOV.U32 R0, RZ, RZ, -0x1 ;  /* 0xffffffffff007424 */ /* 0x000fe200078e00ff */
[----:B------:R-:W-:-:S04]  /*02f0*/  MOV R2, 0x320 ;  /* 0x0000032000027802 */ /* 0x000fc80000000f00 */
[----:B------:R0:W-:Y:S03]  /*0300*/  STS [UR4], R0 ;  /* 0x00000000ff007988 */ /* 0x0001e60008000804 */
[----:B0-----:R-:W-:Y:S05]  /*0310*/  CALL.REL.NOINC `($__internal_1_$__cuda_sm10x_tcgen05_guardrail_trap_phase_invalid_during_alloc) ;  /* 0x000003d4005c7944 */ /* 0x001fea0003c00000 */
.L_x_2:
[----:B------:R-:W-:Y:S05]  /*0320*/  WARPSYNC.ALL ;  /* 0x0000000000007948 */ /* 0x000fea0003800000 */
[----:B------:R-:W-:Y:S01]  /*0330*/  NOP ;  /* 0x0000000000007918 */ /* 0x000fe20000000000 */
.L_x_0:
[----:B------:R-:W1:Y:S01]  /*0340*/  LDC.64 R16, c[0x0][0x398] ;  /* 0x0000e600ff107b82 */ /* 0x000e620000000a00 */
[----:B------:R-:W2:Y:S01]  /*0350*/  S2R R5, SR_CTAID.X ;  /* 0x0000000000057919 */ /* 0x000ea20000002500 */
[----:B------:R-:W-:Y:S01]  /*0360*/  UMOV UR9, 0x400 ;  /* 0x0000040000097882 */ /* 0x000fe20000000000 */
[----:B------:R-:W3:Y:S01]  /*0370*/  LDCU UR20, c[0x0][0x3a4] ;  /* 0x00007480ff1477ac */ /* 0x000ee20008000800 */
[----:B------:R-:W4:Y:S04]  /*0380*/  S2R R15, SR_TID.X ;  /* 0x00000000000f7919 */ /* 0x000f280000002100 */
[----:B------:R-:W0:Y:S08]  /*0390*/  S2UR UR5, SR_CgaCtaId ;  /* 0x00000000000579c3 */ /* 0x000e300000008800 */
[----:B------:R-:W3:Y:S08]  /*03a0*/  LDC R87, c[0x0][0x3a0] ;  /* 0x0000e800ff577b82 */ /* 0x000ef00000000800 */
[----:B------:R-:W-:Y:S06]  /*03b0*/  BAR.SYNC.DEFER_BLOCKING 0x0 ;  /* 0x0000000000007b1d */ /* 0x000fec0000010000 */
[----:B------:R-:W0:Y:S02]  /*03c0*/  LDCU.64 UR24, c[0x0][0x358] ;  /* 0x00006b00ff1877ac */ /* 0x000e240008000a00 */
[----:B01----:R-:W-:Y:S01]  /*03d0*/  VIADD R0, R17, 0x7f ;  /* 0x0000007f11007836 */ /* 0x003fe20000000000 */
[----:B------:R-:W-:Y:S01]  /*03e0*/  IABS R11, R17 ;  /* 0x00000011000b7213 */ /* 0x000fe20000000000 */
[----:B------:R-:W-:Y:S01]  /*03f0*/  STL [R1+0xcd8], R17 ;  /* 0x000cd81101007387 */ /* 0x000fe20000100800 */
[----:B------:R-:W0:Y:S02]  /*0400*/  LDCU.64 UR12, c[0x0][0x3a8] ;  /* 0x00007500ff0c77ac */ /* 0x000e240008000a00 */
[----:B------:R-:W-:Y:S01]  /*0410*/  SHF.R.S32.HI R3, RZ, 0x1f, R0 ;  /* 0x0000001fff037819 */ /* 0x000fe20000011400 */
[----:B------:R-:W-:Y:S01]  /*0420*/  STL [R1+0xcdc], R16 ;  /* 0x000cdc1001007387 */ /* 0x000fe20000100800 */
[----:B------:R-:W1:Y:S02]  /*0430*/  LDCU.128 UR16, c[0x0][0x380] ;  /* 0x00007000ff1077ac */ /* 0x000e640008000c00 */
[----:B------:R-:W-:-:S02]  /*0440*/  LEA.HI R3, R3, R0, RZ, 0x7 ;  /* 0x0000000003037211 */ /* 0x000fc400078f38ff */
[----:B--2---:R-:W-:Y:S01]  /*0450*/  IABS R8, R5 ;  /* 0x0000000500087213 */ /* 0x004fe20000000000 */
[----:B------:R-:W-:Y:S01]  /*0460*/  ULEA UR9, UR5, UR9, 0x18 ;  /* 0x0000000905097291 */ /* 0x000fe2000f8ec0ff */
[----:B------:R-:W-:Y:S01]  /*0470*/  SHF.R.S32.HI R3, RZ, 0x7, R3 ;  /* 0x00000007ff037819 */ /* 0x000fe20000011403 */
[----:B---3--:R-:W-:-:S04]  /*0480*/  VIADD R23, R87, 0xffffffcc ;  /* 0xffffffcc57177836 */ /* 0x008fc80000000000 */
[----:B------:R-:W-:Y:S02]  /*0490*/  IMAD.SHL.U32 R4, R3, 0x8, RZ ;  /* 0x0000000803047824 */ /* 0x000fe400078e00ff */
[C---:B------:R-:W-:Y:S01]  /*04a0*/  VIADD R24, R87.reuse, 0xffffffcd ;  /* 0xffffffcd57187836 */ /* 0x040fe20000000000 */
[----:B------:R-:W2:Y:S01]  /*04b0*/  LDS R12, [UR9] ;  /* 0x00000009ff0c7984 */ /* 0x000ea20008000800 */
[C---:B------:R-:W-:Y:S01]  /*04c0*/  VIADD R25, R87.reuse, 0xffffffce ;  /* 0xffffffce57197836 */ /* 0x040fe20000000000 */
[-C--:B------:R-:W-:Y:S01]  /*04d0*/  IABS R7, R4.reuse ;  /* 0x0000000400077213 */ /* 0x080fe20000000000 */
[C---:B------:R-:W-:Y:S01]  /*04e0*/  VIADD R26, R87.reuse, 0xffffffcf ;  /* 0xffffffcf571a7836 */ /* 0x040fe20000000000 */
[----:B------:R-:W-:Y:S01]  /*04f0*/  IABS R10, R4 ;  /* 0x00000004000a7213 */ /* 0x000fe20000000000 */
[C---:B------:R-:W-:Y:S01]  /*0500*/  VIADD R27, R87.reuse, 0xffffffc8 ;  /* 0xffffffc8571b7836 */ /* 0x040fe20000000000 */
[----:B------:R-:W3:Y:S01]  /*0510*/  I2F.RP R0, R7 ;  /* 0x0000000700007306 */ /* 0x000ee20000209400 */
[----:B------:R-:W-:-:S02]  /*0520*/  VIADD R28, R87, 0xffffffc9 ;  /* 0xffffffc9571c7836 */ /* 0x000fc40000000000 */
[C---:B------:R-:W-:Y:S02]  /*0530*/  VIADD R29, R87.reuse, 0xffffffca ;  /* 0xffffffca571d7836 */ /* 0x040fe40000000000 */
[C---:B------:R-:W-:Y:S02]  /*0540*/  VIADD R30, R87.reuse, 0xffffffcb ;  /* 0xffffffcb571e7836 */ /* 0x040fe40000000000 */
[C---:B------:R-:W-:Y:S02]  /*0550*/  VIADD R31, R87.reuse, 0xffffffc4 ;  /* 0xffffffc4571f7836 */ /* 0x040fe40000000000 */
[C---:B------:R-:W-:Y:S02]  /*0560*/  VIADD R32, R87.reuse, 0xffffffc5 ;  /* 0xffffffc557207836 */ /* 0x040fe40000000000 */
[C---:B------:R-:W-:Y:S02]  /*0570*/  VIADD R33, R87.reuse, 0xffffffc6 ;  /* 0xffffffc657217836 */ /* 0x040fe40000000000 */
[C---:B------:R-:W-:Y:S01]  /*0580*/  VIADD R34, R87.reuse, 0xffffffc7 ;  /* 0xffffffc757227836 */ /* 0x040fe20000000000 */
[----:B---3--:R-:W3:Y:S01]  /*0590*/  MUFU.RCP R0, R0 ;  /* 0x0000000000007308 */ /* 0x008ee20000001000 */
[----:B------:R-:W-:-:S02]  /*05a0*/  VIADD R35, R87, 0xffffffc1 ;  /* 0xffffffc157237836 */ /* 0x000fc40000000000 */
[C---:B------:R-:W-:Y:S02]  /*05b0*/  VIADD R36, R87.reuse, 0xffffffc0 ;  /* 0xffffffc057247836 */ /* 0x040fe40000000000 */
[C---:B------:R-:W-:Y:S02]  /*05c0*/  VIADD R37, R87.reuse, 0xffffffc2 ;  /* 0xffffffc257257836 */ /* 0x040fe40000000000 */
[C---:B------:R-:W-:Y:S02]  /*05d0*/  VIADD R70, R87.reuse, 0xffffffc3 ;  /* 0xffffffc357467836 */ /* 0x040fe40000000000 */
[C---:B------:R-:W-:Y:S02]  /*05e0*/  VIADD R71, R87.reuse, 0xffffffdc ;  /* 0xffffffdc57477836 */ /* 0x040fe40000000000 */
[C---:B------:R-:W-:Y:S02]  /*05f0*/  VIADD R72, R87.reuse, 0xffffffdd ;  /* 0xffffffdd57487836 */ /* 0x040fe40000000000 */
[----:B------:R-:W-:-:S02]  /*0600*/  VIADD R73, R87, 0xffffffde ;  /* 0xffffffde57497836 */ /* 0x000fc40000000000 */
[C---:B------:R-:W-:Y:S02]  /*0610*/  VIADD R74, R87.reuse, 0xffffffdf ;  /* 0xffffffdf574a7836 */ /* 0x040fe40000000000 */
[----:B---3--:R-:W-:Y:S02]  /*0620*/  VIADD R2, R0, 0xffffffe ;  /* 0x0ffffffe00027836 */ /* 0x008fe40000000000 */
[----:B------:R-:W-:Y:S01]  /*0630*/  IMAD.MOV R0, RZ, RZ, -R10 ;  /* 0x000000ffff007224 */ /* 0x000fe200078e0a0a */
[----:B--2---:R-:W-:Y:S01]  /*0640*/  R2UR UR8, R12 ;  /* 0x000000000c0872ca */ /* 0x004fe200000e0000 */
[----:B------:R2:W3:Y:S01]  /*0650*/  F2I.FTZ.U32.TRUNC.NTZ R3, R2 ;  /* 0x0000000200037305 */ /* 0x0004e2000021f000 */
[C---:B------:R-:W-:Y:S02]  /*0660*/  VIADD R75, R87.reuse, 0xffffffd8 ;  /* 0xffffffd8574b7836 */ /* 0x040fe40000000000 */
[C---:B------:R-:W-:Y:S02]  /*0670*/  VIADD R76, R87.reuse, 0xffffffd9 ;  /* 0xffffffd9574c7836 */ /* 0x040fe40000000000 */
[----:B------:R-:W-:-:S02]  /*0680*/  VIADD R77, R87, 0xffffffda ;  /* 0xffffffda574d7836 */ /* 0x000fc40000000000 */
[C---:B------:R-:W-:Y:S02]  /*0690*/  VIADD R78, R87.reuse, 0xffffffdb ;  /* 0xffffffdb574e7836 */ /* 0x040fe40000000000 */
[----:B--2---:R-:W-:Y:S02]  /*06a0*/  IMAD.MOV.U32 R2, RZ, RZ, RZ ;  /* 0x000000ffff027224 */ /* 0x004fe400078e00ff */
[C---:B------:R-:W-:Y:S02]  /*06b0*/  VIADD R79, R87.reuse, 0xffffffd4 ;  /* 0xffffffd4574f7836 */ /* 0x040fe40000000000 */
[C---:B------:R-:W-:Y:S02]  /*06c0*/  VIADD R80, R87.reuse, 0xffffffd5 ;  /* 0xffffffd557507836 */ /* 0x040fe40000000000 */
[----:B---3--:R-:W-:Y:S02]  /*06d0*/  IMAD.MOV R6, RZ, RZ, -R3 ;  /* 0x000000ffff067224 */ /* 0x008fe400078e0a03 */
[----:B------:R-:W-:-:S02]  /*06e0*/  VIADD R81, R87, 0xffffffd6 ;  /* 0xffffffd657517836 */ /* 0x000fc40000000000 */
[----:B------:R-:W-:Y:S02]  /*06f0*/  IMAD R9, R6, R7, RZ ;  /* 0x0000000706097224 */ /* 0x000fe400078e02ff */
[----:B------:R-:W-:Y:S02]  /*0700*/  IMAD.MOV.U32 R6, RZ, RZ, R8 ;  /* 0x000000ffff067224 */ /* 0x000fe400078e0008 */
[----:B------:R-:W-:-:S04]  /*0710*/  IMAD.HI.U32 R3, R3, R9, R2 ;  /* 0x0000000903037227 */ /* 0x000fc800078e0002 */
[----:B------:R-:W-:Y:S02]  /*0720*/  VIADD R82, R87, 0xffffffd7 ;  /* 0xffffffd757527836 */ /* 0x000fe40000000000 */
[----:B------:R-:W-:-:S04]  /*0730*/  IMAD.HI.U32 R3, R3, R6, RZ ;  /* 0x0000000603037227 */ /* 0x000fc800078e00ff */
[----:B------:R-:W-:Y:S02]  /*0740*/  IMAD R0, R3, R0, R6 ;  /* 0x0000000003007224 */ /* 0x000fe400078e0206 */
[C---:B------:R-:W-:Y:S02]  /*0750*/  VIADD R83, R87.reuse, 0xffffffd0 ;  /* 0xffffffd057537836 */ /* 0x040fe40000000000 */
[----:B------:R-:W-:Y:S01]  /*0760*/  VIADD R84, R87, 0xffffffd1 ;  /* 0xffffffd157547836 */ /* 0x000fe20000000000 */
[----:B------:R-:W-:Y:S01]  /*0770*/  BAR.SYNC.DEFER_BLOCKING 0x0 ;  /* 0x0000000000007b1d */ /* 0x000fe20000010000 */
[----:B------:R-:W-:Y:S01]  /*0780*/  ISETP.GT.U32.AND P1, PT, R7, R0, PT ;  /* 0x000000000700720c */ /* 0x000fe20003f24070 */
[C---:B------:R-:W-:Y:S02]  /*0790*/  VIADD R85, R87.reuse, 0xffffffd2 ;  /* 0xffffffd257557836 */ /* 0x040fe40000000000 */
[----:B------:R-:W-:-:S10]  /*07a0*/  VIADD R86, R87, 0xffffffd3 ;  /* 0xffffffd357567836 */ /* 0x000fd40000000000 */
[----:B------:R-:W-:Y:S02]  /*07b0*/  @!P1 IMAD.IADD R0, R0, 0x1, -R7 ;  /* 0x0000000100009824 */ /* 0x000fe400078e0a07 */
[----:B------:R-:W-:Y:S01]  /*07c0*/  @!P1 VIADD R3, R3, 0x1 ;  /* 0x0000000103039836 */ /* 0x000fe20000000000 */
[----:B------:R-:W-:Y:S02]  /*07d0*/  ISETP.NE.AND P1, PT, R4, RZ, PT ;  /* 0x000000ff0400720c */ /* 0x000fe40003f25270 */
[----:B------:R-:W-:Y:S02]  /*07e0*/  ISETP.GE.U32.AND P0, PT, R0, R7, PT ;  /* 0x000000070000720c */ /* 0x000fe40003f06070 */
[----:B------:R-:W-:-:S04]  /*07f0*/  LOP3.LUT R0, R5, R4, RZ, 0x3c, !PT ;  /* 0x0000000405007212 */ /* 0x000fc800078e3cff */
[----:B------:R-:W-:Y:S01]  /*0800*/  ISETP.GE.AND P2, PT, R0, RZ, PT ;  /* 0x000000ff0000720c */ /* 0x000fe20003f46270 */
[----:B------:R-:W-:-:S06]  /*0810*/  VIADD R0, R16, 0x1ff ;  /* 0x000001ff10007836 */ /* 0x000fcc0000000000 */
[----:B------:R-:W-:-:S04]  /*0820*/  @P0 VIADD R3, R3, 0x1 ;  /* 0x0000000103030836 */ /* 0x000fc80000000000 */
[----:B------:R-:W-:Y:S01]  /*0830*/  IMAD.MOV.U32 R2, RZ, RZ, R3 ;  /* 0x000000ffff027224 */ /* 0x000fe200078e0003 */
[----:B------:R-:W-:-:S03]  /*0840*/  SHF.R.S32.HI R3, RZ, 0x1f, R0 ;  /* 0x0000001fff037819 */ /* 0x000fc60000011400 */
[----:B------:R-:W-:Y:S01]  /*0850*/  @!P2 IMAD.MOV R2, RZ, RZ, -R2 ;  /* 0x000000ffff02a224 */ /* 0x000fe200078e0a02 */
[----:B------:R-:W-:Y:S02]  /*0860*/  @!P1 LOP3.LUT R2, RZ, R4, RZ, 0x33, !PT ;  /* 0x00000004ff029212 */ /* 0x000fe400078e33ff */
[----:B------:R-:W-:-:S03]  /*0870*/  LEA.HI R3, R3, R0, RZ, 0x9 ;  /* 0x0000000003037211 */ /* 0x000fc600078f48ff */
[----:B------:R-:W-:Y:S02]  /*0880*/  IMAD.SHL.U32 R8, R2, 0x8, RZ ;  /* 0x0000000802087824 */ /* 0x000fe400078e00ff */
[----:B------:R-:W-:-:S03]  /*0890*/  IMAD.MOV R2, RZ, RZ, -R2 ;  /* 0x000000ffff027224 */ /* 0x000fc600078e0a02 */
[----:B------:R-:W-:Y:S01]  /*08a0*/  LEA.HI.SX32 R3, R3, -R8, 0x17 ;  /* 0x8000000803037211 */ /* 0x000fe200078fbaff */
[----:B------:R-:W-:Y:S02]  /*08b0*/  IMAD R10, R4, R2, R5 ;  /* 0x00000002040a7224 */ /* 0x000fe400078e0205 */
[----:B------:R-:W-:Y:S01]  /*08c0*/  IMAD.MOV.U32 R2, RZ, RZ, RZ ;  /* 0x000000ffff027224 */ /* 0x000fe200078e00ff */
[----:B------:R-:W-:Y:S02]  /*08d0*/  VIMNMX R9, PT, PT, R3, 0x8, PT ;  /* 0x0000000803097848 */ /* 0x000fe40003fe0100 */
[----:B------:R-:W-:Y:S02]  /*08e0*/  IABS R4, R10 ;  /* 0x0000000a00047213 */ /* 0x000fe40000000000 */
[----:B------:R-:W-:-:S04]  /*08f0*/  IABS R7, R9 ;  /* 0x0000000900077213 */ /* 0x000fc80000000000 */
[----:B------:R-:W2:Y:S08]  /*0900*/  I2F.RP R0, R7 ;  /* 0x0000000700007306 */ /* 0x000eb00000209400 */
[----:B--2---:R-:W2:Y:S02]  /*0910*/  MUFU.RCP R0, R0 ;  /* 0x0000000000007308 */ /* 0x004ea40000001000 */
[----:B--2---:R-:W-:Y:S01]  /*0920*/  VIADD R3, R0, 0xffffffe ;  /* 0x0ffffffe00037836 */ /* 0x004fe20000000000 */
[----:B------:R-:W-:-:S05]  /*0930*/  IABS R0, R9 ;  /* 0x0000000900007213 */ /* 0x000fca0000000000 */
[----:B------:R-:W2:Y:S01]  /*0940*/  F2I.FTZ.U32.TRUNC.NTZ R3, R3 ;  /* 0x0000000300037305 */ /* 0x000ea2000021f000 */
[----:B------:R-:W-:Y:S02]  /*0950*/  IMAD.MOV R0, RZ, RZ, -R0 ;  /* 0x000000ffff007224 */ /* 0x000fe400078e0a00 */
[----:B--2---:R-:W-:-:S04]  /*0960*/  IMAD.MOV R6, RZ, RZ, -R3 ;  /* 0x000000ffff067224 */ /* 0x004fc800078e0a03 */
[----:B------:R-:W-:Y:S02]  /*0970*/  IMAD R5, R6, R7, RZ ;  /* 0x0000000706057224 */ /* 0x000fe400078e02ff */
[----:B------:R-:W2:Y:S02]  /*0980*/  I2F.RP R6, R11 ;  /* 0x0000000b00067306 */ /* 0x000ea40000209400 */
[----:B------:R-:W-:-:S04]  /*0990*/  IMAD.HI.U32 R2, R3, R5, R2 ;  /* 0x0000000503027227 */ /* 0x000fc800078e0002 */
[----:B------:R-:W-:Y:S01]  /*09a0*/  IMAD.MOV.U32 R3, RZ, RZ, R4 ;  /* 0x000000ffff037224 */ /* 0x000fe200078e0004 */
[----:B------:R-:W-:-:S03]  /*09b0*/  IABS R4, R16 ;  /* 0x0000001000047213 */ /* 0x000fc60000000000 */
[----:B------:R-:W-:Y:S01]  /*09c0*/  IMAD.HI.U32 R2, R2, R3, RZ ;  /* 0x0000000302027227 */ /* 0x000fe200078e00ff */
[----:B------:R-:W3:Y:S03]  /*09d0*/  I2F.RP R5, R4 ;  /* 0x0000000400057306 */ /* 0x000ee60000209400 */
[----:B------:R-:W-:-:S05]  /*09e0*/  IMAD R0, R2, R0, R3 ;  /* 0x0000000002007224 */ /* 0x000fca00078e0203 */
[----:B------:R-:W-:Y:S01]  /*09f0*/  ISETP.GT.U32.AND P1, PT, R7, R0, PT ;  /* 0x000000000700720c */ /* 0x000fe20003f24070 */
[----:B--2---:R-:W2:Y:S08]  /*0a00*/  MUFU.RCP R6, R6 ;  /* 0x0000000600067308 */ /* 0x004eb00000001000 */
[----:B---3--:R-:W3:Y:S04]  /*0a10*/  MUFU.RCP R5, R5 ;  /* 0x0000000500057308 */ /* 0x008ee80000001000 */
[----:B------:R-:W-:-:S02]  /*0a20*/  @!P1 IMAD.IADD R0, R0, 0x1, -R7 ;  /* 0x0000000100009824 */ /* 0x000fc400078e0a07 */
[----:B------:R-:W-:Y:S01]  /*0a30*/  @!P1 VIADD R2, R2, 0x1 ;  /* 0x0000000102029836 */ /* 0x000fe20000000000 */
[----:B------:R-:W-:Y:S02]  /*0a40*/  ISETP.NE.AND P1, PT, R9, RZ, PT ;  /* 0x000000ff0900720c */ /* 0x000fe40003f25270 */
[----:B------:R-:W-:Y:S01]  /*0a50*/  ISETP.GE.U32.AND P0, PT, R0, R7, PT ;  /* 0x000000070000720c */ /* 0x000fe20003f06070 */
[----:B--2---:R-:W-:Y:S01]  /*0a60*/  VIADD R3, R6, 0xffffffe ;  /* 0x0ffffffe06037836 */ /* 0x004fe20000000000 */
[----:B------:R-:W-:-:S04]  /*0a70*/  LOP3.LUT R0, R10, R9, RZ, 0x3c, !PT ;  /* 0x000000090a007212 */ /* 0x000fc800078e3cff */
[----:B------:R-:W-:Y:S01]  /*0a80*/  ISETP.GE.AND P2, PT, R0, RZ, PT ;  /* 0x000000ff0000720c */ /* 0x000fe20003f46270 */
[----:B------:R-:W2:Y:S01]  /*0a90*/  F2I.FTZ.U32.TRUNC.NTZ R3, R3 ;  /* 0x0000000300037305 */ /* 0x000ea2000021f000 */
[----:B---3--:R-:W-:Y:S01]  /*0aa0*/  VIADD R6, R5, 0xffffffe ;  /* 0x0ffffffe05067836 */ /* 0x008fe20000000000 */
[--C-:B----4-:R-:W-:Y:S02]  /*0ab0*/  SHF.R.U32.HI R0, RZ, 0x5, R15.reuse ;  /* 0x00000005ff007819 */ /* 0x110fe4000001160f */
[----:B------:R-:W-:Y:S02]  /*0ac0*/  SHF.R.U32.HI R5, RZ, 0x6, R15 ;  /* 0x00000006ff057819 */ /* 0x000fe4000001160f */
[----:B------:R-:W-:Y:S01]  /*0ad0*/  @P0 VIADD R2, R2, 0x1 ;  /* 0x0000000102020836 */ /* 0x000fe20000000000 */
[----:B------:R-:W-:Y:S01]  /*0ae0*/  R2UR UR7, R0 ;  /* 0x00000000000772ca */ /* 0x000fe200000e0000 */
[----:B------:R3:W4:Y:S04]  /*0af0*/  F2I.FTZ.U32.TRUNC.NTZ R7, R6 ;  /* 0x0000000600077305 */ /* 0x000728000021f000 */
[----:B------:R-:W-:Y:S01]  /*0b00*/  @!P2 IMAD.MOV R2, RZ, RZ, -R2 ;  /* 0x000000ffff02a224 */ /* 0x000fe200078e0a02 */
[----:B------:R-:W-:Y:S01]  /*0b10*/  @!P1 LOP3.LUT R2, RZ, R9, RZ, 0x33, !PT ;  /* 0x00000009ff029212 */ /* 0x000fe200078e33ff */
[----:B--2---:R-:W-:-:S02]  /*0b20*/  IMAD.MOV R14, RZ, RZ, -R3 ;  /* 0x000000ffff0e7224 */ /* 0x004fc400078e0a03 */
[----:B---3--:R-:W-:Y:S02]  /*0b30*/  IMAD.MOV.U32 R6, RZ, RZ, RZ ;  /* 0x000000ffff067224 */ /* 0x008fe400078e00ff */
[----:B------:R-:W-:Y:S02]  /*0b40*/  IMAD.MOV R0, RZ, RZ, -R2 ;  /* 0x000000ffff007224 */ /* 0x000fe400078e0a02 */
[----:B------:R-:W-:Y:S02]  /*0b50*/  IMAD.SHL.U32 R18, R2, 0x80, RZ ;  /* 0x0000008002127824 */ /* 0x000fe400078e00ff */
[----:B------:R-:W-:Y:S01]  /*0b60*/  IMAD R0, R9, R0, R10 ;  /* 0x0000000009007224 */ /* 0x000fe200078e020a */
[----:B------:R-:W-:Y:S01]  /*0b70*/  SGXT.U32 R10, R5, 0x1 ;  /* 0x00000001050a781a */ /* 0x000fe20000000000 */
[----:B----4-:R-:W-:Y:S01]  /*0b80*/  IMAD.MOV R13, RZ, RZ, -R7 ;  /* 0x000000ffff0d7224 */ /* 0x010fe200078e0a07 */
[----:B------:R2:W-:Y:S01]  /*0b90*/  STL [R1+0x700], R18 ;  /* 0x0007001201007387 */ /* 0x0005e20000100800 */
[----:B------:R-:W-:Y:S01]  /*0ba0*/  IMAD.MOV.U32 R2, RZ, RZ, RZ ;  /* 0x000000ffff027224 */ /* 0x000fe200078e00ff */
[----:B------:R-:W-:Y:S01]  /*0bb0*/  LOP3.LUT R10, R18, R10, RZ, 0xfc, !PT ;  /* 0x0000000a120a7212 */ /* 0x000fe200078efcff */
[----:B------:R-:W-:-:S02]  /*0bc0*/  IMAD.MOV.U32 R9, RZ, RZ, R13 ;  /* 0x000000ffff097224 */ /* 0x000fc400078e000d */
[----:B------:R-:W-:Y:S01]  /*0bd0*/  IMAD R13, R14, R11, RZ ;  /* 0x0000000b0e0d7224 */ /* 0x000fe200078e02ff */
[C---:B------:R-:W-:Y:S01]  /*0be0*/  LOP3.LUT R20, R10.reuse, 0x6, RZ, 0xfc, !PT ;  /* 0x000000060a147812 */ /* 0x040fe200078efcff */
[----:B------:R-:W-:Y:S01]  /*0bf0*/  IMAD R5, R9, R4, RZ ;  /* 0x0000000409057224 */ /* 0x000fe200078e02ff */
[C---:B------:R-:W-:Y:S01]  /*0c00*/  LOP3.LUT R22, R10.reuse, 0x2, RZ, 0xfc, !PT ;  /* 0x000000020a167812 */ /* 0x040fe200078efcff */
[----:B------:R-:W-:Y:S01]  /*0c10*/  IMAD.HI.U32 R13, R3, R13, R2 ;  /* 0x0000000d030d7227 */ /* 0x000fe200078e0002 */
[----:B------:R-:W-:Y:S02]  /*0c20*/  IABS R38, R10 ;  /* 0x0000000a00267213 */ /* 0x000fe40000000000 */
[C---:B------:R-:W-:Y:S01]  /*0c30*/  LOP3.LUT R21, R10.reuse, 0x4, RZ, 0xfc, !PT ;  /* 0x000000040a157812 */ /* 0x040fe200078efcff */
[----:B------:R-:W-:Y:S01]  /*0c40*/  IMAD.HI.U32 R6, R7, R5, R6 ;  /* 0x0000000507067227 */ /* 0x000fe200078e0006 */
[----:B------:R-:W-:Y:S01]  /*0c50*/  IABS R40, R20 ;  /* 0x0000001400287213 */ /* 0x000fe20000000000 */
[----:B------:R-:W-:Y:S01]  /*0c60*/  STL [R1+0x3fc], R22 ;  /* 0x0003fc1601007387 */ /* 0x000fe20000100800 */
[----:B------:R-:W-:Y:S01]  /*0c70*/  LOP3.LUT R19, R10, 0x8, RZ, 0xfc, !PT ;  /* 0x000000080a137812 */ /* 0x000fe200078efcff */
[C---:B------:R-:W-:Y:S01]  /*0c80*/  IMAD.HI.U32 R2, R13.reuse, R38, RZ ;  /* 0x000000260d027227 */ /* 0x040fe200078e00ff */
[----:B------:R-:W-:Y:S01]  /*0c90*/  IABS R42, R22 ;  /* 0x00000016002a7213 */ /* 0x000fe20000000000 */
[----:B------:R3:W-:Y:S01]  /*0ca0*/  STL [R1+0x408], R21 ;  /* 0x0004081501007387 */ /* 0x0007e20000100800 */
[----:B------:R-:W-:Y:S01]  /*0cb0*/  IABS R12, R21 ;  /* 0x00000015000c7213 */ /* 0x000fe20000000000 */
[----:B------:R-:W-:Y:S01]  /*0cc0*/  IMAD.HI.U32 R7, R13, R40, RZ ;  /* 0x000000280d077227 */ /* 0x000fe200078e00ff */
[----:B------:R-:W-:Y:S01]  /*0cd0*/  IABS R14, R19 ;  /* 0x00000013000e7213 */ /* 0x000fe20000000000 */
[----:B------:R-:W-:Y:S01]  /*0ce0*/  STL [R1+0x404], R20 ;  /* 0x0004041401007387 */ /* 0x000fe20000100800 */
[----:B--2---:R-:W-:Y:S01]  /*0cf0*/  LEA.HI R18, R15, R18, RZ, 0x1a ;  /* 0x000000120f127211 */ /* 0x004fe200078fd0ff */
[----:B------:R-:W-:Y:S01]  /*0d00*/  IMAD.IADD R0, R8, 0x1, R0 ;  /* 0x0000000108007824 */ /* 0x000fe200078e0200 */
[C---:B------:R-:W-:Y:S01]  /*0d10*/  LOP3.LUT R9, R10.reuse, 0xa, RZ, 0xfc, !PT ;  /* 0x0000000a0a097812 */ /* 0x040fe200078efcff */
[----:B------:R-:W-:Y:S01]  /*0d20*/  IMAD.HI.U32 R3, R13, R42, RZ ;  /* 0x0000002a0d037227 */ /* 0x000fe200078e00ff */
[----:B------:R2:W-:Y:S01]  /*0d30*/  STL [R1+0x40c], R19 ;  /* 0x00040c1301007387 */ /* 0x0005e20000100800 */
[----:B---3--:R-:W-:-:S02]  /*0d40*/  LOP3.LUT R21, R10, 0x14, RZ, 0xfc, !PT ;  /* 0x000000140a157812 */ /* 0x008fc400078efcff */
[C---:B------:R-:W-:Y:S01]  /*0d50*/  IMAD.HI.U32 R5, R13.reuse, R12, RZ ;  /* 0x0000000c0d057227 */ /* 0x040fe200078e00ff */
[C---:B------:R-:W-:Y:S02]  /*0d60*/  LOP3.LUT R17, R10.reuse, 0x18, RZ, 0xfc, !PT ;  /* 0x000000180a117812 */ /* 0x040fe400078efcff */
[C---:B------:R-:W-:Y:S01]  /*0d70*/  LOP3.LUT R16, R10.reuse, 0x1a, RZ, 0xfc, !PT ;  /* 0x0000001a0a107812 */ /* 0x040fe200078efcff */
[----:B------:R-:W-:Y:S01]  /*0d80*/  IMAD.MOV R8, RZ, RZ, -R2 ;  /* 0x000000ffff087224 */ /* 0x000fe200078e0a02 */
[----:B------:R-:W-:Y:S01]  /*0d90*/  IABS R46, R21 ;  /* 0x00000015002e7213 */ /* 0x000fe20000000000 */
[----:B------:R-:W-:Y:S01]  /*0da0*/  IMAD.MOV R7, RZ, RZ, -R7 ;  /* 0x000000ffff077224 */ /* 0x000fe200078e0a07 */
[C---:B--2---:R-:W-:Y:S01]  /*0db0*/  LOP3.LUT R19, R10.reuse, 0x16, RZ, 0xfc, !PT ;  /* 0x000000160a137812 */ /* 0x044fe200078efcff */
[----:B------:R-:W-:Y:S01]  /*0dc0*/  IMAD.HI.U32 R2, R13, R14, RZ ;  /* 0x0000000e0d027227 */ /* 0x000fe200078e00ff */
[----:B------:R-:W-:Y:S02]  /*0dd0*/  IABS R54, R16 ;  /* 0x0000001000367213 */ /* 0x000fe40000000000 */
[----:B------:R-:W-:Y:S01]  /*0de0*/  IABS R50, R19 ;  /* 0x0000001300327213 */ /* 0x000fe20000000000 */
[----:B------:R-:W-:Y:S01]  /*0df0*/  IMAD.MOV R3, RZ, RZ, -R3 ;  /* 0x000000ffff037224 */ /* 0x000fe200078e0a03 */
[----:B------:R-:W-:Y:S01]  /*0e00*/  LOP3.LUT R22, R10, 0x4a, RZ, 0xfc, !PT ;  /* 0x0000004a0a167812 */ /* 0x000fe200078efcff */
[----:B------:R-:W-:-:S02]  /*0e10*/  IMAD.MOV R5, RZ, RZ, -R5 ;  /* 0x000000ffff057224 */ /* 0x000fc400078e0a05 */
[C---:B------:R-:W-:Y:S01]  /*0e20*/  IMAD R40, R11.reuse, R7, R40 ;  /* 0x000000070b287224 */ /* 0x040fe200078e0228 */
[----:B------:R-:W-:Y:S01]  /*0e30*/  IABS R93, R22 ;  /* 0x00000016005d7213 */ /* 0x000fe20000000000 */
[C---:B------:R-:W-:Y:S01]  /*0e40*/  IMAD R38, R11.reuse, R8, R38 ;  /* 0x000000080b267224 */ /* 0x040fe200078e0226 */
[----:B------:R-:W-:Y:S01]  /*0e50*/  LOP3.LUT R8, R10, 0xc, RZ, 0xfc, !PT ;  /* 0x0000000c0a087812 */ /* 0x000fe200078efcff */
[----:B------:R-:W-:Y:S02]  /*0e60*/  IMAD.MOV R2, RZ, RZ, -R2 ;  /* 0x000000ffff027224 */ /* 0x000fe400078e0a02 */
[----:B------:R-:W-:Y:S01]  /*0e70*/  VIADD R7, R18, 0xe ;  /* 0x0000000e12077836 */ /* 0x000fe20000000000 */
[----:B------:R-:W-:Y:S01]  /*0e80*/  STL [R1+0xce0], R38 ;  /* 0x000ce02601007387 */ /* 0x000fe20000100800 */
[C---:B------:R-:W-:Y:S01]  /*0e90*/  IMAD R42, R11.reuse, R3, R42 ;  /* 0x000000030b2a7224 */ /* 0x040fe200078e022a */
[C---:B------:R-:W-:Y:S01]  /*0ea0*/  LOP3.LUT R3, R10.reuse, 0x12, RZ, 0xfc, !PT ;  /* 0x000000120a037812 */ /* 0x040fe200078efcff */
[C---:B------:R-:W-:Y:S01]  /*0eb0*/  IMAD R41, R11.reuse, R5, R12 ;  /* 0x000000050b297224 */ /* 0x040fe200078e020c */
[----:B------:R-:W-:Y:S01]  /*0ec0*/  LOP3.LUT R5, R10, 0x10, RZ, 0xfc, !PT ;  /* 0x000000100a057812 */ /* 0x000fe200078efcff */
[----:B------:R-:W-:Y:S01]  /*0ed0*/  IMAD R39, R11, R2, R14 ;  /* 0x000000020b277224 */ /* 0x000fe200078e020e */
[----:B------:R-:W-:Y:S01]  /*0ee0*/  IABS R12, R9 ;  /* 0x00000009000c7213 */ /* 0x000fe20000000000 */
[----:B------:R2:W-:Y:S01]  /*0ef0*/  STL [R1+0x414], R9 ;  /* 0x0004140901007387 */ /* 0x0005e20000100800 */
[----:B------:R-:W-:-:S02]  /*0f00*/  IABS R14, R7 ;  /* 0x00000007000e7213 */ /* 0x000fc40000000000 */
[----:B------:R-:W-:Y:S01]  /*0f10*/  IABS R20, R3 ;  /* 0x0000000300147213 */ /* 0x000fe20000000000 */
[----:B------:R3:W-:Y:S01]  /*0f20*/  STL [R1+0x410], R8 ;  /* 0x0004100801007387 */ /* 0x0007e20000100800 */
[----:B------:R-:W-:Y:S01]  /*0f30*/  IABS R48, R5 ;  /* 0x0000000500307213 */ /* 0x000fe20000000000 */
[C---:B------:R-:W-:Y:S01]  /*0f40*/  IMAD.HI.U32 R2, R13.reuse, R12, RZ ;  /* 0x0000000c0d027227 */ /* 0x040fe200078e00ff */
[----:B------:R-:W-:Y:S01]  /*0f50*/  IABS R44, R8 ;  /* 0x00000008002c7213 */ /* 0x000fe20000000000 */
[----:B------:R-:W-:Y:S02]  /*0f60*/  STL [R1+0x418], R7 ;  /* 0x0004180701007387 */ /* 0x000fe40000100800 */
[----:B------:R-:W-:Y:S01]  /*0f70*/  IMAD.MOV R2, RZ, RZ, -R2 ;  /* 0x000000ffff027224 */ /* 0x000fe200078e0a02 */
[----:B--2---:R-:W-:Y:S01]  /*0f80*/  LOP3.LUT R9, R10, 0x1c, RZ, 0xfc, !PT ;  /* 0x0000001c0a097812 */ /* 0x004fe200078efcff */
[----:B------:R2:W-:Y:S01]  /*0f90*/  STL [R1+0x41c], R5 ;  /* 0x00041c0501007387 */ /* 0x0005e20000100800 */
[----:B---3--:R-:W-:-:S03]  /*0fa0*/  IMAD.HI.U32 R8, R13, R20, RZ ;  /* 0x000000140d087227 */ /* 0x008fc600078e00ff */
[----:B------:R3:W-:Y:S01]  /*0fb0*/  STL [R1+0x428], R3 ;  /* 0x0004280301007387 */ /* 0x0007e20000100800 */
[----:B------:R-:W-:Y:S02]  /*0fc0*/  IMAD.MOV R8, RZ, RZ, -R8 ;  /* 0x000000ffff087224 */ /* 0x000fe400078e0a08 */
[----:B------:R-:W-:Y:S01]  /*0fd0*/  IMAD R45, R11, R2, R12 ;  /* 0x000000020b2d7224 */ /* 0x000fe200078e020c */
[----:B------:R4:W-:Y:S01]  /*0fe0*/  STL [R1+0x420], R21 ;  /* 0x0004201501007387 */ /* 0x0009e20000100800 */
[C---:B--2---:R-:W-:Y:S01]  /*0ff0*/  IMAD.HI.U32 R5, R13.reuse, R14, RZ ;  /* 0x0000000e0d057227 */ /* 0x044fe200078e00ff */
[----:B------:R-:W-:Y:S02]  /*1000*/  IABS R12, R17 ;  /* 0x00000011000c7213 */ /* 0x000fe40000000000 */
[----:B------:R2:W-:Y:S01]  /*1010*/  STL [R1+0x434], R19 ;  /* 0x0004341301007387 */ /* 0x0005e20000100800 */
[----:B------:R-:W-:Y:S02]  /*1020*/  IMAD.MOV R5, RZ, RZ, -R5 ;  /* 0x000000ffff057224 */ /* 0x000fe400078e0a05 */
[----:B---3--:R-:W-:Y:S01]  /*1030*/  IMAD.HI.U32 R3, R13, R44, RZ ;  /* 0x0000002c0d037227 */ /* 0x008fe200078e00ff */
[----:B------:R3:W-:Y:S01]  /*1040*/  STL [R1+0x43c], R17 ;  /* 0x00043c1101007387 */ /* 0x0007e20000100800 */
[----:B----4-:R-:W-:-:S02]  /*1050*/  LOP3.LUT R21, R10, 0x4c, RZ, 0xfc, !PT ;  /* 0x0000004c0a157812 */ /* 0x010fc400078efcff */
[C---:B------:R-:W-:Y:S01]  /*1060*/  IMAD R43, R11.reuse, R5, R14 ;  /* 0x000000050b2b7224 */ /* 0x040fe200078e020e */
[----:B------:R-:W-:Y:S01]  /*1070*/  IABS R14, R9 ;  /* 0x00000009000e7213 */ /* 0x000fe20000000000 */
[----:B------:R-:W-:Y:S01]  /*1080*/  IMAD R47, R11, R8, R20 ;  /* 0x000000080b2f7224 */ /* 0x000fe200078e0214 */
[----:B------:R4:W-:Y:S01]  /*1090*/  STL [R1+0x438], R16 ;  /* 0x0004381001007387 */ /* 0x0009e20000100800 */
[----:B------:R-:W-:Y:S01]  /*10a0*/  VIADD R20, R18, 0x1e ;  /* 0x0000001e12147836 */ /* 0x000fe20000000000 */
[C---:B--2---:R-:W-:Y:S01]  /*10b0*/  LOP3.LUT R19, R10.reuse, 0x20, RZ, 0xfc, !PT ;  /* 0x000000200a137812 */ /* 0x044fe200078efcff */
[----:B------:R-:W-:Y:S01]  /*10c0*/  IMAD.MOV R3, RZ, RZ, -R3 ;  /* 0x000000ffff037224 */ /* 0x000fe200078e0a03 */
[----:B------:R2:W-:Y:S01]  /*10d0*/  STL [R1+0x444], R9 ;  /* 0x0004440901007387 */ /* 0x0005e20000100800 */
[C---:B------:R-:W-:Y:S01]  /*10e0*/  IMAD.HI.U32 R2, R13.reuse, R46, RZ ;  /* 0x0000002e0d027227 */ /* 0x040fe200078e00ff */
[----:B------:R-:W-:Y:S02]  /*10f0*/  IABS R52, R20 ;  /* 0x0000001400347213 */ /* 0x000fe40000000000 */
[----:B------:R0:W-:Y:S01]  /*1100*/  STL [R1+0x440], R20 ;  /* 0x0004401401007387 */ /* 0x0001e20000100800 */
[----:B------:R-:W-:Y:S01]  /*1110*/  IMAD.HI.U32 R5, R13, R12, RZ ;  /* 0x0000000c0d057227 */ /* 0x000fe200078e00ff */
[----:B---3--:R-:W-:-:S02]  /*1120*/  LOP3.LUT R17, R10, 0x22, RZ, 0xfc, !PT ;  /* 0x000000220a117812 */ /* 0x008fc400078efcff */
[C---:B----4-:R-:W-:Y:S01]  /*1130*/  LOP3.LUT R16, R10.reuse, 0x24, RZ, 0xfc, !PT ;  /* 0x000000240a107812 */ /* 0x050fe200078efcff */
[C---:B------:R-:W-:Y:S01]  /*1140*/  IMAD.HI.U32 R8, R13.reuse, R14, RZ ;  /* 0x0000000e0d087227 */ /* 0x040fe200078e00ff */
[----:B--2---:R-:W-:Y:S01]  /*1150*/  LOP3.LUT R9, R10, 0x26, RZ, 0xfc, !PT ;  /* 0x000000260a097812 */ /* 0x004fe200078efcff */
[----:B------:R-:W-:Y:S01]  /*1160*/  STL [R1+0x448], R19 ;  /* 0x0004481301007387 */ /* 0x000fe20000100800 */
[----:B------:R-:W-:Y:S01]  /*1170*/  IABS R56, R16 ;  /* 0x0000001000387213 */ /* 0x000fe20000000000 */
[----:B------:R-:W-:Y:S01]  /*1180*/  IMAD.HI.U32 R7, R13, R48, RZ ;  /* 0x000000300d077227 */ /* 0x000fe200078e00ff */
[----:B0-----:R-:W-:Y:S01]  /*1190*/  IABS R20, R9 ;  /* 0x0000000900147213 */ /* 0x001fe20000000000 */
[----:B------:R-:W-:Y:S01]  /*11a0*/  STL [R1+0x450], R17 ;  /* 0x0004501101007387 */ /* 0x000fe20000100800 */
[----:B------:R-:W-:Y:S01]  /*11b0*/  IABS R92, R21 ;  /* 0x00000015005c7213 */ /* 0x000fe20000000000 */
[----:B------:R-:W-:Y:S02]  /*11c0*/  IMAD R44, R11, R3, R44 ;  /* 0x000000030b2c7224 */ /* 0x000fe400078e022c */
[----:B------:R-:W-:Y:S01]  /*11d0*/  IMAD.MOV R2, RZ, RZ, -R2 ;  /* 0x000000ffff027224 */ /* 0x000fe200078e0a02 */
[----:B------:R0:W-:Y:S01]  /*11e0*/  STL [R1+0x44c], R16 ;  /* 0x00044c1001007387 */ /* 0x0001e20000100800 */
[----:B------:R-:W-:-:S02]  /*11f0*/  IMAD.MOV R5, RZ, RZ, -R5 ;  /* 0x000000ffff057224 */ /* 0x000fc400078e0a05 */
[----:B------:R-:W-:Y:S01]  /*1200*/  IMAD.MOV R8, RZ, RZ, -R8 ;  /* 0x000000ffff087224 */ /* 0x000fe200078e0a08 */
[----:B------:R2:W-:Y:S01]  /*1210*/  STL [R1+0x454], R9 ;  /* 0x0004540901007387 */ /* 0x0005e20000100800 */
[----:B------:R-:W-:Y:S02]  /*1220*/  IMAD.MOV R7, RZ, RZ, -R7 ;  /* 0x000000ffff077224 */ /* 0x000fe400078e0a07 */
[----:B------:R-:W-:Y:S01]  /*1230*/  IMAD.HI.U32 R3, R13, R50, RZ ;  /* 0x000000320d037227 */ /* 0x000fe200078e00ff */
[----:B0-----:R-:W-:-:S03]  /*1240*/  LOP3.LUT R16, R10, 0x2c, RZ, 0xfc, !PT ;  /* 0x0000002c0a107812 */ /* 0x001fc600078efcff */
[C---:B------:R-:W-:Y:S02]  /*1250*/  IMAD R46, R11.reuse, R2, R46 ;  /* 0x000000020b2e7224 */ /* 0x040fe400078e022e */
[C---:B------:R-:W-:Y:S01]  /*1260*/  IMAD R49, R11.reuse, R5, R12 ;  /* 0x000000050b317224 */ /* 0x040fe200078e020c */
[----:B------:R-:W-:Y:S01]  /*1270*/  IABS R12, R19 ;  /* 0x00000013000c7213 */ /* 0x000fe20000000000 */
[C---:B------:R-:W-:Y:S01]  /*1280*/  IMAD R53, R11.reuse, R8, R14 ;  /* 0x000000080b357224 */ /* 0x040fe200078e020e */
[----:B------:R-:W-:Y:S01]  /*1290*/  IABS R14, R17 ;  /* 0x00000011000e7213 */ /* 0x000fe20000000000 */
[----:B------:R-:W-:Y:S01]  /*12a0*/  IMAD R48, R11, R7, R48 ;  /* 0x000000070b307224 */ /* 0x000fe200078e0230 */
[C---:B------:R-:W-:Y:S01]  /*12b0*/  LOP3.LUT R19, R10.reuse, 0x28, RZ, 0xfc, !PT ;  /* 0x000000280a137812 */ /* 0x040fe200078efcff */
[----:B------:R-:W-:Y:S01]  /*12c0*/  IMAD.MOV R3, RZ, RZ, -R3 ;  /* 0x000000ffff037224 */ /* 0x000fe200078e0a03 */
[----:B------:R-:W-:Y:S01]  /*12d0*/  LOP3.LUT R17, R10, 0x2a, RZ, 0xfc, !PT ;  /* 0x0000002a0a117812 */ /* 0x000fe200078efcff */
[C---:B------:R-:W-:Y:S01]  /*12e0*/  IMAD.HI.U32 R2, R13.reuse, R52, RZ ;  /* 0x000000340d027227 */ /* 0x040fe200078e00ff */
[----:B------:R-:W-:Y:S01]  /*12f0*/  IABS R60, R19 ;  /* 0x00000013003c7213 */ /* 0x000fe20000000000 */
[----:B------:R-:W-:Y:S01]  /*1300*/  STL [R1+0x458], R19 ;  /* 0x0004581301007387 */ /* 0x000fe20000100800 */
[----:B------:R-:W-:Y:S01]  /*1310*/  IABS R58, R16 ;  /* 0x00000010003a7213 */ /* 0x000fe20000000000 */
[----:B------:R-:W-:-:S02]  /*1320*/  IMAD.HI.U32 R8, R13, R20, RZ ;  /* 0x000000140d087227 */ /* 0x000fc400078e00ff */
[----:B------:R-:W-:Y:S02]  /*1330*/  STL [R1+0x460], R17 ;  /* 0x0004601101007387 */ /* 0x000fe40000100800 */
[----:B------:R-:W-:Y:S02]  /*1340*/  IMAD.HI.U32 R7, R13, R54, RZ ;  /* 0x000000360d077227 */ /* 0x000fe400078e00ff */
[----:B------:R-:W-:Y:S02]  /*1350*/  STL [R1+0x45c], R16 ;  /* 0x00045c1001007387 */ /* 0x000fe40000100800 */
[----:B------:R-:W-:Y:S02]  /*1360*/  IMAD R50, R11, R3, R50 ;  /* 0x000000030b327224 */ /* 0x000fe400078e0232 */
[----:B------:R-:W-:Y:S02]  /*1370*/  IMAD.MOV R2, RZ, RZ, -R2 ;  /* 0x000000ffff027224 */ /* 0x000fe400078e0a02 */
[----:B------:R-:W-:-:S02]  /*1380*/  IMAD.MOV R8, RZ, RZ, -R8 ;  /* 0x000000ffff087224 */ /* 0x000fc400078e0a08 */
[----:B------:R-:W-:Y:S02]  /*1390*/  IMAD.MOV R7, RZ, RZ, -R7 ;  /* 0x000000ffff077224 */ /* 0x000fe400078e0a07 */
[----:B------:R-:W-:-:S04]  /*13a0*/  IMAD.HI.U32 R3, R13, R12, RZ ;  /* 0x0000000c0d037227 */ /* 0x000fc800078e00ff */
[C---:B------:R-:W-:Y:S01]  /*13b0*/  IMAD R52, R11.reuse, R2, R52 ;  /* 0x000000020b347224 */ /* 0x040fe200078e0234 */
[----:B------:R-:W-:Y:S01]  /*13c0*/  LOP3.LUT R2, R10, 0x30, RZ, 0xfc, !PT ;  /* 0x000000300a027812 */ /* 0x000fe200078efcff */
[C---:B------:R-:W-:Y:S01]  /*13d0*/  IMAD R55, R11.reuse, R8, R20 ;  /* 0x000000080b377224 */ /* 0x040fe200078e0214 */
[----:B------:R-:W-:Y:S01]  /*13e0*/  IABS R8, R17 ;  /* 0x0000001100087213 */ /* 0x000fe20000000000 */
[----:B--2---:R-:W-:Y:S02]  /*13f0*/  VIADD R9, R18, 0x2e ;  /* 0x0000002e12097836 */ /* 0x004fe40000000000 */
[----:B------:R-:W-:Y:S02]  /*1400*/  IMAD R54, R11, R7, R54 ;  /* 0x000000070b367224 */ /* 0x000fe400078e0236 */
[----:B------:R-:W-:Y:S01]  /*1410*/  IMAD.MOV R3, RZ, RZ, -R3 ;  /* 0x000000ffff037224 */ /* 0x000fe200078e0a03 */
[----:B------:R0:W-:Y:S01]  /*1420*/  STL [R1+0x464], R9 ;  /* 0x0004640901007387 */ /* 0x0001e20000100800 */
[----:B------:R-:W-:Y:S01]  /*1430*/  IMAD.HI.U32 R7, R13, R56, RZ ;  /* 0x000000380d077227 */ /* 0x000fe200078e00ff */
[----:B------:R-:W-:-:S02]  /*1440*/  IABS R62, R9 ;  /* 0x00000009003e7213 */ /* 0x000fc40000000000 */
[----:B------:R2:W-:Y:S01]  /*1450*/  STL [R1+0x46c], R2 ;  /* 0x00046c0201007387 */ /* 0x0005e20000100800 */
[----:B------:R-:W-:Y:S01]  /*1460*/  IMAD R51, R11, R3, R12 ;  /* 0x000000030b337224 */ /* 0x000fe200078e020c */
[----:B------:R-:W-:Y:S01]  /*1470*/  IABS R12, R2 ;  /* 0x00000002000c7213 */ /* 0x000fe20000000000 */
[----:B------:R-:W-:Y:S02]  /*1480*/  IMAD.MOV R7, RZ, RZ, -R7 ;  /* 0x000000ffff077224 */ /* 0x000fe400078e0a07 */
[----:B------:R-:W-:Y:S01]  /*1490*/  IMAD.HI.U32 R3, R13, R8, RZ ;  /* 0x000000080d037227 */ /* 0x000fe200078e00ff */
[----:B0-----:R-:W-:-:S03]  /*14a0*/  LOP3.LUT R9, R10, 0x34, RZ, 0xfc, !PT ;  /* 0x000000340a097812 */ /* 0x001fc600078efcff */
[----:B------:R-:W-:Y:S01]  /*14b0*/  IMAD.HI.U32 R5, R13, R14, RZ ;  /* 0x0000000e0d057227 */ /* 0x000fe200078e00ff */
[----:B------:R-:W-:-:S03]  /*14c0*/  IABS R64, R9 ;  /* 0x0000000900407213 */ /* 0x000fc60000000000 */
[----:B--2---:R-:W-:-:S04]  /*14d0*/  IMAD.HI.U32 R2, R13, R60, RZ ;  /* 0x0000003c0d027227 */ /* 0x004fc800078e00ff */
[----:B------:R-:W-:Y:S02]  /*14e0*/  IMAD R56, R11, R7, R56 ;  /* 0x000000070b387224 */ /* 0x000fe400078e0238 */
[----:B------:R-:W-:Y:S02]  /*14f0*/  IMAD.MOV R59, RZ, RZ, -R3 ;  /* 0x000000ffff3b7224 */ /* 0x000fe400078e0a03 */
[----:B------:R-:W-:Y:S02]  /*1500*/  IMAD.MOV R7, RZ, RZ, -R2 ;  /* 0x000000ffff077224 */ /* 0x000fe400078e0a02 */
[----:B------:R-:W-:-:S04]  /*1510*/  IMAD.HI.U32 R3, R13, R12, RZ ;  /* 0x0000000c0d037227 */ /* 0x000fc800078e00ff */
[----:B------:R-:W-:-:S04]  /*1520*/  IMAD.HI.U32 R2, R13, R62, RZ ;  /* 0x0000003e0d027227 */ /* 0x000fc800078e00ff */
[----:B------:R-:W-:Y:S02]  /*1530*/  IMAD.MOV R5, RZ, RZ, -R5 ;  /* 0x000000ffff057224 */ /* 0x000fe400078e0a05 */
[----:B------:R-:W-:Y:S02]  /*1540*/  IMAD.MOV R3, RZ, RZ, -R3 ;  /* 0x000000ffff037224 */ /* 0x000fe400078e0a03 */
[----:B------:R-:W-:Y:S02]  /*1550*/  IMAD.MOV R2, RZ, RZ, -R2 ;  /* 0x000000ffff027224 */ /* 0x000fe400078e0a02 */
[C---:B------:R-:W-:Y:S01]  /*1560*/  IMAD R57, R11.reuse, R5, R14 ;  /* 0x000000050b397224 */ /* 0x040fe200078e020e */
[C---:B------:R-:W-:Y:S01]  /*1570*/  LOP3.LUT R14, R10.reuse, 0x32, RZ, 0xfc, !PT ;  /* 0x000000320a0e7812 */ /* 0x040fe200078efcff */
[C---:B------:R-:W-:Y:S01]  /*1580*/  IMAD R61, R11.reuse, R3, R12 ;  /* 0x000000030b3d7224 */ /* 0x040fe200078e020c */
[C---:B------:R-:W-:Y:S01]  /*1590*/  LOP3.LUT R3, R10.reuse, 0x36, RZ, 0xfc, !PT ;  /* 0x000000360a037812 */ /* 0x040fe200078efcff */
[C---:B------:R-:W-:Y:S01]  /*15a0*/  IMAD R62, R11.reuse, R2, R62 ;  /* 0x000000020b3e7224 */ /* 0x040fe200078e023e */
[----:B------:R-:W-:Y:S01]  /*15b0*/  LOP3.LUT R2, R10, 0x38, RZ, 0xfc, !PT ;  /* 0x000000380a027812 */ /* 0x000fe200078efcff */
[----:B------:R-:W-:Y:S01]  /*15c0*/  IMAD R59, R11, R59, R8 ;  /* 0x0000003b0b3b7224 */ /* 0x000fe200078e0208 */
[----:B------:R-:W-:Y:S01]  /*15d0*/  IABS R8, R14 ;  /* 0x0000000e00087213 */ /* 0x000fe20000000000 */
[----:B------:R-:W-:Y:S01]  /*15e0*/  STL [R1+0x468], R14 ;  /* 0x0004680e01007387 */ /* 0x000fe20000100800 */
[----:B------:R-:W-:Y:S01]  /*15f0*/  IMAD.HI.U32 R5, R13, R58, RZ ;  /* 0x0000003a0d057227 */ /* 0x000fe200078e00ff */
[----:B------:R-:W-:-:S02]  /*1600*/  IABS R68, R2 ;  /* 0x0000000200447213 */ /* 0x000fc40000000000 */
[----:B------:R0:W-:Y:S01]  /*1610*/  STL [R1+0x474], R9 ;  /* 0x0004740901007387 */ /* 0x0001e20000100800 */
[----:B------:R-:W-:Y:S01]  /*1620*/  IABS R12, R3 ;  /* 0x00000003000c7213 */ /* 0x000fe20000000000 */
[----:B------:R-:W-:Y:S02]  /*1630*/  IMAD.MOV R5, RZ, RZ, -R5 ;  /* 0x000000ffff057224 */ /* 0x000fe400078e0a05 */
[----:B------:R2:W-:Y:S01]  /*1640*/  STL [R1+0x470], R3 ;  /* 0x0004700301007387 */ /* 0x0005e20000100800 */
[C---:B------:R-:W-:Y:S02]  /*1650*/  IMAD R60, R11.reuse, R7, R60 ;  /* 0x000000070b3c7224 */ /* 0x040fe400078e023c */
[----:B------:R-:W-:Y:S01]  /*1660*/  IMAD R58, R11, R5, R58 ;  /* 0x000000050b3a7224 */ /* 0x000fe200078e023a */
[----:B------:R3:W-:Y:S01]  /*1670*/  STL [R1+0x478], R2 ;  /* 0x0004780201007387 */ /* 0x0007e20000100800 */
[----:B------:R-:W-:Y:S01]  /*1680*/  LOP3.LUT R5, R10, 0x3a, RZ, 0xfc, !PT ;  /* 0x0000003a0a057812 */ /* 0x000fe200078efcff */
[----:B------:R-:W-:Y:S01]  /*1690*/  VIADD R7, R18, 0x3e ;  /* 0x0000003e12077836 */ /* 0x000fe20000000000 */
[----:B0-----:R-:W-:Y:S01]  /*16a0*/  LOP3.LUT R9, R10, 0x3c, RZ, 0xfc, !PT ;  /* 0x0000003c0a097812 */ /* 0x001fe200078efcff */
[----:B------:R-:W-:Y:S01]  /*16b0*/  VIADD R19, R18, 0x4e ;  /* 0x0000004e12137836 */ /* 0x000fe20000000000 */
[----:B------:R-:W-:Y:S01]  /*16c0*/  IABS R14, R5 ;  /* 0x00000005000e7213 */ /* 0x000fe20000000000 */
[----:B--2---:R-:W-:Y:S01]  /*16d0*/  IMAD.HI.U32 R3, R13, R64, RZ ;  /* 0x000000400d037227 */ /* 0x004fe200078e00ff */
[----:B------:R-:W-:Y:S01]  /*16e0*/  STL [R1+0x47c], R5 ;  /* 0x00047c0501007387 */ /* 0x000fe20000100800 */
[----:B------:R-:W-:-:S02]  /*16f0*/  IABS R66, R9 ;  /* 0x0000000900427213 */ /* 0x000fc40000000000 */
[C---:B---3--:R-:W-:Y:S01]  /*1700*/  IMAD.HI.U32 R2, R13.reuse, R8, RZ ;  /* 0x000000080d027227 */ /* 0x048fe200078e00ff */
[----:B------:R0:W-:Y:S03]  /*1710*/  STL [R1+0x480], R9 ;  /* 0x0004800901007387 */ /* 0x0001e60000100800 */
[----:B------:R-:W-:Y:S01]  /*1720*/  IMAD.MOV R65, RZ, RZ, -R2 ;  /* 0x000000ffff417224 */ /* 0x000fe200078e0a02 */
[----:B------:R2:W-:Y:S01]  /*1730*/  STL [R1+0x484], R7 ;  /* 0x0004840701007387 */ /* 0x0005e20000100800 */
[----:B------:R-:W-:-:S04]  /*1740*/  IMAD.HI.U32 R2, R13, R12, RZ ;  /* 0x0000000c0d027227 */ /* 0x000fc800078e00ff */
[----:B------:R-:W-:Y:S01]  /*1750*/  IMAD.MOV R2, RZ, RZ, -R2 ;  /* 0x000000ffff027224 */ /* 0x000fe200078e0a02 */
[----:B0-----:R-:W-:Y:S01]  /*1760*/  LOP3.LUT R9, R15, 0x7f, RZ, 0xc0, !PT ;  /* 0x0000007f0f097812 */ /* 0x001fe200078ec0ff */
[----:B------:R-:W-:Y:S01]  /*1770*/  IMAD.MOV R5, RZ, RZ, -R3 ;  /* 0x000000ffff057224 */ /* 0x000fe200078e0a03 */
[C---:B------:R-:W-:Y:S01]  /*1780*/  LOP3.LUT R15, R10.reuse, 0x48, RZ, 0xfc, !PT ;  /* 0x000000480a0f7812 */ /* 0x040fe200078efcff */
[C---:B------:R-:W-:Y:S01]  /*1790*/  IMAD R63, R11.reuse, R2, R12 ;  /* 0x000000020b3f7224 */ /* 0x040fe200078e020c */
[C---:B------:R-:W-:Y:S01]  /*17a0*/  LOP3.LUT R2, R10.reuse, 0x40, RZ, 0xfc, !PT ;  /* 0x000000400a027812 */ /* 0x040fe200078efcff */
[C---:B------:R-:W-:Y:S01]  /*17b0*/  IMAD R65, R11.reuse, R65, R8 ;  /* 0x000000410b417224 */ /* 0x040fe200078e0208 */
[----:B------:R-:W-:Y:S01]  /*17c0*/  IABS R12, R7 ;  /* 0x00000007000c7213 */ /* 0x000fe20000000000 */
[----:B------:R-:W-:Y:S01]  /*17d0*/  IMAD R64, R11, R5, R64 ;  /* 0x000000050b407224 */ /* 0x000fe200078e0240 */
[C---:B------:R-:W-:Y:S01]  /*17e0*/  LOP3.LUT R8, R10.reuse, 0x42, RZ, 0xfc, !PT ;  /* 0x000000420a087812 */ /* 0x040fe200078efcff */
[C---:B------:R-:W-:Y:S01]  /*17f0*/  IMAD.HI.U32 R5, R13.reuse, R14, RZ ;  /* 0x0000000e0d057227 */ /* 0x040fe200078e00ff */
[----:B--2---:R-:W-:Y:S01]  /*1800*/  LOP3.LUT R7, R10, 0x44, RZ, 0xfc, !PT ;  /* 0x000000440a077812 */ /* 0x004fe200078efcff */
[----:B------:R0:W-:Y:S01]  /*1810*/  STL [R1+0x48c], R2 ;  /* 0x00048c0201007387 */ /* 0x0001e20000100800 */
[----:B------:R-:W-:Y:S01]  /*1820*/  IABS R88, R2 ;  /* 0x0000000200587213 */ /* 0x000fe20000000000 */
[----:B------:R-:W-:-:S02]  /*1830*/  IMAD.HI.U32 R3, R13, R68, RZ ;  /* 0x000000440d037227 */ /* 0x000fc400078e00ff */
[----:B------:R2:W-:Y:S02]  /*1840*/  STL [R1+0x488], R8 ;  /* 0x0004880801007387 */ /* 0x0005e40000100800 */
[----:B------:R-:W-:Y:S02]  /*1850*/  IMAD.MOV R5, RZ, RZ, -R5 ;  /* 0x000000ffff057224 */ /* 0x000fe400078e0a05 */
[----:B------:R3:W-:Y:S01]  /*1860*/  STL [R1+0x490], R7 ;  /* 0x0004900701007387 */ /* 0x0007e20000100800 */
[----:B------:R-:W-:Y:S02]  /*1870*/  IMAD.MOV R3, RZ, RZ, -R3 ;  /* 0x000000ffff037224 */ /* 0x000fe400078e0a03 */
[----:B0-----:R-:W-:Y:S01]  /*1880*/  IMAD.HI.U32 R2, R13, R66, RZ ;  /* 0x000000420d027227 */ /* 0x001fe200078e00ff */
[----:B--2---:R-:W-:-:S03]  /*1890*/  IABS R8, R8 ;  /* 0x0000000800087213 */ /* 0x004fc60000000000 */
[C---:B------:R-:W-:Y:S01]  /*18a0*/  IMAD R67, R11.reuse, R5, R14 ;  /* 0x000000050b437224 */ /* 0x040fe200078e020e */
[----:B------:R-:W-:Y:S01]  /*18b0*/  LOP3.LUT R14, R10, 0x50, RZ, 0xfc, !PT ;  /* 0x000000500a0e7812 */ /* 0x000fe200078efcff */
[----:B------:R-:W-:Y:S01]  /*18c0*/  IMAD R68, R11, R3, R68 ;  /* 0x000000030b447224 */ /* 0x000fe200078e0244 */
[----:B---3--:R-:W-:Y:S01]  /*18d0*/  IABS R7, R7 ;  /* 0x0000000700077213 */ /* 0x008fe20000000000 */
[----:B------:R-:W-:Y:S02]  /*18e0*/  IMAD.MOV R5, RZ, RZ, -R2 ;  /* 0x000000ffff057224 */ /* 0x000fe400078e0a02 */
[----:B------:R-:W-:-:S04]  /*18f0*/  IMAD.HI.U32 R3, R13, R12, RZ ;  /* 0x0000000c0d037227 */ /* 0x000fc800078e00ff */
[----:B------:R-:W-:Y:S02]  /*1900*/  IMAD.MOV.U32 R2, RZ, RZ, R7 ;  /* 0x000000ffff027224 */ /* 0x000fe400078e0007 */
[----:B------:R-:W-:Y:S02]  /*1910*/  IMAD R66, R11, R5, R66 ;  /* 0x000000050b427224 */ /* 0x000fe400078e0242 */
[----:B------:R-:W-:Y:S02]  /*1920*/  IMAD.MOV R89, RZ, RZ, -R3 ;  /* 0x000000ffff597224 */ /* 0x000fe400078e0a03 */
[----:B------:R-:W-:-:S04]  /*1930*/  IMAD.HI.U32 R5, R13, R8, RZ ;  /* 0x000000080d057227 */ /* 0x000fc800078e00ff */
[----:B------:R-:W-:-:S04]  /*1940*/  IMAD.HI.U32 R7, R13, R2, RZ ;  /* 0x000000020d077227 */ /* 0x000fc800078e00ff */
[----:B------:R-:W-:Y:S02]  /*1950*/  IMAD R20, R0, 0x200, R9 ;  /* 0x0000020000147824 */ /* 0x000fe400078e0209 */
[----:B------:R-:W-:-:S04]  /*1960*/  IMAD.HI.U32 R3, R13, R88, RZ ;  /* 0x000000580d037227 */ /* 0x000fc800078e00ff */
[----:B------:R-:W-:Y:S02]  /*1970*/  IMAD.MOV R5, RZ, RZ, -R5 ;  /* 0x000000ffff057224 */ /* 0x000fe400078e0a05 */
[----:B------:R-:W-:Y:S02]  /*1980*/  IMAD.MOV R7, RZ, RZ, -R7 ;  /* 0x000000ffff077224 */ /* 0x000fe400078e0a07 */
[C---:B------:R-:W-:Y:S02]  /*1990*/  VIADD R38, R20.reuse, 0x80 ;  /* 0x0000008014267836 */ /* 0x040fe40000000000 */
[C---:B------:R-:W-:Y:S02]  /*19a0*/  VIADD R16, R20.reuse, 0x100 ;  /* 0x0000010014107836 */ /* 0x040fe40000000000 */
[----:B------:R-:W-:Y:S01]  /*19b0*/  IMAD.MOV R3, RZ, RZ, -R3 ;  /* 0x000000ffff037224 */ /* 0x000fe200078e0a03 */
[----:B------:R-:W-:Y:S01]  /*19c0*/  IABS R0, R38 ;  /* 0x0000002600007213 */ /* 0x000fe20000000000 */
[----:B------:R-:W-:-:S02]  /*19d0*/  VIADD R17, R20, 0x180 ;  /* 0x0000018014117836 */ /* 0x000fc40000000000 */
[C---:B------:R-:W-:Y:S01]  /*19e0*/  IMAD R69, R11.reuse, R5, R8 ;  /* 0x000000050b457224 */ /* 0x040fe200078e0208 */
[----:B------:R-:W-:Y:S01]  /*19f0*/  IABS R5, R20 ;  /* 0x0000001400057213 */ /* 0x000fe20000000000 */
[C---:B------:R-:W-:Y:S01]  /*1a00*/  IMAD R91, R11.reuse, R7, R2 ;  /* 0x000000070b5b7224 */ /* 0x040fe200078e0202 */
[----:B------:R-:W-:Y:S01]  /*1a10*/  IABS R2, R16 ;  /* 0x0000001000027213 */ /* 0x000fe20000000000 */
[----:B------:R-:W-:Y:S01]  /*1a20*/  IMAD R88, R11, R3, R88 ;  /* 0x000000030b587224 */ /* 0x000fe200078e0258 */
[----:B------:R-:W-:Y:S01]  /*1a30*/  IABS R3, R17 ;  /* 0x0000001100037213 */ /* 0x000fe20000000000 */
[----:B------:R-:W-:-:S04]  /*1a40*/  IMAD.HI.U32 R9, R6, R5, RZ ;  /* 0x0000000506097227 */ /* 0x000fc800078e00ff */
[----:B------:R-:W-:-:S04]  /*1a50*/  IMAD.HI.U32 R8, R6, R0, RZ ;  /* 0x0000000006087227 */ /* 0x000fc800078e00ff */
[----:B------:R-:W-:-:S04]  /*1a60*/  IMAD.HI.U32 R7, R6, R2, RZ ;  /* 0x0000000206077227 */ /* 0x000fc800078e00ff */
[----:B------:R-:W-:-:S04]  /*1a70*/  IMAD.HI.U32 R6, R6, R3, RZ ;  /* 0x0000000306067227 */ /* 0x000fc800078e00ff */
[----:B------:R-:W-:Y:S02]  /*1a80*/  IMAD.MOV R9, RZ, RZ, -R9 ;  /* 0x000000ffff097224 */ /* 0x000fe400078e0a09 */
[----:B------:R-:W-:Y:S02]  /*1a90*/  IMAD.MOV R8, RZ, RZ, -R8 ;  /* 0x000000ffff087224 */ /* 0x000fe400078e0a08 */
[----:B------:R-:W-:Y:S02]  /*1aa0*/  IMAD.MOV R7, RZ, RZ, -R7 ;  /* 0x000000ffff077224 */ /* 0x000fe400078e0a07 */
[----:B------:R-:W-:Y:S02]  /*1ab0*/  IMAD.MOV R6, RZ, RZ, -R6 ;  /* 0x000000ffff067224 */ /* 0x000fe400078e0a06 */
[C---:B------:R-:W-:Y:S02]  /*1ac0*/  IMAD R5, R4.reuse, R9, R5 ;  /* 0x0000000904057224 */ /* 0x040fe400078e0205 */
[C---:B------:R-:W-:Y:S01]  /*1ad0*/  IMAD R0, R4.reuse, R8, R0 ;  /* 0x0000000804007224 */ /* 0x040fe200078e0200 */
[----:B------:R-:W-:Y:S01]  /*1ae0*/  IABS R8, R19 ;  /* 0x0000001300087213 */ /* 0x000fe20000000000 */
[C---:B------:R-:W-:Y:S01]  /*1af0*/  IMAD R2, R4.reuse, R7, R2 ;  /* 0x0000000704027224 */ /* 0x040fe200078e0202 */
[C---:B------:R-:W-:Y:S01]  /*1b00*/  ISETP.GT.U32.AND P0, PT, R4.reuse, R5, PT ;  /* 0x000000050400720c */ /* 0x040fe20003f04070 */
[C---:B------:R-:W-:Y:S01]  /*1b10*/  IMAD R3, R4.reuse, R6, R3 ;  /* 0x0000000604037224 */ /* 0x040fe200078e0203 */
[C---:B------:R-:W-:Y:S01]  /*1b20*/  ISETP.GT.U32.AND P1, PT, R4.reuse, R0, PT ;  /* 0x000000000400720c */ /* 0x040fe20003f24070 */
[----:B------:R-:W-:Y:S01]  /*1b30*/  IMAD R89, R11, R89, R12 ;  /* 0x000000590b597224 */ /* 0x000fe200078e020c */
[C---:B------:R-:W-:Y:S01]  /*1b40*/  ISETP.GT.U32.AND P2, PT, R4.reuse, R2, PT ;  /* 0x000000020400720c */ /* 0x040fe20003f44070 */
[----:B------:R-:W-:Y:S01]  /*1b50*/  IMAD.HI.U32 R9, R13, R8, RZ ;  /* 0x000000080d097227 */ /* 0x000fe200078e00ff */
[----:B------:R-:W-:-:S02]  /*1b60*/  ISETP.GT.U32.AND P3, PT, R4, R3, PT ;  /* 0x000000030400720c */ /* 0x000fc40003f64070 */
[----:B------:R-:W-:Y:S01]  /*1b70*/  LOP3.LUT R12, R10, 0x46, RZ, 0xfc, !PT ;  /* 0x000000460a0c7812 */ /* 0x000fe200078efcff */
[----:B------:R-:W-:Y:S01]  /*1b80*/  IMAD.MOV R9, RZ, RZ, -R9 ;  /* 0x000000ffff097224 */ /* 0x000fe200078e0a09 */
[----:B------:R-:W-:Y:S02]  /*1b90*/  IABS R6, R14 ;  /* 0x0000000e00067213 */ /* 0x000fe40000000000 */
[----:B------:R-:W-:Y:S01]  /*1ba0*/  IABS R90, R12 ;  /* 0x0000000c005a7213 */ /* 0x000fe20000000000 */
[----:B------:R-:W-:Y:S01]  /*1bb0*/  STL [R1+0x498], R12 ;  /* 0x0004980c01007387 */ /* 0x000fe20000100800 */
[--C-:B------:R-:W-:Y:S02]  /*1bc0*/  @!P0 IMAD.IADD R5, R5, 0x1, -R4.reuse ;  /* 0x0000000105058824 */ /* 0x100fe400078e0a04 */
[--C-:B------:R-:W-:Y:S01]  /*1bd0*/  @!P1 IMAD.IADD R0, R0, 0x1, -R4.reuse ;  /* 0x0000000100009824 */ /* 0x100fe200078e0a04 */
[----:B------:R-:W-:Y:S01]  /*1be0*/  STL [R1+0x704], R20 ;  /* 0x0007041401007387 */ /* 0x000fe20000100800 */
[--C-:B------:R-:W-:Y:S01]  /*1bf0*/  @!P2 IMAD.IADD R2, R2, 0x1, -R4.reuse ;  /* 0x000000010202a824 */ /* 0x100fe200078e0a04 */
[C---:B------:R-:W-:Y:S01]  /*1c00*/  ISETP.GT.U32.AND P0, PT, R4.reuse, R5, PT ;  /* 0x000000050400720c */ /* 0x040fe20003f04070 */
[----:B------:R-:W-:Y:S01]  /*1c10*/  @!P3 IMAD.IADD R3, R3, 0x1, -R4 ;  /* 0x000000010303b824 */ /* 0x000fe200078e0a04 */
[----:B------:R-:W-:Y:S01]  /*1c20*/  STL [R1+0x710], R38 ;  /* 0x0007102601007387 */ /* 0x000fe20000100800 */
[C---:B------:R-:W-:Y:S01]  /*1c30*/  ISETP.GT.U32.AND P1, PT, R4.reuse, R0, PT ;  /* 0x000000000400720c */ /* 0x040fe20003f24070 */
[----:B------:R-:W-:Y:S01]  /*1c40*/  IMAD.HI.U32 R7, R13, R6, RZ ;  /* 0x000000060d077227 */ /* 0x000fe200078e00ff */
[C---:B------:R-:W-:Y:S01]  /*1c50*/  ISETP.GT.U32.AND P2, PT, R4.reuse, R2, PT ;  /* 0x000000020400720c */ /* 0x040fe20003f44070 */
[----:B------:R-:W-:Y:S01]  /*1c60*/  STL [R1+0x70c], R16 ;  /* 0x00070c1001007387 */ /* 0x000fe20000100800 */
[----:B------:R-:W-:Y:S01]  /*1c70*/  ISETP.GT.U32.AND P3, PT, R4, R3, PT ;  /* 0x000000030400720c */ /* 0x000fe20003f64070 */
[----:B------:R-:W-:-:S02]  /*1c80*/  IMAD.MOV R7, RZ, RZ, -R7 ;  /* 0x000000ffff077224 */ /* 0x000fc400078e0a07 */
[----:B------:R-:W-:Y:S01]  /*1c90*/  STL [R1+0x708], R17 ;  /* 0x0007081101007387 */ /* 0x000fe20000100800 */
[C---:B------:R-:W-:Y:S02]  /*1ca0*/  IMAD R8, R11.reuse, R9, R8 ;  /* 0x000000090b087224 */ /* 0x040fe400078e0208 */
[----:B------:R-:W-:Y:S01]  /*1cb0*/  IMAD R6, R11, R7, R6 ;  /* 0x000000070b067224 */ /* 0x000fe200078e0206 */
[----:B------:R0:W-:Y:S01]  /*1cc0*/  STL [R1+0x494], R15 ;  /* 0x0004940f01007387 */ /* 0x0001e20000100800 */
[--C-:B------:R-:W-:Y:S01]  /*1cd0*/  @!P0 IMAD.IADD R5, R5, 0x1, -R4.reuse ;  /* 0x0000000105058824 */ /* 0x100fe200078e0a04 */
[----:B------:R-:W-:Y:S01]  /*1ce0*/  ISETP.GE.AND P0, PT, R20, RZ, PT ;  /* 0x000000ff1400720c */ /* 0x000fe20003f06270 */
[--C-:B------:R-:W-:Y:S01]  /*1cf0*/  @!P1 IMAD.IADD R0, R0, 0x1, -R4.reuse ;  /* 0x0000000100009824 */ /* 0x100fe200078e0a04 */
[----:B------:R-:W-:Y:S01]  /*1d00*/  STL [R1+0x4a0], R22 ;  /* 0x0004a01601007387 */ /* 0x000fe20000100800 */
[--C-:B------:R-:W-:Y:S02]  /*1d10*/  @!P2 IMAD.IADD R2, R2, 0x1, -R4.reuse ;  /* 0x000000010202a824 */ /* 0x100fe400078e0a04 */
[----:B------:R-:W-:Y:S01]  /*1d20*/  @!P3 IMAD.IADD R3, R3, 0x1, -R4 ;  /* 0x000000010303b824 */ /* 0x000fe200078e0a04 */
[----:B------:R-:W-:Y:S01]  /*1d30*/  STL [R1+0x49c], R21 ;  /* 0x00049c1501007387 */ /* 0x000fe20000100800 */
[----:B------:R-:W-:Y:S01]  /*1d40*/  VIADD R4, R87, 0xffffffff ;  /* 0xffffffff57047836 */ /* 0x000fe20000000000 */
[----:B0-----:R-:W-:Y:S01]  /*1d50*/  IABS R15, R15 ;  /* 0x0000000f000f7213 */ /* 0x001fe20000000000 */
[----:B------:R-:W-:Y:S01]  /*1d60*/  IMAD.HI.U32 R12, R13, R90, RZ ;  /* 0x0000005a0d0c7227 */ /* 0x000fe200078e00ff */
[----:B------:R0:W-:Y:S02]  /*1d70*/  STL [R1+0x4a4], R19 ;  /* 0x0004a41301007387 */ /* 0x0001e40000100800 */
[----:B------:R-:W-:Y:S01]  /*1d80*/  ISETP.GE.U32.AND P4, PT, R4, 0x7fffffc0, PT ;  /* 0x7fffffc00400780c */ /* 0x000fe20003f86070 */
[----:B------:R-:W-:Y:S01]  /*1d90*/  VIADD R4, R87, 0xffffffed ;  /* 0xffffffed57047836 */ /* 0x000fe20000000000 */
[----:B------:R2:W-:Y:S01]  /*1da0*/  STL [R1+0x4a8], R14 ;  /* 0x0004a80e01007387 */ /* 0x0005e20000100800 */
[----:B------:R-:W-:-:S02]  /*1db0*/  IMAD.MOV R12, RZ, RZ, -R12 ;  /* 0x000000ffff0c7224 */ /* 0x000fc400078e0a0c */
[----:B------:R-:W-:Y:S01]  /*1dc0*/  VIADD R7, R87, 0xfffffff7 ;  /* 0xfffffff757077836 */ /* 0x000fe20000000000 */
[----:B------:R-:W-:Y:S01]  /*1dd0*/  ISETP.GE.U32.AND P3, PT, R4, 0x7fffffae, PT ;  /* 0x7fffffae0400780c */ /* 0x000fe20003f66070 */
[----:B------:R-:W-:Y:S02]  /*1de0*/  IMAD.MOV.U32 R4, RZ, RZ, R5 ;  /* 0x000000ffff047224 */ /* 0x000fe400078e0005 */
[----:B0-----:R-:W-:Y:S01]  /*1df0*/  IMAD.HI.U32 R19, R13, R15, RZ ;  /* 0x0000000f0d137227 */ /* 0x001fe200078e00ff */
[----:B------:R-:W-:-:S03]  /*1e00*/  ISETP.GE.U32.AND P5, PT, R7, 0x7fffffb8, PT ;  /* 0x7fffffb80700780c */ /* 0x000fc60003fa6070 */
[----:B------:R-:W-:Y:S02]  /*1e10*/  IMAD.MOV R19, RZ, RZ, -R19 ;  /* 0x000000ffff137224 */ /* 0x000fe400078e0a13 */
[----:B------:R-:W-:Y:S02]  /*1e20*/  VIADD R5, R87, 0xffffffef ;  /* 0xffffffef57057836 */ /* 0x000fe40000000000 */
[C---:B------:R-:W-:Y:S02]  /*1e30*/  IMAD R15, R11.reuse, R19, R15 ;  /* 0x000000130b0f7224 */ /* 0x040fe400078e020f */
[----:B------:R-:W-:Y:S02]  /*1e40*/  IMAD R90, R11, R12, R90 ;  /* 0x0000000c0b5a7224 */ /* 0x000fe400078e025a */
[C---:B------:R-:W-:Y:S01]  /*1e50*/  IMAD.HI.U32 R12, R13.reuse, R92, RZ ;  /* 0x0000005c0d0c7227 */ /* 0x040fe200078e00ff */
[----:B------:R-:W-:Y:S03]  /*1e60*/  STL [R1], R15 ;  /* 0x0000000f01007387 */ /* 0x000fe60000100800 */
[----:B------:R-:W-:Y:S01]  /*1e70*/  @!P0 IMAD.MOV R4, RZ, RZ, -R4 ;  /* 0x000000ffff048224 */ /* 0x000fe200078e0a04 */
[----:B------:R0:W-:Y:S01]  /*1e80*/  STL [R1+0x8], R8 ;  /* 0x0000080801007387 */ /* 0x0001e20000100800 */
[----:B--2---:R-:W-:Y:S01]  /*1e90*/  IMAD.HI.U32 R14, R13, R93, RZ ;  /* 0x0000005d0d0e7227 */ /* 0x004fe200078e00ff */
[----:B------:R-:W-:-:S02]  /*1ea0*/  ISETP.GE.U32.AND P0, PT, R5, 0x7fffffb0, PT ;  /* 0x7fffffb00500780c */ /* 0x000fc40003f06070 */
[----:B------:R2:W-:Y:S01]  /*1eb0*/  STL [R1+0x4], R6 ;  /* 0x0000040601007387 */ /* 0x0005e20000100800 */
[C---:B------:R-:W-:Y:S02]  /*1ec0*/  VIADD R7, R87.reuse, 0xffffffea ;  /* 0xffffffea57077836 */ /* 0x040fe40000000000 */
[----:B------:R-:W-:Y:S02]  /*1ed0*/  IMAD.MOV R12, RZ, RZ, -R12 ;  /* 0x000000ffff0c7224 */ /* 0x000fe400078e0a0c */
[----:B------:R-:W-:Y:S02]  /*1ee0*/  IMAD.MOV R14, RZ, RZ, -R14 ;  /* 0x000000ffff0e7224 */ /* 0x000fe400078e0a0e */
[C---:B0-----:R-:W-:Y:S02]  /*1ef0*/  VIADD R8, R87.reuse, 0xffffffe9 ;  /* 0xffffffe957087836 */ /* 0x041fe40000000000 */
[C---:B------:R-:W-:Y:S02]  /*1f00*/  VIADD R9, R87.reuse, 0xffffffe4 ;  /* 0xffffffe457097836 */ /* 0x040fe40000000000 */
[----:B--2---:R-:W-:-:S02]  /*1f10*/  VIADD R6, R87, 0xffffffec ;  /* 0xffffffec57067836 */ /* 0x004fc40000000000 */
[----:B------:R-:W-:Y:S02]  /*1f20*/  IMAD R92, R11, R12, R92 ;  /* 0x0000000c0b5c7224 */ /* 0x000fe400078e025c */
[C---:B------:R-:W-:Y:S01]  /*1f30*/  VIADD R12, R87.reuse, 0xffffffe5 ;  /* 0xffffffe5570c7836 */ /* 0x040fe20000000000 */
[----:B------:R-:W-:Y:S01]  /*1f40*/  ISETP.GE.U32.AND P2, PT, R6, 0x7fffffad, PT ;  /* 0x7fffffad0600780c */ /* 0x000fe20003f46070 */
[----:B------:R-:W-:Y:S02]  /*1f50*/  VIADD R6, R87, 0xffffffee ;  /* 0xffffffee57067836 */ /* 0x000fe40000000000 */
[----:B------:R-:W-:Y:S01]  /*1f60*/  IMAD R93, R11, R14, R93 ;  /* 0x0000000e0b5d7224 */ /* 0x000fe200078e025d */
[----:B------:R-:W-:Y:S01]  /*1f70*/  SEL R5, RZ, 0x1, P2 ;  /* 0x00000001ff057807 */ /* 0x000fe20001000000 */
[C---:B------:R-:W-:Y:S01]  /*1f80*/  VIADD R14, R87.reuse, 0xffffffe6 ;  /* 0xffffffe6570e7836 */ /* 0x040fe20000000000 */
[----:B------:R-:W-:Y:S01]  /*1f90*/  ISETP.GE.U32.AND P1, PT, R6, 0x7fffffaf, PT ;  /* 0x7fffffaf0600780c */ /* 0x000fe20003f26070 */
[C---:B------:R-:W-:Y:S01]  /*1fa0*/  VIADD R6, R87.reuse, 0xffffffe8 ;  /* 0xffffffe857067836 */ /* 0x040fe20000000000 */
[----:B------:R-:W-:Y:S01]  /*1fb0*/  ISETP.GE.U32.AND P2, PT, R8, 0x7fffffaa, PT ;  /* 0x7fffffaa0800780c */ /* 0x000fe20003f46070 */
[----:B------:R-:W-:-:S02]  /*1fc0*/  VIADD R8, R87, 0xffffffeb ;  /* 0xffffffeb57087836 */ /* 0x000fc40000000000 */
[C---:B------:R-:W-:Y:S01]  /*1fd0*/  VIADD R15, R87.reuse, 0xffffffe7 ;  /* 0xffffffe7570f7836 */ /* 0x040fe20000000000 */
[----:B------:R-:W-:Y:S01]  /*1fe0*/  ISETP.GE.U32.AND P6, PT, R6, 0x7fffffa9, PT ;  /* 0x7fffffa90600780c */ /* 0x000fe20003fc6070 */
[C---:B------:R-:W-:Y:S01]  /*1ff0*/  VIADD R19, R87.reuse, 0xffffffe1 ;  /* 0xffffffe157137836 */ /* 0x040fe20000000000 */
[----:B------:R-:W-:Y:S01]  /*2000*/  SEL R6, RZ, 0x1fffe, P3 ;  /* 0x0001fffeff067807 */ /* 0x000fe20001800000 */
[----:B------:R-:W-:Y:S01]  /*2010*/  VIADD R20, R87, 0xffffffe0 ;  /* 0xffffffe057147836 */ /* 0x000fe20000000000 */
[----:B------:R-:W-:Y:S01]  /*2020*/  ISETP.GE.U32.AND P3, PT, R7, 0x7fffffab, PT ;  /* 0x7fffffab0700780c */ /* 0x000fe20003f66070 */
[C---:B------:R-:W-:Y:S01]  /*2030*/  VIADD R21, R87.reuse, 0xffffffe2 ;  /* 0xffffffe257157836 */ /* 0x040fe20000000000 */
[----:B------:R-:W-:Y:S01]  /*2040*/  SEL R7, RZ, 0x4, P1 ;  /* 0x00000004ff077807 */ /* 0x000fe20000800000 */
[----:B------:R-:W-:Y:S01]  /*2050*/  VIADD R22, R87, 0xffffffe3 ;  /* 0xffffffe357167836 */ /* 0x000fe20000000000 */
[----:B------:R-:W-:Y:S01]  /*2060*/  ISETP.GE.U32.AND P1, PT, R8, 0x7fffffac, PT ;  /* 0x7fffffac0800780c */ /* 0x000fe20003f26070 */
[----:B------:R-:W-:Y:S01]  /*2070*/  IMAD.IADD R5, R5, 0x1, R6 ;  /* 0x0000000105057824 */ /* 0x000fe200078e0206 */
[----:B------:R-:W-:Y:S01]  /*2080*/  SEL R8, RZ, 0x7fff8, P0 ;  /* 0x0007fff8ff087807 */ /* 0x000fe20000000000 */
[----:B------:R-:W-:Y:S01]  /*2090*/  VIADD R87, R87, 0xfffffffe ;  /* 0xfffffffe57577836 */ /* 0x000fe20000000000 */
[----:B------:R-:W-:-:S02]  /*20a0*/  ISETP.GE.U32.AND P0, PT, R9, 0x7fffffa5, PT ;  /* 0x7fffffa50900780c */ /* 0x000fc40003f06070 */
[----:B------:R-:W-:Y:S02]  /*20b0*/  SEL R9, RZ, 0x1, P6 ;  /* 0x00000001ff097807 */ /* 0x000fe40003000000 */
[----:B------:R-:W-:Y:S02]  /*20c0*/  ISETP.GE.U32.AND P6, PT, R12, 0x7fffffa6, PT ;  /* 0x7fffffa60c00780c */ /* 0x000fe40003fc6070 */
[----:B------:R-:W-:Y:S02]  /*20d0*/  SEL R12, RZ, 0x1fffe, P2 ;  /* 0x0001fffeff0c7807 */ /* 0x000fe40001000000 */
[----:B------:R-:W-:Y:S02]  /*20e0*/  ISETP.GE.U32.AND P2, PT, R14, 0x7fffffa7, PT ;  /* 0x7fffffa70e00780c */ /* 0x000fe40003f46070 */
[----:B------:R-:W-:Y:S01]  /*20f0*/  SEL R14, RZ, 0x4, P3 ;  /* 0x00000004ff0e7807 */ /* 0x000fe20001800000 */
[----:B------:R-:W-:Y:S01]  /*2100*/  IMAD.IADD R9, R9, 0x1, R12 ;  /* 0x0000000109097824 */ /* 0x000fe200078e020c */
[----:B------:R-:W-:-:S02]  /*2110*/  ISETP.GE.U32.AND P3, PT, R15, 0x7fffffa8, PT ;  /* 0x7fffffa80f00780c */ /* 0x000fc40003f66070 */
[----:B------:R-:W-:Y:S02]  /*2120*/  SEL R15, RZ, 0x7fff8, P1 ;  /* 0x0007fff8ff0f7807 */ /* 0x000fe40000800000 */
[----:B------:R-:W-:Y:S02]  /*2130*/  ISETP.GE.U32.AND P1, PT, R19, 0x7fffffa2, PT ;  /* 0x7fffffa21300780c */ /* 0x000fe40003f26070 */
[----:B------:R-:W-:Y:S02]  /*2140*/  SEL R19, RZ, 0x1, P0 ;  /* 0x00000001ff137807 */ /* 0x000fe40000000000 */
[----:B------:R-:W-:Y:S02]  /*2150*/  ISETP.GE.U32.AND P0, PT, R20, 0x7fffffa1, PT ;  /* 0x7fffffa11400780c */ /* 0x000fe40003f06070 */
[----:B------:R-:W-:Y:S02]  /*2160*/  SEL R20, RZ, 0x1fffe, P6 ;  /* 0x0001fffeff147807 */ /* 0x000fe40003000000 */
[----:B------:R-:W-:-:S02]  /*2170*/  ISETP.GE.U32.AND P6, PT, R21, 0x7fffffa3, PT ;  /* 0x7fffffa31500780c */ /* 0x000fc40003fc6070 */
[----:B------:R-:W-:Y:S02]  /*2180*/  SEL R21, RZ, 0x4, P2 ;  /* 0x00000004ff157807 */ /* 0x000fe40001000000 */
[----:B------:R-:W-:Y:S01]  /*2190*/  LOP3.LUT R5, R5, 0x3, RZ, 0xc0, !PT ;  /* 0x0000000305057812 */ /* 0x000fe200078ec0ff */
[----:B------:R-:W0:Y:S01]  /*21a0*/  S2R R12, SR_TID.X ;  /* 0x00000000000c7919 */ /* 0x000e220000002100 */
[----:B------:R-:W-:Y:S01]  /*21b0*/  ISETP.GE.U32.AND P2, PT, R22, 0x7fffffa4, PT ;  /* 0x7fffffa41600780c */ /* 0x000fe20003f46070 */
[----:B------:R-:W-:Y:S01]  /*21c0*/  IMAD.IADD R19, R19, 0x1, R20 ;  /* 0x0000000113137824 */ /* 0x000fe200078e0214 */
[----:B------:R-:W-:Y:S02]  /*21d0*/  SEL R22, RZ, 0x7fff8, P3 ;  /* 0x0007fff8ff167807 */ /* 0x000fe40001800000 */
[----:B------:R-:W-:Y:S02]  /*21e0*/  ISETP.GE.U32.AND P3, PT, R23, 0x7fffff8d, PT ;  /* 0x7fffff8d1700780c */ /* 0x000fe40003f66070 */
[----:B------:R-:W-:-:S02]  /*21f0*/  SEL R23, RZ, 0x1fffe, P1 ;  /* 0x0001fffeff177807 */ /* 0x000fc40000800000 */
[----:B------:R-:W-:Y:S02]  /*2200*/  ISETP.GE.U32.AND P1, PT, R24, 0x7fffff8e, PT ;  /* 0x7fffff8e1800780c */ /* 0x000fe40003f26070 */
[----:B------:R-:W-:Y:S02]  /*2210*/  SEL R24, RZ, 0x4, P6 ;  /* 0x00000004ff187807 */ /* 0x000fe40003000000 */
[----:B------:R-:W-:Y:S02]  /*2220*/  ISETP.GE.U32.AND P6, PT, R25, 0x7fffff8f, PT ;  /* 0x7fffff8f1900780c */ /* 0x000fe40003fc6070 */
[----:B------:R-:W-:Y:S02]  /*2230*/  SEL R25, RZ, 0x7fff8, P2 ;  /* 0x0007fff8ff197807 */ /* 0x000fe40001000000 */
[----:B------:R-:W-:Y:S02]  /*2240*/  ISETP.GE.U32.AND P2, PT, R26, 0x7fffff90, PT ;  /* 0x7fffff901a00780c */ /* 0x000fe40003f46070 */
[----:B------:R-:W-:-:S02]  /*2250*/  SEL R26, RZ, 0x1, P3 ;  /* 0x00000001ff1a7807 */ /* 0x000fc40001800000 */
[----:B------:R-:W-:Y:S02]  /*2260*/  ISETP.GE.U32.AND P3, PT, R27, 0x7fffff89, PT ;  /* 0x7fffff891b00780c */ /* 0x000fe40003f66070 */
[----:B------:R-:W-:Y:S02]  /*2270*/  SEL R27, RZ, 0x1fffe, P1 ;  /* 0x0001fffeff1b7807 */ /* 0x000fe40000800000 */
[----:B------:R-:W-:Y:S02]  /*2280*/  ISETP.GE.U32.AND P1, PT, R28, 0x7fffff8a, PT ;  /* 0x7fffff8a1c00780c */ /* 0x000fe40003f26070 */
[----:B------:R-:W-:Y:S01]  /*2290*/  SEL R28, RZ, 0x4, P6 ;  /* 0x00000004ff1c7807 */ /* 0x000fe20003000000 */
[----:B------:R-:W-:Y:S01]  /*22a0*/  IMAD.IADD R26, R26, 0x1, R27 ;  /* 0x000000011a1a7824 */ /* 0x000fe200078e021b */
[----:B------:R-:W-:Y:S02]  /*22b0*/  ISETP.GE.U32.AND P6, PT, R29, 0x7fffff8b, PT ;  /* 0x7fffff8b1d00780c */ /* 0x000fe40003fc6070 */
[----:B------:R-:W-:-:S02]  /*22c0*/  SEL R29, RZ, 0x7fff8, P2 ;  /* 0x0007fff8ff1d7807 */ /* 0x000fc40001000000 */
[----:B------:R-:W-:Y:S02]  /*22d0*/  ISETP.GE.U32.AND P2, PT, R30, 0x7fffff8c, PT ;  /* 0x7fffff8c1e00780c */ /* 0x000fe40003f46070 */
        /* <DEDUP_REMOVED lines=13> */
[----:B------:R-:W-:Y:S01]  /*23b0*/  SEL R36, RZ, 0x4, P6 ;  /* 0x00000004ff247807 */ /* 0x000fe20003000000 */
[----:B------:R-:W-:Y:S01]  /*23c0*/  IMAD.IADD R34, R34, 0x1, R35 ;  /* 0x0000000122227824 */ /* 0x000fe200078e0223 */
[----:B------:R-:W-:Y:S02]  /*23d0*/  ISETP.GE.U32.AND P6, PT, R37, 0x7fffff83, PT ;  /* 0x7fffff832500780c */ /* 0x000fe40003fc6070 */
[----:B------:R-:W-:Y:S02]  /*23e0*/  SEL R37, RZ, 0x7fff8, P2 ;  /* 0x0007fff8ff257807 */ /* 0x000fe40001000000 */
[----:B------:R-:W-:Y:S02]  /*23f0*/  ISETP.GE.U32.AND P2, PT, R70, 0x7fffff84, PT ;  /* 0x7fffff844600780c */ /* 0x000fe40003f46070 */
[----:B------:R-:W-:Y:S02]  /*2400*/  SEL R70, RZ, 0x1fffe, P3 ;  /* 0x0001fffeff467807 */ /* 0x000fe40001800000 */
        /* <DEDUP_REMOVED lines=8> */
[----:B------:R-:W-:Y:S02]  /*2490*/  ISETP.GE.U32.AND P6, PT, R75, 0x7fffff99, PT ;  /* 0x7fffff994b00780c */ /* 0x000fe40003fc6070 */
[----:B------:R-:W-:Y:S01]  /*24a0*/  SEL R75, RZ, 0x4, P2 ;  /* 0x00000004ff4b7807 */ /* 0x000fe20001000000 */
[----:B------:R-:W-:Y:S01]  /*24b0*/  IMAD.IADD R73, R73, 0x1, R74 ;  /* 0x0000000149497824 */ /* 0x000fe200078e024a */
[----:B------:R-:W-:Y:S02]  /*24c0*/  ISETP.GE.U32.AND P2, PT, R76, 0x7fffff9a, PT ;  /* 0x7fffff9a4c00780c */ /* 0x000fe40003f46070 */
[----:B------:R-:W-:Y:S02]  /*24d0*/  SEL R76, RZ, 0x7fff8, P3 ;  /* 0x0007fff8ff4c7807 */ /* 0x000fe40001800000 */
        /* <DEDUP_REMOVED lines=19> */
[----:B------:R-:W-:Y:S02]  /*2610*/  IADD3 R5, PT, PT, R5, R8, R7 ;  /* 0x0000000805057210 */ /* 0x000fe40007ffe007 */
[----:B------:R-:W-:-:S02]  /*2620*/  SEL R7, RZ, 0x4, P2 ;  /* 0x00000004ff077807 */ /* 0x000fc40001000000 */
[----:B------:R-:W-:Y:S02]  /*2630*/  ISETP.GE.AND P2, PT, R38, RZ, PT ;  /* 0x000000ff2600720c */ /* 0x000fe40003f46270 */
[----:B------:R2:W5:Y:S01]  /*2640*/  LDL.LU R38, [R1+0xce0] ;  /* 0x000ce00001267983 */ /* 0x0005620000300800 */
[----:B------:R-:W-:Y:S02]  /*2650*/  SEL R85, RZ, 0x1, P3 ;  /* 0x00000001ff557807 */ /* 0x000fe40001800000 */
[----:B------:R-:W-:Y:S02]  /*2660*/  ISETP.GE.U32.AND P3, PT, R86, 0x7fffff94, PT ;  /* 0x7fffff945600780c */ /* 0x000fe40003f66070 */
[----:B------:R-:W-:Y:S02]  /*2670*/  SEL R86, RZ, 0x1fffe, P6 ;  /* 0x0001fffeff567807 */ /* 0x000fe40003000000 */
[----:B------:R-:W-:Y:S02]  /*2680*/  SEL R6, RZ, 0x1, P1 ;  /* 0x00000001ff067807 */ /* 0x000fe40000800000 */
[----:B------:R-:W-:Y:S01]  /*2690*/  ISETP.GE.U32.AND P6, PT, R87, 0x7fffffbf, PT ;  /* 0x7fffffbf5700780c */ /* 0x000fe20003fc6070 */
[----:B------:R-:W-:Y:S01]  /*26a0*/  IMAD.IADD R85, R85, 0x1, R86 ;  /* 0x0000000155557824 */ /* 0x000fe200078e0256 */
[----:B------:R-:W-:Y:S01]  /*26b0*/  SEL R87, RZ, 0x1, P0 ;  /* 0x00000001ff577807 */ /* 0x000fe20000000000 */
[----:B------:R-:W-:Y:S01]  /*26c0*/  @!P2 IMAD.MOV R0, RZ, RZ, -R0 ;  /* 0x000000ffff00a224 */ /* 0x000fe200078e0a00 */
[----:B------:R-:W-:Y:S01]  /*26d0*/  ISETP.GE.AND P2, PT, R16, RZ, PT ;  /* 0x000000ff1000720c */ /* 0x000fe20003f46270 */
[----:B------:R-:W-:Y:S01]  /*26e0*/  IMAD.IADD R6, R6, 0x1, R70 ;  /* 0x0000000106067824 */ /* 0x000fe200078e0246 */
[----:B------:R-:W3:Y:S01]  /*26f0*/  LDL.LU R16, [R1+0xcdc] ;  /* 0x000cdc0001107983 */ /* 0x000ee20000300800 */
[----:B------:R-:W-:Y:S01]  /*2700*/  IMAD.IADD R23, R87, 0x1, R23 ;  /* 0x0000000157177824 */ /* 0x000fe200078e0217 */
[----:B------:R-:W-:-:S02]  /*2710*/  LOP3.LUT R30, R30, 0x3, RZ, 0xc0, !PT ;  /* 0x000000031e1e7812 */ /* 0x000fc400078ec0ff */
[----:B------:R-:W-:Y:S02]  /*2720*/  LOP3.LUT R6, R6, 0x3, RZ, 0xc0, !PT ;  /* 0x0000000306067812 */ /* 0x000fe400078ec0ff */
[----:B------:R-:W-:Y:S02]  /*2730*/  LOP3.LUT R77, R77, 0x3, RZ, 0xc0, !PT ;  /* 0x000000034d4d7812 */ /* 0x000fe400078ec0ff */
[----:B------:R-:W-:Y:S02]  /*2740*/  SEL R8, RZ, 0x7fff8, P3 ;  /* 0x0007fff8ff087807 */ /* 0x000fe40001800000 */
[----:B------:R-:W-:Y:S01]  /*2750*/  LOP3.LUT R85, R85, 0x3, RZ, 0xc0, !PT ;  /* 0x0000000355557812 */ /* 0x000fe200078ec0ff */
[----:B------:R-:W-:Y:S01]  /*2760*/  @!P2 IMAD.MOV R2, RZ, RZ, -R2 ;  /* 0x000000ffff02a224 */ /* 0x000fe200078e0a02 */
[----:B------:R-:W-:Y:S02]  /*2770*/  ISETP.GE.AND P2, PT, R17, RZ, PT ;  /* 0x000000ff1100720c */ /* 0x000fe40003f46270 */
[----:B------:R2:W5:Y:S01]  /*2780*/  LDL.LU R17, [R1+0xcd8] ;  /* 0x000cd80001117983 */ /* 0x0005620000300800 */
[----:B------:R-:W-:-:S02]  /*2790*/  IADD3 R30, PT, PT, R30, R33, R32 ;  /* 0x000000211e1e7210 */ /* 0x000fc40007ffe020 */
[----:B------:R-:W-:Y:S02]  /*27a0*/  LOP3.LUT R34, R34, 0x3, RZ, 0xc0, !PT ;  /* 0x0000000322227812 */ /* 0x000fe400078ec0ff */
[----:B------:R-:W-:Y:S02]  /*27b0*/  IADD3 R6, PT, PT, R6, R72, R71 ;  /* 0x0000004806067210 */ /* 0x000fe40007ffe047 */
[----:B------:R-:W-:Y:S02]  /*27c0*/  IADD3 R77, PT, PT, R77, R80, R79 ;  /* 0x000000504d4d7210 */ /* 0x000fe40007ffe04f */
[----:B------:R-:W-:Y:S02]  /*27d0*/  LOP3.LUT R81, R81, 0x3, RZ, 0xc0, !PT ;  /* 0x0000000351517812 */ /* 0x000fe400078ec0ff */
[----:B------:R-:W-:Y:S02]  /*27e0*/  IADD3 R7, PT, PT, R85, R8, R7 ;  /* 0x0000000855077210 */ /* 0x000fe40007ffe007 */
[----:B------:R-:W-:-:S02]  /*27f0*/  LOP3.LUT R9, R9, 0x3, RZ, 0xc0, !PT ;  /* 0x0000000309097812 */ /* 0x000fc400078ec0ff */
[----:B------:R-:W-:Y:S01]  /*2800*/  LOP3.LUT R23, R23, 0x3, RZ, 0xc0, !PT ;  /* 0x0000000317177812 */ /* 0x000fe200078ec0ff */
[----:B------:R-:W-:Y:S01]  /*2810*/  IMAD.SHL.U32 R30, R30, 0x100, RZ ;  /* 0x000001001e1e7824 */ /* 0x000fe200078e00ff */
[----:B------:R-:W-:Y:S01]  /*2820*/  IADD3 R34, PT, PT, R34, R37, R36 ;  /* 0x0000002522227210 */ /* 0x000fe20007ffe024 */
[----:B------:R-:W-:Y:S01]  /*2830*/  IMAD.SHL.U32 R77, R77, 0x100, RZ ;  /* 0x000001004d4d7824 */ /* 0x000fe200078e00ff */
[----:B------:R-:W-:Y:S02]  /*2840*/  IADD3 R81, PT, PT, R81, R84, R83 ;  /* 0x0000005451517210 */ /* 0x000fe40007ffe053 */
[----:B------:R-:W-:Y:S02]  /*2850*/  LOP3.LUT R6, R6, 0xf, RZ, 0xc0, !PT ;  /* 0x0000000f06067812 */ /* 0x000fe400078ec0ff */
[----:B------:R-:W-:Y:S02]  /*2860*/  LOP3.LUT R7, R7, 0xf, RZ, 0xc0, !PT ;  /* 0x0000000f07077812 */ /* 0x000fe400078ec0ff */
[----:B------:R-:W-:-:S02]  /*2870*/  IADD3 R9, PT, PT, R9, R15, R14 ;  /* 0x0000000f09097210 */ /* 0x000fc40007ffe00e */
[----:B------:R-:W-:Y:S02]  /*2880*/  LOP3.LUT R19, R19, 0x3, RZ, 0xc0, !PT ;  /* 0x0000000313137812 */ /* 0x000fe400078ec0ff */
[----:B------:R-:W-:Y:S02]  /*2890*/  IADD3 R23, PT, PT, R23, R25, R24 ;  /* 0x0000001917177210 */ /* 0x000fe40007ffe018 */
[----:B------:R-:W-:Y:S02]  /*28a0*/  LOP3.LUT R26, R26, 0x3, RZ, 0xc0, !PT ;  /* 0x000000031a1a7812 */ /* 0x000fe400078ec0ff */
[----:B------:R-:W-:Y:S01]  /*28b0*/  LOP3.LUT R73, R73, 0x3, RZ, 0xc0, !PT ;  /* 0x0000000349497812 */ /* 0x000fe200078ec0ff */
[----:B------:R-:W-:Y:S01]  /*28c0*/  IMAD R6, R34, 0x10, R6 ;  /* 0x0000001022067824 */ /* 0x000fe200078e0206 */
[----:B------:R-:W-:Y:S01]  /*28d0*/  IADD3 R19, PT, PT, R19, R22, R21 ;  /* 0x0000001613137210 */ /* 0x000fe20007ffe015 */
[----:B------:R-:W-:Y:S01]  /*28e0*/  IMAD R7, R81, 0x10, R7 ;  /* 0x0000001051077824 */ /* 0x000fe200078e0207 */
[----:B------:R-:W-:Y:S01]  /*28f0*/  LOP3.LUT R23, R23, 0xf, RZ, 0xc0, !PT ;  /* 0x0000000f17177812 */ /* 0x000fe200078ec0ff */
[----:B------:R-:W-:Y:S01]  /*2900*/  IMAD.SHL.U32 R9, R9, 0x100, RZ ;  /* 0x0000010009097824 */ /* 0x000fe200078e00ff */
[----:B------:R-:W-:-:S02]  /*2910*/  IADD3 R26, PT, PT, R26, R29, R28 ;  /* 0x0000001d1a1a7210 */ /* 0x000fc40007ffe01c */
[----:B------:R-:W-:Y:S02]  /*2920*/  IADD3 R73, PT, PT, R73, R76, R75 ;  /* 0x0000004c49497210 */ /* 0x000fe40007ffe04b */
[----:B------:R-:W-:Y:S02]  /*2930*/  LOP3.LUT R30, R30, 0xf00, RZ, 0xe2, !PT ;  /* 0x00000f001e1e7812 */ /* 0x000fe400078ee2ff */
[----:B------:R-:W-:Y:S01]  /*2940*/  LOP3.LUT R77, R77, 0xf00, RZ, 0xe2, !PT ;  /* 0x00000f004d4d7812 */ /* 0x000fe200078ee2ff */
[----:B------:R-:W-:Y:S01]  /*2950*/  IMAD R19, R19, 0x10, R23 ;  /* 0x0000001013137824 */ /* 0x000fe200078e0217 */
[----:B------:R-:W-:Y:S01]  /*2960*/  LOP3.LUT R6, R6, 0xff, RZ, 0xc0, !PT ;  /* 0x000000ff06067812 */ /* 0x000fe200078ec0ff */
[----:B------:R-:W-:Y:S01]  /*2970*/  IMAD R26, R26, 0x1000, R30 ;  /* 0x000010001a1a7824 */ /* 0x000fe200078e021e */
[----:B------:R-:W-:Y:S01]  /*2980*/  LOP3.LUT R7, R7, 0xff, RZ, 0xc0, !PT ;  /* 0x000000ff07077812 */ /* 0x000fe200078ec0ff */
[----:B------:R-:W-:Y:S01]  /*2990*/  IMAD R73, R73, 0x1000, R77 ;  /* 0x0000100049497824 */ /* 0x000fe200078e024d */
[----:B0-----:R-:W-:Y:S01]  /*29a0*/  LOP3.LUT R12, R12, 0x7f, RZ, 0xc0, !PT ;  /* 0x0000007f0c0c7812 */ /* 0x001fe200078ec0ff */
[----:B------:R-:W-:Y:S01]  /*29b0*/  USHF.L.U32 UR4, UR7, 0x15, URZ ;  /* 0x0000001507047899 */ /* 0x000fe200080006ff */
[----:B------:R-:W-:Y:S01]  /*29c0*/  LOP3.LUT R9, R9, 0xf00, RZ, 0xe2, !PT ;  /* 0x00000f0009097812 */ /* 0x000fe200078ee2ff */
[----:B------:R-:W-:Y:S01]  /*29d0*/  @!P2 IMAD.MOV R3, RZ, RZ, -R3 ;  /* 0x000000ffff03a224 */ /* 0x000fe200078e0a03 */
[----:B------:R-:W-:Y:S01]  /*29e0*/  ISETP.NE.U32.AND P2, PT, R12, RZ, PT ;  /* 0x000000ff0c00720c */ /* 0x000fe20003f45070 */
[----:B------:R-:W-:Y:S01]  /*29f0*/  IMAD.IADD R6, R26, 0x1, R6 ;  /* 0x000000011a067824 */ /* 0x000fe200078e0206 */
[----:B------:R-:W-:Y:S01]  /*2a00*/  LOP3.LUT R12, R19, 0xff, RZ, 0xc0, !PT ;  /* 0x000000ff130c7812 */ /* 0x000fe200078ec0ff */
[----:B------:R-:W-:Y:S01]  /*2a10*/  IMAD.IADD R7, R73, 0x1, R7 ;  /* 0x0000000149077824 */ /* 0x000fe200078e0207 */
[----:B------:R-:W-:Y:S01]  /*2a20*/  ULOP3.LUT UR4, UR4, 0x600000, URZ, 0xc0, !UPT ;  /* 0x0060000004047892 */ /* 0x000fe2000f8ec0ff */
[----:B------:R-:W-:Y:S01]  /*2a30*/  IMAD R5, R5, 0x1000, R9 ;  /* 0x0000100005057824 */ /* 0x000fe200078e0209 */
[----:B------:R-:W-:-:S02]  /*2a40*/  PRMT R86, RZ, 0x7610, R86 ;  /* 0x00007610ff567816 */ /* 0x000fc40000000056 */
[----:B------:R-:W-:Y:S01]  /*2a50*/  PRMT R9, R6, 0x5410, R7 ;  /* 0x0000541006097816 */ /* 0x000fe20000000007 */
[----:B------:R-:W-:Y:S01]  /*2a60*/  IMAD.IADD R12, R5, 0x1, R12 ;  /* 0x00000001050c7824 */ /* 0x000fe200078e020c */
[----:B------:R-:W-:Y:S02]  /*2a70*/  UIADD3 UR10, UPT, UPT, UR8, UR4, URZ ;  /* 0x00000004080a7290 */ /* 0x000fe4000fffe0ff */
[----:B------:R-:W-:Y:S01]  /*2a80*/  UIADD3 UR11, UPT, UPT, UR9, 0x14000, URZ ;  /* 0x00014000090b7890 */ /* 0x000fe2000fffe0ff */
[----:B------:R-:W-:Y:S01]  /*2a90*/  UMOV UR4, 0x1 ;  /* 0x0000000100047882 */ /* 0x000fe20000000000 */
[----:B---3--:R-:W-:Y:S02]  /*2aa0*/  ISETP.NE.AND P3, PT, R16, RZ, PT ;  /* 0x000000ff1000720c */ /* 0x008fe40003f65270 */
[----:B------:R-:W-:-:S04]  /*2ab0*/  LOP3.LUT R8, RZ, R16, RZ, 0x33, !PT ;  /* 0x00000010ff087212 */ /* 0x000fc800078e33ff */
[C---:B------:R-:W-:Y:S02]  /*2ac0*/  SEL R4, R8.reuse, R4, !P3 ;  /* 0x0000000408047207 */ /* 0x040fe40005800000 */
[C---:B------:R-:W-:Y:S02]  /*2ad0*/  SEL R0, R8.reuse, R0, !P3 ;  /* 0x0000000008007207 */ /* 0x040fe40005800000 */
[C---:B------:R-:W-:Y:S02]  /*2ae0*/  SEL R14, R8.reuse, R2, !P3 ;  /* 0x00000002080e7207 */ /* 0x040fe40005800000 */
[----:B------:R-:W-:Y:S01]  /*2af0*/  SEL R8, R8, R3, !P3 ;  /* 0x0000000308087207 */ /* 0x000fe20005800000 */
[----:B-12---:R-:W-:Y:S06]  /*2b00*/  BRA.U UP0, `(.L_x_5) ;  /* 0x0000000100187547 */ /* 0x006fec000b800000 */
[----:B------:R-:W-:Y:S01]  /*2b10*/  ELECT P3, URZ, PT ;  /* 0x0000000000ff782f */ /* 0x000fe20003860000 */
[----:B------:R-:W-:Y:S01]  /*2b20*/  IMAD.MOV.U32 R2, RZ, RZ, 0x1 ;  /* 0x00000001ff027424 */ /* 0x000fe200078e00ff */
[----:B------:R-:W-:Y:S01]  /*2b30*/  UMOV UR6, 0x40 ;  /* 0x0000004000067882 */ /* 0x000fe20000000000 */
[----:B------:R-:W-:Y:S01]  /*2b40*/  UVIRTCOUNT.DEALLOC.SMPOOL 0x80 ;  /* 0x000000800000784c */ /* 0x000fe20000000000 */
[----:B------:R-:W-:-:S09]  /*2b50*/  ULEA UR6, UR5, UR6, 0x18 ;  /* 0x0000000605067291 */ /* 0x000fd2000f8ec0ff */
[----:B------:R0:W-:Y:S03]  /*2b60*/  @P3 STS.U8 [UR6], R2 ;  /* 0x00000002ff003988 */ /* 0x0001e60008000006 */
.L_x_5:
[----:B------:R-:W-:Y:S01]  /*2b70*/  STTM.x64 tmem[UR10], RZ ;  /* 0x000000ff000079ed */ /* 0x000fe2000834000a */
[----:B------:R-:W-:Y:S01]  /*2b80*/  STTM.x64 tmem[UR10+0x40], RZ ;  /* 0x000040ff000079ed */ /* 0x000fe2000834000a */
[----:B------:R-:W-:Y:S01]  /*2b90*/  STTM.x64 tmem[UR10+0x80], RZ ;  /* 0x000080ff000079ed */ /* 0x000fe2000834000a */
[----:B------:R-:W-:Y:S01]  /*2ba0*/  STTM.x64 tmem[UR10+0xc0], RZ ;  /* 0x0000c0ff000079ed */ /* 0x000fe2000834000a */
[----:B------:R-:W-:Y:S01]  /*2bb0*/  STTM.x64 tmem[UR10+0x100], RZ ;  /* 0x000100ff000079ed */ /* 0x000fe2000834000a */
[----:B------:R-:W-:Y:S01]  /*2bc0*/  STTM.x64 tmem[UR10+0x140], RZ ;  /* 0x000140ff000079ed */ /* 0x000fe2000834000a */
[----:B------:R-:W-:Y:S01]  /*2bd0*/  STTM.x64 tmem[UR10+0x180], RZ ;  /* 0x000180ff000079ed */ /* 0x000fe2000834000a */
[----:B------:R-:W-:Y:S01]  /*2be0*/  STTM.x64 tmem[UR10+0x1c0], RZ ;  /* 0x0001c0ff000079ed */ /* 0x000fe2000834000a */
[----:B------:R-:W1:Y:S02]  /*2bf0*/  FENCE.VIEW.ASYNC.T ;  /* 0x00000000000073c6 */ /* 0x000e640000000200 */
[----:B-1----:R-:W-:Y:S01]  /*2c00*/  VOTEU.ALL UP1, P2 ;  /* 0x0000000000ff7886 */ /* 0x002fe20001020000 */
[----:B------:R-:W-:Y:S01]  /*2c10*/  VOTEU.ALL UP2, P2 ;  /* 0x0000000000ff7886 */ /* 0x000fe20001040000 */
[----:B0-----:R-:W-:Y:S01]  /*2c20*/  IMAD R2, R4, UR20, RZ ;  /* 0x0000001404027c24 */ /* 0x001fe2000f8e02ff */
[----:B------:R-:W-:Y:S01]  /*2c30*/  STL [R1+0x1040], R82 ;  /* 0x0010405201007387 */ /* 0x000fe20000100800 */
[----:B------:R-:W-:Y:S01]  /*2c40*/  IMAD R4, R0, UR20, RZ ;  /* 0x0000001400047c24 */ /* 0x000fe2000f8e02ff */
[----:B------:R-:W-:-:S04]  /*2c50*/  @!UP1 UIADD3 UR14, UPT, UPT, -UR4, 0x100000, URZ ;  /* 0x00100000040e9890 */ /* 0x000fc8000fffe1ff */
[----:B------:R-:W-:Y:S02]  /*2c60*/  @!UP1 USHF.L.U32 UR15, UR14, 0xb, URZ ;  /* 0x0000000b0e0f9899 */ /* 0x000fe400080006ff */
[----:B------:R-:W-:Y:S01]  /*2c70*/  @!UP1 USHF.L.U32 UR14, UR14, 0x1, URZ ;  /* 0x000000010e0e9899 */ /* 0x000fe200080006ff */
[----:B------:R-:W-:Y:S01]  /*2c80*/  IMAD R14, R14, UR20, RZ ;  /* 0x000000140e0e7c24 */ /* 0x000fe2000f8e02ff */
[----:B------:R-:W-:Y:S01]  /*2c90*/  BAR.SYNC.DEFER_BLOCKING 0x0 ;  /* 0x0000000000007b1d */ /* 0x000fe20000010000 */
[----:B------:R-:W-:-:S04]  /*2ca0*/  IADD3 R0, P3, PT, R2, UR16, RZ ;  /* 0x0000001002007c10 */ /* 0x000fc8000ff7e0ff */
[----:B------:R-:W-:Y:S01]  /*2cb0*/  LEA.HI.X.SX32 R2, R2, UR17, 0x1, P3 ;  /* 0x0000001102027c11 */ /* 0x000fe200098f0eff */
[----:B------:R-:W-:Y:S01]  /*2cc0*/  @!P4 IMAD.MOV.U32 R6, RZ, RZ, R0 ;  /* 0x000000ffff06c224 */ /* 0x000fe200078e0000 */
[C---:B------:R-:W-:Y:S02]  /*2cd0*/  IADD3 R3, P3, PT, R4.reuse, UR16, RZ ;  /* 0x0000001004037c10 */ /* 0x040fe4000ff7e0ff */
[----:B------:R-:W-:Y:S01]  /*2ce0*/  PRMT R85, RZ, 0x7610, R85 ;  /* 0x00007610ff557816 */ /* 0x000fe20000000055 */
[----:B------:R-:W-:Y:S01]  /*2cf0*/  @!P4 IMAD.MOV.U32 R7, RZ, RZ, R2 ;  /* 0x000000ffff07c224 */ /* 0x000fe200078e0002 */
[----:B------:R-:W-:Y:S01]  /*2d00*/  LEA.HI.X.SX32 R4, R4, UR17, 0x1, P3 ;  /* 0x0000001104047c11 */ /* 0x000fe200098f0eff */
[----:B------:R-:W-:Y:S01]  /*2d10*/  IMAD R8, R8, UR20, RZ ;  /* 0x0000001408087c24 */ /* 0x000fe2000f8e02ff */
[----:B------:R-:W-:Y:S01]  /*2d20*/  IADD3 R5, P3, PT, R14, UR16, RZ ;  /* 0x000000100e057c10 */ /* 0x000fe2000ff7e0ff */
[----:B------:R-:W-:Y:S01]  /*2d30*/  STL [R1+0x103c], R9 ;  /* 0x00103c0901007387 */ /* 0x000fe20000100800 */
[----:B------:R-:W-:Y:S01]  /*2d40*/  PRMT R16, RZ, 0x7610, R16 ;  /* 0x00007610ff107816 */ /* 0x000fe20000000010 */
[----:B------:R-:W-:Y:S01]  /*2d50*/  USHF.L.U32 UR5, UR12, 0x3, URZ ;  /* 0x000000030c057899 */ /* 0x000fe200080006ff */
[----:B------:R-:W-:Y:S01]  /*2d60*/  PRMT R83, RZ, 0x7610, R83 ;  /* 0x00007610ff537816 */ /* 0x000fe20000000053 */
[----:B------:R-:W0:Y:S01]  /*2d70*/  LDCU UR53, c[0x0][0x3b0] ;  /* 0x00007600ff3577ac */ /* 0x000e220008000800 */
[----:B------:R-:W-:-:S02]  /*2d80*/  LOP3.LUT R12, R12, 0xffff, RZ, 0xc0, !PT ;  /* 0x0000ffff0c0c7812 */ /* 0x000fc400078ec0ff */
[----:B------:R-:W-:Y:S01]  /*2d90*/  PRMT R84, RZ, 0x7610, R84 ;  /* 0x00007610ff547816 */ /* 0x000fe20000000054 */
[----:B------:R-:W1:Y:S01]  /*2da0*/  LDCU UR69, c[0x0][0x3b0] ;  /* 0x00007600ff4577ac */ /* 0x000e620008000800 */
[----:B------:R-:W2:Y:S02]  /*2db0*/  FENCE.VIEW.ASYNC.S ;  /* 0x00000000000073c6 */ /* 0x000ea40000000000 */
[----:B--2---:R2:W3:Y:S02]  /*2dc0*/  @!UP2 SYNCS.EXCH.64 URZ, [UR11], UR14 ;  /* 0x0000000e0bffa5b2 */ /* 0x0044e40008000100 */
[----:B---3--:R-:W-:Y:S01]  /*2dd0*/  BAR.SYNC.DEFER_BLOCKING 0x0 ;  /* 0x0000000000007b1d */ /* 0x008fe20000010000 */
[----:B------:R-:W-:-:S05]  /*2de0*/  @!P4 IMAD.MOV.U32 R15, RZ, RZ, R4 ;  /* 0x000000ffff0fc224 */ /* 0x000fca00078e0004 */
[----:B------:R-:W3:Y:S01]  /*2df0*/  LDCU UR68, c[0x0][0x3b0] ;  /* 0x00007600ff4477ac */ /* 0x000ee20008000800 */
[----:B------:R-:W-:Y:S01]  /*2e00*/  STL [R1+0x1038], R81 ;  /* 0x0010385101007387 */ /* 0x000fe20000100800 */
[----:B------:R-:W4:Y:S03]  /*2e10*/  LDCU UR55, c[0x0][0x3b0] ;  /* 0x00007600ff3777ac */ /* 0x000f260008000800 */
[----:B------:R0:W-:Y:S01]  /*2e20*/  STL [R1+0x1044], R81 ;  /* 0x0010445101007387 */ /* 0x0001e20000100800 */
[----:B------:R-:W1:Y:S03]  /*2e30*/  LDCU UR66, c[0x0][0x3b0] ;  /* 0x00007600ff4277ac */ /* 0x000e660008000800 */
[----:B------:R1:W-:Y:S01]  /*2e40*/  STL [R1+0x1034], R80 ;  /* 0x0010345001007387 */ /* 0x0003e20000100800 */
[----:B------:R-:W1:Y:S03]  /*2e50*/  LDCU UR54, c[0x0][0x3b0] ;  /* 0x00007600ff3677ac */ /* 0x000e660008000800 */
[----:B------:R-:W-:Y:S01]  /*2e60*/  STL [R1+0x1030], R36 ;  /* 0x0010302401007387 */ /* 0x000fe20000100800 */
[----:B------:R-:W1:Y:S03]  /*2e70*/  LDCU UR67, c[0x0][0x3b0] ;  /* 0x00007600ff4377ac */ /* 0x000e660008000800 */
[----:B------:R2:W3:Y:S01]  /*2e80*/  @!P4 LDG.E.U8 R86, desc[UR24][R6.64] ;  /* 0x000000180656c981 */ /* 0x0004e2000c1e1100 */
[----:B0-----:R-:W-:Y:S01]  /*2e90*/  PRMT R81, RZ, 0x7610, R81 ;  /* 0x00007610ff517816 */ /* 0x001fe20000000051 */
[----:B------:R-:W0:Y:S02]  /*2ea0*/  LDCU UR65, c[0x0][0x3b0] ;  /* 0x00007600ff4177ac */ /* 0x000e240008000800 */
[----:B------:R-:W-:Y:S01]  /*2eb0*/  STL [R1+0x1028], R79 ;  /* 0x0010284f01007387 */ /* 0x000fe20000100800 */
[----:B------:R-:W0:Y:S03]  /*2ec0*/  LDCU UR64, c[0x0][0x3b0] ;  /* 0x00007600ff4077ac */ /* 0x000e260008000800 */
[----:B------:R-:W-:Y:S01]  /*2ed0*/  STL [R1+0x1024], R78 ;  /* 0x0010244e01007387 */ /* 0x000fe20000100800 */
[----:B--2---:R-:W-:Y:S01]  /*2ee0*/  LEA.HI.X.SX32 R6, R14, UR17, 0x1, P3 ;  /* 0x000000110e067c11 */ /* 0x004fe200098f0eff */
[----:B------:R-:W-:-:S02]  /*2ef0*/  @!P4 IMAD.MOV.U32 R14, RZ, RZ, R3 ;  /* 0x000000ffff0ec224 */ /* 0x000fc400078e0003 */
[----:B------:R-:W-:Y:S01]  /*2f00*/  STL [R1+0x1020], R77 ;  /* 0x0010204d01007387 */ /* 0x000fe20000100800 */
[----:B------:R-:W2:Y:S03]  /*2f10*/  LDCU UR57, c[0x0][0x3b0] ;  /* 0x00007600ff3977ac */ /* 0x000ea60008000800 */
[----:B------:R0:W2:Y:S01]  /*2f20*/  @!P4 LDG.E.U8 R85, desc[UR24][R14.64] ;  /* 0x000000180e55c981 */ /* 0x0000a2000c1e1100 */
[C---:B------:R-:W-:Y:S01]  /*2f30*/  IADD3 R7, P3, PT, R8.reuse, UR16, RZ ;  /* 0x0000001008077c10 */ /* 0x040fe2000ff7e0ff */
[----:B------:R-:W1:Y:S02]  /*2f40*/  LDCU UR63, c[0x0][0x3b0] ;  /* 0x00007600ff3f77ac */ /* 0x000e640008000800 */
[----:B------:R-:W-:Y:S01]  /*2f50*/  STL [R1+0x101c], R73 ;  /* 0x00101c4901007387 */ /* 0x000fe20000100800 */
[----:B------:R-:W1:Y:S01]  /*2f60*/  LDCU UR62, c[0x0][0x3b0] ;  /* 0x00007600ff3e77ac */ /* 0x000e620008000800 */
[----:B0-----:R-:W-:Y:S01]  /*2f70*/  @!P4 IMAD.MOV.U32 R14, RZ, RZ, R5 ;  /* 0x000000ffff0ec224 */ /* 0x001fe200078e0005 */
[----:B------:R-:W0:Y:S01]  /*2f80*/  LDCU UR61, c[0x0][0x3b0] ;  /* 0x00007600ff3d77ac */ /* 0x000e220008000800 */
[----:B------:R-:W-:Y:S01]  /*2f90*/  @!P4 IMAD.MOV.U32 R15, RZ, RZ, R6 ;  /* 0x000000ffff0fc224 */ /* 0x000fe200078e0006 */
[----:B------:R-:W-:Y:S01]  /*2fa0*/  LEA.HI.X.SX32 R8, R8, UR17, 0x1, P3 ;  /* 0x0000001108087c11 */ /* 0x000fe200098f0eff */
[----:B------:R-:W-:Y:S01]  /*2fb0*/  STL [R1+0x102c], R73 ;  /* 0x00102c4901007387 */ /* 0x000fe20000100800 */
[----:B------:R-:W0:Y:S03]  /*2fc0*/  LDCU UR58, c[0x0][0x3b0] ;  /* 0x00007600ff3a77ac */ /* 0x000e260008000800 */
[----:B------:R1:W2:Y:S01]  /*2fd0*/  @!P4 LDG.E.U8 R16, desc[UR24][R14.64] ;  /* 0x000000180e10c981 */ /* 0x0002a2000c1e1100 */
[----:B------:R-:W0:Y:S03]  /*2fe0*/  LDCU UR60, c[0x0][0x3b0] ;  /* 0x00007600ff3c77ac */ /* 0x000e260008000800 */
[----:B------:R-:W-:Y:S01]  /*2ff0*/  STL [R1+0x1018], R76 ;  /* 0x0010184c01007387 */ /* 0x000fe20000100800 */
[----:B------:R-:W0:Y:S03]  /*3000*/  LDCU UR59, c[0x0][0x3b0] ;  /* 0x00007600ff3b77ac */ /* 0x000e260008000800 */
[----:B------:R-:W-:Y:S01]  /*3010*/  STL [R1+0x100c], R75 ;  /* 0x00100c4b01007387 */ /* 0x000fe20000100800 */
[----:B------:R-:W0:Y:S01]  /*3020*/  LDCU UR56, c[0x0][0x3b0] ;  /* 0x00007600ff3877ac */ /* 0x000e220008000800 */
[----:B-1----:R-:W-:-:S02]  /*3030*/  @!P4 IMAD.MOV.U32 R14, RZ, RZ, R7 ;  /* 0x000000ffff0ec224 */ /* 0x002fc400078e0007 */
[----:B------:R-:W-:Y:S01]  /*3040*/  @!P4 IMAD.MOV.U32 R15, RZ, RZ, R8 ;  /* 0x000000ffff0fc224 */ /* 0x000fe200078e0008 */
[----:B------:R-:W-:Y:S01]  /*3050*/  STL [R1+0x1008], R74 ;  /* 0x0010084a01007387 */ /* 0x000fe20000100800 */
[----:B------:R-:W1:Y:S03]  /*3060*/  LDCU UR52, c[0x0][0x3b0] ;  /* 0x00007600ff3477ac */ /* 0x000e660008000800 */
[----:B------:R0:W2:Y:S01]  /*3070*/  @!P4 LDG.E.U8 R81, desc[UR24][R14.64] ;  /* 0x000000180e51c981 */ /* 0x0000a2000c1e1100 */
[----:B------:R-:W0:Y:S03]  /*3080*/  LDCU UR50, c[0x0][0x3b0] ;  /* 0x00007600ff3277ac */ /* 0x000e260008000800 */
[----:B------:R-:W-:Y:S01]  /*3090*/  STL [R1+0x1010], R74 ;  /* 0x0010104a01007387 */ /* 0x000fe20000100800 */
        /* <DEDUP_REMOVED lines=71> */
[----:B------:R-:W-:Y:S04]  /*3510*/  STL [R1+0xf60], R37 ;  /* 0x000f602501007387 */ /* 0x000fe80000100800 */
        /* <DEDUP_REMOVED lines=27> */
[----:B-----5:R-:W-:Y:S04]  /*36d0*/  STL [R1+0xf0c], R38 ;  /* 0x000f0c2601007387 */ /* 0x020fe80000100800 */
        /* <DEDUP_REMOVED lines=29> */
[----:B------:R-:W-:Y:S01]  /*38b0*/  STL [R1+0xe94], R66 ;  /* 0x000e944201007387 */ /* 0x000fe20000100800 */
[----:B------:R-:W-:-:S03]  /*38c0*/  USHF.R.S32.HI UR6, URZ, 0x1f, UR5 ;  /* 0x0000001fff067899 */ /* 0x000fc60008011405 */
[----:B------:R-:W-:Y:S01]  /*38d0*/  STL [R1+0xe90], R89 ;  /* 0x000e905901007387 */ /* 0x000fe20000100800 */
[----:B------:R-:W-:-:S03]  /*38e0*/  IADD3 R80, P3, PT, R0, UR5, RZ ;  /* 0x0000000500507c10 */ /* 0x000fc6000ff7e0ff */
[----:B------:R-:W-:Y:S04]  /*38f0*/  STL [R1+0xe8c], R88 ;  /* 0x000e8c5801007387 */ /* 0x000fe80000100800 */
[----:B------:R-:W-:Y:S04]  /*3900*/  STL [R1+0xe88], R69 ;  /* 0x000e884501007387 */ /* 0x000fe80000100800 */
[----:B------:R-:W-:Y:S04]  /*3910*/  STL [R1+0xe84], R91 ;  /* 0x000e845b01007387 */ /* 0x000fe80000100800 */
[----:B------:R-:W-:Y:S01]  /*3920*/  STL [R1+0xe80], R90 ;  /* 0x000e805a01007387 */ /* 0x000fe20000100800 */
[----:B0-----:R-:W-:-:S03]  /*3930*/  IMAD.MOV.U32 R15, RZ, RZ, R80 ;  /* 0x000000ffff0f7224 */ /* 0x001fc600078e0050 */
[----:B------:R-:W-:Y:S01]  /*3940*/  STL [R1+0xe7c], R93 ;  /* 0x000e7c5d01007387 */ /* 0x000fe20000100800 */
[----:B------:R-:W-:-:S03]  /*3950*/  IADD3.X R14, PT, PT, R2, UR6, RZ, P3, !PT ;  /* 0x00000006020e7c10 */ /* 0x000fc60009ffe4ff */
[----:B------:R-:W-:Y:S04]  /*3960*/  STL [R1+0xe78], R92 ;  /* 0x000e785c01007387 */ /* 0x000fe80000100800 */
[----:B------:R-:W-:Y:S04]  /*3970*/  STL [R1+0xd58], R17 ;  /* 0x000d581101007387 */ /* 0x000fe80000100800 */
[----:B--2---:R-:W-:Y:S04]  /*3980*/  STL [R1+0x280], R16 ;  /* 0x0002801001007387 */ /* 0x004fe80000100800 */
[----:B------:R0:W-:Y:S01]  /*3990*/  STL [R1+0x3ac], R80 ;  /* 0x0003ac5001007387 */ /* 0x0001e20000100800 */
[----:B------:R-:W-:-:S02]  /*39a0*/  @!P5 LOP3.LUT R15, R15, R14, RZ, 0x3c, !PT ;  /* 0x0000000e0f0fd212 */ /* 0x000fc400078e3cff */
[----:B0-----:R-:W-:-:S05]  /*39b0*/  IADD3 R80, P4, PT, R3, UR5, RZ ;  /* 0x0000000503507c10 */ /* 0x001fca000ff9e0ff */
[----:B------:R-:W-:Y:S04]  /*39c0*/  STL [R1+0x3b4], R80 ;  /* 0x0003b45001007387 */ /* 0x000fe80000100800 */
[----:B------:R0:W-:Y:S04]  /*39d0*/  STL [R1+0x3a8], R14 ;  /* 0x0003a80e01007387 */ /* 0x0001e80000100800 */
[----:B------:R2:W-:Y:S01]  /*39e0*/  STL [R1+0x270], R81 ;  /* 0x0002705101007387 */ /* 0x0005e20000100800 */
[----:B0-----:R-:W-:-:S04]  /*39f0*/  @!P5 LOP3.LUT R14, R15, R14, RZ, 0x3c, !PT ;  /* 0x0000000e0f0ed212 */ /* 0x001fc800078e3cff */
[----:B------:R-:W-:Y:S02]  /*3a00*/  @!P5 LOP3.LUT R15, R15, R14, RZ, 0x3c, !PT ;  /* 0x0000000e0f0fd212 */ /* 0x000fe400078e3cff */
[----:B--2---:R-:W-:Y:S02]  /*3a10*/  IADD3.X R81, PT, PT, R4, UR6, RZ, P4, !PT ;  /* 0x0000000604517c10 */ /* 0x004fe4000a7fe4ff */
[----:B------:R-:W-:Y:S01]  /*3a20*/  PRMT R36, RZ, 0x7610, R36 ;  /* 0x00007610ff247816 */ /* 0x000fe20000000024 */
[----:B------:R0:W2:Y:S01]  /*3a30*/  @!P5 LDG.E.U8 R83, desc[UR24][R14.64] ;  /* 0x000000180e53d981 */ /* 0x0000a2000c1e1100 */
[----:B------:R-:W-:Y:S02]  /*3a40*/  IADD3 R82, P4, PT, R5, UR5, RZ ;  /* 0x0000000505527c10 */ /* 0x000fe4000ff9e0ff */
[----:B------:R-:W-:Y:S01]  /*3a50*/  PRMT R9, RZ, 0x7610, R9 ;  /* 0x00007610ff097816 */ /* 0x000fe20000000009 */
[----:B0-----:R-:W-:Y:S02]  /*3a60*/  @!P5 IMAD.MOV.U32 R14, RZ, RZ, R80 ;  /* 0x000000ffff0ed224 */ /* 0x001fe400078e0050 */
[----:B------:R-:W-:-:S05]  /*3a70*/  @!P5 IMAD.MOV.U32 R15, RZ, RZ, R81 ;  /* 0x000000ffff0fd224 */ /* 0x000fca00078e0051 */
[----:B------:R0:W2:Y:S02]  /*3a80*/  @!P5 LDG.E.U8 R36, desc[UR24][R14.64] ;  /* 0x000000180e24d981 */ /* 0x0000a4000c1e1100 */
[----:B0-----:R-:W-:Y:S01]  /*3a90*/  IADD3.X R15, PT, PT, R6, UR6, RZ, P4, !PT ;  /* 0x00000006060f7c10 */ /* 0x001fe2000a7fe4ff */
[----:B------:R-:W-:-:S05]  /*3aa0*/  @!P5 IMAD.MOV.U32 R14, RZ, RZ, R82 ;  /* 0x000000ffff0ed224 */ /* 0x000fca00078e0052 */
[----:B------:R0:W3:Y:S04]  /*3ab0*/  @!P5 LDG.E.U8 R9, desc[UR24][R14.64] ;  /* 0x000000180e09d981 */ /* 0x0000e8000c1e1100 */
[----:B------:R0:W-:Y:S04]  /*3ac0*/  STL [R1+0x3b0], R81 ;  /* 0x0003b05101007387 */ /* 0x0001e80000100800 */
[----:B0-----:R-:W4:Y:S01]  /*3ad0*/  LDL.LU R81, [R1+0x1044] ;  /* 0x0010440001517983 */ /* 0x001f220000300800 */
[----:B------:R-:W-:-:S03]  /*3ae0*/  IADD3 R80, P4, PT, R7, UR5, RZ ;  /* 0x0000000507507c10 */ /* 0x000fc6000ff9e0ff */
[----:B------:R0:W-:Y:S01]  /*3af0*/  STL [R1+0x3bc], R82 ;  /* 0x0003bc5201007387 */ /* 0x0001e20000100800 */
[----:B------:R-:W-:-:S03]  /*3b00*/  USHF.L.U32 UR5, UR12, 0x4, URZ ;  /* 0x000000040c057899 */ /* 0x000fc600080006ff */
[----:B------:R-:W-:Y:S04]  /*3b10*/  STL [R1+0x3b8], R15 ;  /* 0x0003b80f01007387 */ /* 0x000fe80000100800 */
[----:B------:R-:W-:Y:S01]  /*3b20*/  STL [R1+0x3c4], R80 ;  /* 0x0003c45001007387 */ /* 0x000fe20000100800 */
[----:B------:R-:W-:Y:S01]  /*3b30*/  SHF.R.U32.HI R16, RZ, 0xf, R12 ;  /* 0x0000000fff107819 */ /* 0x000fe2000001160c */
[----:B------:R-:W-:Y:S01]  /*3b40*/  @!P5 IMAD.MOV.U32 R14, RZ, RZ, R80 ;  /* 0x000000ffff0ed224 */ /* 0x000fe200078e0050 */
[----:B------:R-:W-:Y:S02]  /*3b50*/  USHF.R.S32.HI UR14, URZ, 0x1f, UR5 ;  /* 0x0000001fff0e7899 */ /* 0x000fe40008011405 */
[----:B------:R-:W-:Y:S02]  /*3b60*/  LOP3.LUT P3, RZ, R16, 0x1, RZ, 0xc0, !PT ;  /* 0x0000000110ff7812 */ /* 0x000fe4000786c0ff */
[----:B------:R-:W-:Y:S01]  /*3b70*/  PRMT R16, RZ, 0x7610, R16 ;  /* 0x00007610ff107816 */ /* 0x000fe20000000010 */
[----:B--2---:R2:W-:Y:S04]  /*3b80*/  STL [R1+0x27c], R36 ;  /* 0x00027c2401007387 */ /* 0x0045e80000100800 */
[----:B0-----:R-:W4:Y:S01]  /*3b90*/  LDL.LU R82, [R1+0x1040] ;  /* 0x0010400001527983 */ /* 0x001f220000300800 */
[----:B--2---:R-:W-:-:S03]  /*3ba0*/  IADD3.X R36, PT, PT, R8, UR6, RZ, P4, !PT ;  /* 0x0000000608247c10 */ /* 0x004fc6000a7fe4ff */
[----:B---3--:R0:W-:Y:S02]  /*3bb0*/  STL [R1+0x264], R9 ;  /* 0x0002640901007387 */ /* 0x0081e40000100800 */
[----:B------:R-:W-:-:S05]  /*3bc0*/  IMAD.MOV.U32 R15, RZ, RZ, R36 ;  /* 0x000000ffff0f7224 */ /* 0x000fca00078e0024 */
[----:B------:R2:W3:Y:S04]  /*3bd0*/  @!P5 LDG.E.U8 R84, desc[UR24][R14.64] ;  /* 0x000000180e54d981 */ /* 0x0004e8000c1e1100 */
[----:B0-----:R-:W3:Y:S04]  /*3be0*/  LDL.LU R9, [R1+0x103c] ;  /* 0x00103c0001097983 */ /* 0x001ee80000300800 */
[----:B------:R0:W-:Y:S01]  /*3bf0*/  STL [R1+0x3c0], R36 ;  /* 0x0003c02401007387 */ /* 0x0001e20000100800 */
[----:B--2---:R-:W-:Y:S02]  /*3c00*/  SHF.R.U32.HI R14, RZ, 0x7, R12 ;  /* 0x00000007ff0e7819 */ /* 0x004fe4000001160c */
[----:B0-----:R-:W-:-:S05]  /*3c10*/  IADD3 R36, P4, PT, R0, UR5, RZ ;  /* 0x0000000500247c10 */ /* 0x001fca000ff9e0ff */
[----:B------:R0:W-:Y:S01]  /*3c20*/  STL [R1+0x8dc], R36 ;  /* 0x0008dc2401007387 */ /* 0x0001e20000100800 */
[----:B------:R-:W-:Y:S01]  /*3c30*/  IMAD.MOV.U32 R15, RZ, RZ, R36 ;  /* 0x000000ffff0f7224 */ /* 0x000fe200078e0024 */
[----:B0-----:R-:W-:Y:S02]  /*3c40*/  IADD3.X R36, PT, PT, R2, UR14, RZ, P4, !PT ;  /* 0x0000000e02247c10 */ /* 0x001fe4000a7fe4ff */
[----:B------:R-:W-:-:S03]  /*3c50*/  LOP3.LUT P4, RZ, R14, 0x1, RZ, 0xc0, !PT ;  /* 0x000000010eff7812 */ /* 0x000fc6000788c0ff */
[----:B------:R-:W-:-:S05]  /*3c60*/  IMAD.MOV.U32 R14, RZ, RZ, R36 ;  /* 0x000000ffff0e7224 */ /* 0x000fca00078e0024 */
[----:B------:R-:W-:-:S04]  /*3c70*/  @P3 LOP3.LUT R15, R15, R14, RZ, 0x3c, !PT ;  /* 0x0000000e0f0f3212 */ /* 0x000fc800078e3cff */
[C---:B------:R-:W-:Y:S02]  /*3c80*/  @P3 LOP3.LUT R14, R15.reuse, R14, RZ, 0x3c, !PT ;  /* 0x0000000e0f0e3212 */ /* 0x040fe400078e3cff */
[----:B----4-:R-:W-:Y:S02]  /*3c90*/  PRMT R81, RZ, 0x7610, R81 ;  /* 0x00007610ff517816 */ /* 0x010fe40000000051 */
[----:B------:R-:W-:Y:S02]  /*3ca0*/  @P3 LOP3.LUT R15, R15, R14, RZ, 0x3c, !PT ;  /* 0x0000000e0f0f3212 */ /* 0x000fe400078e3cff */
[----:B------:R-:W-:-:S03]  /*3cb0*/  IADD3 R80, P5, PT, R3, UR5, RZ ;  /* 0x0000000503507c10 */ /* 0x000fc6000ffbe0ff */
[----:B------:R0:W2:Y:S04]  /*3cc0*/  @P3 LDG.E.U8 R81, desc[UR24][R14.64] ;  /* 0x000000180e513981 */ /* 0x0000a8000c1e1100 */
[----:B------:R4:W-:Y:S02]  /*3cd0*/  STL [R1+0x8d8], R36 ;  /* 0x0008d82401007387 */ /* 0x0009e40000100800 */
[----:B----4-:R-:W-:Y:S01]  /*3ce0*/  IADD3.X R36, PT, PT, R4, UR14, RZ, P5, !PT ;  /* 0x0000000e04247c10 */ /* 0x010fe2000affe4ff */
[----:B0-----:R-:W-:-:S04]  /*3cf0*/  @P3 IMAD.MOV.U32 R14, RZ, RZ, R80 ;  /* 0x000000ffff0e3224 */ /* 0x001fc800078e0050 */
[----:B------:R-:W-:-:S05]  /*3d00*/  IMAD.MOV.U32 R15, RZ, RZ, R36 ;  /* 0x000000ffff0f7224 */ /* 0x000fca00078e0024 */
[----:B------:R0:W4:Y:S04]  /*3d10*/  @P3 LDG.E.U8 R16, desc[UR24][R14.64] ;  /* 0x000000180e103981 */ /* 0x000128000c1e1100 */
[----:B------:R-:W-:Y:S01]  /*3d20*/  STL [R1+0x8e4], R80 ;  /* 0x0008e45001007387 */ /* 0x000fe20000100800 */
[----:B------:R-:W-:Y:S01]  /*3d30*/  UIMAD UR6, UR12, 0x18, URZ ;  /* 0x000000180c0678a4 */ /* 0x000fe2000f8e02ff */
[----:B------:R-:W-:-:S03]  /*3d40*/  PRMT R73, RZ, 0x7610, R73 ;  /* 0x00007610ff497816 */ /* 0x000fc60000000049 */
[----:B------:R-:W-:Y:S01]  /*3d50*/  USHF.R.S32.HI UR15, URZ, 0x1f, UR6 ;  /* 0x0000001fff0f7899 */ /* 0x000fe20008011406 */
[----:B------:R-:W-:Y:S02]  /*3d60*/  PRMT R79, RZ, 0x7610, R79 ;  /* 0x00007610ff4f7816 */ /* 0x000fe4000000004f */
[----:B------:R-:W-:Y:S01]  /*3d70*/  PRMT R82, RZ, 0x7610, R82 ;  /* 0x00007610ff527816 */ /* 0x000fe20000000052 */
[----:B--2---:R2:W-:Y:S04]  /*3d80*/  STL [R1+0x26c], R81 ;  /* 0x00026c5101007387 */ /* 0x0045e80000100800 */
[----:B--2---:R-:W2:Y:S04]  /*3d90*/  LDL.LU R81, [R1+0x1038] ;  /* 0x0010380001517983 */ /* 0x004ea80000300800 */
[----:B------:R0:W-:Y:S02]  /*3da0*/  STL [R1+0x8e0], R36 ;  /* 0x0008e02401007387 */ /* 0x0001e40000100800 */
[----:B0-----:R-:W-:-:S04]  /*3db0*/  IADD3 R36, P5, PT, R5, UR5, RZ ;  /* 0x0000000505247c10 */ /* 0x001fc8000ffbe0ff */
[----:B------:R-:W-:Y:S02]  /*3dc0*/  IADD3.X R15, PT, PT, R6, UR14, RZ, P5, !PT ;  /* 0x0000000e060f7c10 */ /* 0x000fe4000affe4ff */
[----:B------:R-:W-:Y:S01]  /*3dd0*/  IADD3 R80, P5, PT, R7, UR5, RZ ;  /* 0x0000000507507c10 */ /* 0x000fe2000ffbe0ff */
[----:B------:R-:W-:Y:S01]  /*3de0*/  STL [R1+0x8ec], R36 ;  /* 0x0008ec2401007387 */ /* 0x000fe20000100800 */
[----:B------:R-:W-:-:S03]  /*3df0*/  @P3 IMAD.MOV.U32 R14, RZ, RZ, R36 ;  /* 0x000000ffff0e3224 */ /* 0x000fc600078e0024 */
[----:B------:R-:W-:Y:S04]  /*3e00*/  STL [R1+0x8e8], R15 ;  /* 0x0008e80f01007387 */ /* 0x000fe80000100800 */
[----:B------:R-:W-:Y:S04]  /*3e10*/  STL [R1+0x8f4], R80 ;  /* 0x0008f45001007387 */ /* 0x000fe80000100800 */
[----:B----4-:R0:W-:Y:S04]  /*3e20*/  STL [R1+0x268], R16 ;  /* 0x0002681001007387 */ /* 0x0101e80000100800 */
[----:B------:R4:W2:Y:S01]  /*3e30*/  @P3 LDG.E.U8 R82, desc[UR24][R14.64] ;  /* 0x000000180e523981 */ /* 0x0008a2000c1e1100 */
[----:B0-----:R-:W-:-:S02]  /*3e40*/  IADD3.X R16, PT, PT, R8, UR14, RZ, P5, !PT ;  /* 0x0000000e08107c10 */ /* 0x001fc4000affe4ff */
[----:B------:R-:W-:Y:S01]  /*3e50*/  IADD3 R36, P5, PT, R0, UR6, RZ ;  /* 0x0000000600247c10 */ /* 0x000fe2000ffbe0ff */
[----:B----4-:R-:W-:Y:S02]  /*3e60*/  @P3 IMAD.MOV.U32 R14, RZ, RZ, R80 ;  /* 0x000000ffff0e3224 */ /* 0x010fe400078e0050 */
[----:B------:R-:W-:-:S05]  /*3e70*/  IMAD.MOV.U32 R15, RZ, RZ, R16 ;  /* 0x000000ffff0f7224 */ /* 0x000fca00078e0010 */
[----:B------:R0:W4:Y:S04]  /*3e80*/  @P3 LDG.E.U8 R73, desc[UR24][R14.64] ;  /* 0x000000180e493981 */ /* 0x000128000c1e1100 */
[----:B------:R-:W-:Y:S01]  /*3e90*/  STL [R1+0x8f0], R16 ;  /* 0x0008f01001007387 */ /* 0x000fe20000100800 */
[----:B0-----:R-:W-:Y:S01]  /*3ea0*/  IMAD.MOV.U32 R15, RZ, RZ, R36 ;  /* 0x000000ffff0f7224 */ /* 0x001fe200078e0024 */
[----:B------:R-:W-:Y:S02]  /*3eb0*/  IADD3.X R14, PT, PT, R2, UR15, RZ, P5, !PT ;  /* 0x0000000f020e7c10 */ /* 0x000fe4000affe4ff */
[----:B------:R-:W-:Y:S02]  /*3ec0*/  STL [R1+0x99c], R36 ;  /* 0x00099c2401007387 */ /* 0x000fe40000100800 */
[----:B------:R-:W-:-:S02]  /*3ed0*/  @P4 LOP3.LUT R15, R15, R14, RZ, 0x3c, !PT ;  /* 0x0000000e0f0f4212 */ /* 0x000fc400078e3cff */
[----:B------:R0:W-:Y:S02]  /*3ee0*/  STL [R1+0x998], R14 ;  /* 0x0009980e01007387 */ /* 0x0001e40000100800 */
[----:B0-----:R-:W-:-:S04]  /*3ef0*/  @P4 LOP3.LUT R14, R15, R14, RZ, 0x3c, !PT ;  /* 0x0000000e0f0e4212 */ /* 0x001fc800078e3cff */
[----:B------:R-:W-:-:S05]  /*3f00*/  @P4 LOP3.LUT R15, R15, R14, RZ, 0x3c, !PT ;  /* 0x0000000e0f0f4212 */ /* 0x000fca00078e3cff */
[----:B------:R0:W2:Y:S01]  /*3f10*/  @P4 LDG.E.U8 R79, desc[UR24][R14.64] ;  /* 0x000000180e4f4981 */ /* 0x0000a2000c1e1100 */
[----:B------:R-:W-:-:S04]  /*3f20*/  IADD3 R36, P3, PT, R3, UR6, RZ ;  /* 0x0000000603247c10 */ /* 0x000fc8000ff7e0ff */
[----:B------:R-:W-:Y:S02]  /*3f30*/  IADD3.X R80, PT, PT, R4, UR15, RZ, P3, !PT ;  /* 0x0000000f04507c10 */ /* 0x000fe40009ffe4ff */
[----:B------:R-:W-:Y:S01]  /*3f40*/  PRMT R77, RZ, 0x7610, R77 ;  /* 0x00007610ff4d7816 */ /* 0x000fe2000000004d */
[----:B0-----:R-:W-:Y:S02]  /*3f50*/  @P4 IMAD.MOV.U32 R14, RZ, RZ, R36 ;  /* 0x000000ffff0e4224 */ /* 0x001fe400078e0024 */
[----:B------:R-:W-:Y:S01]  /*3f60*/  @P4 IMAD.MOV.U32 R15, RZ, RZ, R80 ;  /* 0x000000ffff0f4224 */ /* 0x000fe200078e0050 */
[----:B------:R-:W-:Y:S04]  /*3f70*/  STL [R1+0x9a4], R36 ;  /* 0x0009a42401007387 */ /* 0x000fe80000100800 */
[----:B------:R0:W2:Y:S01]  /*3f80*/  @P4 LDG.E.U8 R77, desc[UR24][R14.64] ;  /* 0x000000180e4d4981 */ /* 0x0000a2000c1e1100 */
[----:B---3--:R-:W-:-:S04]  /*3f90*/  SHF.R.U64 R16, R9, 0x1f, RZ ;  /* 0x0000001f09107819 */ /* 0x008fc800000012ff */
[----:B------:R-:W-:Y:S02]  /*3fa0*/  LOP3.LUT P5, RZ, R16, 0x1, RZ, 0xc0, !PT ;  /* 0x0000000110ff7812 */ /* 0x000fe400078ac0ff */
[----:B------:R-:W-:Y:S01]  /*3fb0*/  PRMT R16, RZ, 0x7610, R16 ;  /* 0x00007610ff107816 */ /* 0x000fe20000000010 */
[----:B----4-:R3:W-:Y:S04]  /*3fc0*/  STL [R1+0x278], R73 ;  /* 0x0002784901007387 */ /* 0x0107e80000100800 */
[----:B------:R4:W-:Y:S01]  /*3fd0*/  STL [R1+0x9a0], R80 ;  /* 0x0009a05001007387 */ /* 0x0009e20000100800 */
[----:B---3--:R-:W-:-:S05]  /*3fe0*/  IADD3 R73, P3, PT, R5, UR6, RZ ;  /* 0x0000000605497c10 */ /* 0x008fca000ff7e0ff */
[----:B------:R-:W-:Y:S01]  /*3ff0*/  STL [R1+0x9ac], R73 ;  /* 0x0009ac4901007387 */ /* 0x000fe20000100800 */
[----:B0-----:R-:W-:-:S03]  /*4000*/  @P4 IMAD.MOV.U32 R14, RZ, RZ, R73 ;  /* 0x000000ffff0e4224 */ /* 0x001fc600078e0049 */
[----:B--2---:R0:W-:Y:S04]  /*4010*/  STL [R1+0x25c], R79 ;  /* 0x00025c4f01007387 */ /* 0x0041e80000100800 */
[----:B----4-:R-:W2:Y:S04]  /*4020*/  LDL.LU R80, [R1+0x1034] ;  /* 0x0010340001507983 */ /* 0x010ea80000300800 */
[----:B------:R-:W3:Y:S01]  /*4030*/  LDL.LU R36, [R1+0x1030] ;  /* 0x0010300001247983 */ /* 0x000ee20000300800 */
[----:B0-----:R-:W-:-:S05]  /*4040*/  IADD3.X R79, PT, PT, R6, UR15, RZ, P3, !PT ;  /* 0x0000000f064f7c10 */ /* 0x001fca0009ffe4ff */
[----:B------:R-:W-:-:S05]  /*4050*/  @P4 IMAD.MOV.U32 R15, RZ, RZ, R79 ;  /* 0x000000ffff0f4224 */ /* 0x000fca00078e004f */
[----:B------:R0:W4:Y:S04]  /*4060*/  @P4 LDG.E.U8 R16, desc[UR24][R14.64] ;  /* 0x000000180e104981 */ /* 0x000128000c1e1100 */
[----:B------:R0:W-:Y:S01]  /*4070*/  STL [R1+0x258], R77 ;  /* 0x0002584d01007387 */ /* 0x0001e20000100800 */
[----:B------:R-:W-:-:S03]  /*4080*/  USHF.L.U32 UR5, UR12, 0x5, URZ ;  /* 0x000000050c057899 */ /* 0x000fc600080006ff */
[----:B------:R1:W-:Y:S01]  /*4090*/  STL [R1+0x9a8], R79 ;  /* 0x0009a84f01007387 */ /* 0x0003e20000100800 */
[----:B0-----:R-:W-:-:S04]  /*40a0*/  IADD3 R77, P3, PT, R7, UR6, RZ ;  /* 0x00000006074d7c10 */ /* 0x001fc8000ff7e0ff */
[----:B-1----:R-:W-:Y:S01]  /*40b0*/  IADD3.X R79, PT, PT, R8, UR15, RZ, P3, !PT ;  /* 0x0000000f084f7c10 */ /* 0x002fe20009ffe4ff */
[----:B------:R-:W-:Y:S01]  /*40c0*/  @P4 IMAD.MOV.U32 R14, RZ, RZ, R77 ;  /* 0x000000ffff0e4224 */ /* 0x000fe200078e004d */
[----:B------:R-:W-:Y:S01]  /*40d0*/  PRMT R81, RZ, 0x7610, R81 ;  /* 0x00007610ff517816 */ /* 0x000fe20000000051 */
[----:B------:R-:W-:Y:S02]  /*40e0*/  USHF.R.S32.HI UR6, URZ, 0x1f, UR5 ;  /* 0x0000001fff067899 */ /* 0x000fe40008011405 */
[----:B------:R-:W-:Y:S01]  /*40f0*/  IADD3 R73, P3, PT, R0, UR5, RZ ;  /* 0x0000000500497c10 */ /* 0x000fe2000ff7e0ff */
[----:B------:R-:W-:Y:S01]  /*4100*/  @P4 IMAD.MOV.U32 R15, RZ, RZ, R79 ;  /* 0x000000ffff0f4224 */ /* 0x000fe200078e004f */
[----:B------:R0:W-:Y:S04]  /*4110*/  STL [R1+0x9b4], R77 ;  /* 0x0009b44d01007387 */ /* 0x0001e80000100800 */
[----:B------:R1:W3:Y:S01]  /*4120*/  @P4 LDG.E.U8 R81, desc[UR24][R14.64] ;  /* 0x000000180e514981 */ /* 0x0002e2000c1e1100 */
[----:B0-----:R-:W-:Y:S01]  /*4130*/  IADD3 R77, P4, PT, R3, UR5, RZ ;  /* 0x00000005034d7c10 */ /* 0x001fe2000ff9e0ff */
[----:B-1----:R-:W-:Y:S01]  /*4140*/  IMAD.MOV.U32 R15, RZ, RZ, R73 ;  /* 0x000000ffff0f7224 */ /* 0x002fe200078e0049 */
[----:B------:R-:W-:-:S04]  /*4150*/  IADD3.X R14, PT, PT, R2, UR6, RZ, P3, !PT ;  /* 0x00000006020e7c10 */ /* 0x000fc80009ffe4ff */
[----:B------:R-:W-:Y:S02]  /*4160*/  @P5 LOP3.LUT R15, R15, R14, RZ, 0x3c, !PT ;  /* 0x0000000e0f0f5212 */ /* 0x000fe400078e3cff */
[----:B--2---:R-:W-:Y:S01]  /*4170*/  PRMT R80, RZ, 0x7610, R80 ;  /* 0x00007610ff507816 */ /* 0x004fe20000000050 */
[----:B----4-:R-:W-:Y:S04]  /*4180*/  STL [R1+0x274], R16 ;  /* 0x0002741001007387 */ /* 0x010fe80000100800 */
[----:B------:R-:W-:Y:S04]  /*4190*/  STL [R1+0x9b0], R79 ;  /* 0x0009b04f01007387 */ /* 0x000fe80000100800 */
[----:B------:R0:W-:Y:S04]  /*41a0*/  STL [R1+0xa40], R73 ;  /* 0x000a404901007387 */ /* 0x0001e80000100800 */
[----:B------:R-:W-:Y:S04]  /*41b0*/  STL [R1+0xcb4], R77 ;  /* 0x000cb44d01007387 */ /* 0x000fe80000100800 */
[----:B------:R1:W-:Y:S01]  /*41c0*/  STL [R1+0xa3c], R14 ;  /* 0x000a3c0e01007387 */ /* 0x0003e20000100800 */
[----:B0-----:R-:W-:-:S02]  /*41d0*/  IADD3.X R73, PT, PT, R4, UR6, RZ, P4, !PT ;  /* 0x0000000604497c10 */ /* 0x001fc4000a7fe4ff */
[----:B-1----:R-:W-:-:S04]  /*41e0*/  @P5 LOP3.LUT R14, R15, R14, RZ, 0x3c, !PT ;  /* 0x0000000e0f0e5212 */ /* 0x002fc800078e3cff */
[----:B------:R-:W-:Y:S02]  /*41f0*/  @P5 LOP3.LUT R15, R15, R14, RZ, 0x3c, !PT ;  /* 0x0000000e0f0f5212 */ /* 0x000fe400078e3cff */
[----:B---3--:R-:W-:-:S03]  /*4200*/  PRMT R36, RZ, 0x7610, R36 ;  /* 0x00007610ff247816 */ /* 0x008fc60000000024 */
[----:B------:R0:W2:Y:S02]  /*4210*/  @P5 LDG.E.U8 R80, desc[UR24][R14.64] ;  /* 0x000000180e505981 */ /* 0x0000a4000c1e1100 */
[----:B0-----:R-:W-:Y:S02]  /*4220*/  @P5 IMAD.MOV.U32 R14, RZ, RZ, R77 ;  /* 0x000000ffff0e5224 */ /* 0x001fe400078e004d */
[----:B------:R-:W-:-:S05]  /*4230*/  @P5 IMAD.MOV.U32 R15, RZ, RZ, R73 ;  /* 0x000000ffff0f5224 */ /* 0x000fca00078e0049 */
[----:B------:R0:W3:Y:S01]  /*4240*/  @P5 LDG.E.U8 R36, desc[UR24][R14.64] ;  /* 0x000000180e245981 */ /* 0x0000e2000c1e1100 */
[----:B------:R-:W-:Y:S02]  /*4250*/  IADD3 R79, P4, PT, R5, UR5, RZ ;  /* 0x00000005054f7c10 */ /* 0x000fe4000ff9e0ff */
[----:B------:R-:W-:Y:S01]  /*4260*/  PRMT R78, RZ, 0x7610, R78 ;  /* 0x00007610ff4e7816 */ /* 0x000fe2000000004e */
[----:B------:R1:W-:Y:S01]  /*4270*/  STL [R1+0xcb0], R73 ;  /* 0x000cb04901007387 */ /* 0x0003e20000100800 */
[----:B0-----:R-:W-:Y:S01]  /*4280*/  IADD3.X R15, PT, PT, R6, UR6, RZ, P4, !PT ;  /* 0x00000006060f7c10 */ /* 0x001fe2000a7fe4ff */
[----:B------:R-:W-:Y:S02]  /*4290*/  @P5 IMAD.MOV.U32 R14, RZ, RZ, R79 ;  /* 0x000000ffff0e5224 */ /* 0x000fe400078e004f */
[----:B-1----:R-:W4:Y:S04]  /*42a0*/  LDL.LU R73, [R1+0x102c] ;  /* 0x00102c0001497983 */ /* 0x002f280000300800 */
[----:B------:R-:W-:Y:S04]  /*42b0*/  STL [R1+0xcb8], R79 ;  /* 0x000cb84f01007387 */ /* 0x000fe80000100800 */
[----:B------:R0:W2:Y:S01]  /*42c0*/  @P5 LDG.E.U8 R78, desc[UR24][R14.64] ;  /* 0x000000180e4e5981 */ /* 0x0000a2000c1e1100 */
[----:B------:R-:W-:-:S03]  /*42d0*/  PRMT R87, RZ, 0x7610, R87 ;  /* 0x00007610ff577816 */ /* 0x000fc60000000057 */
[----:B---3--:R1:W-:Y:S02]  /*42e0*/  STL [R1+0x260], R36 ;  /* 0x0002602401007387 */ /* 0x0083e40000100800 */
[----:B-1----:R-:W-:-:S04]  /*42f0*/  IADD3 R36, P4, PT, R7, UR5, RZ ;  /* 0x0000000507247c10 */ /* 0x002fc8000ff9e0ff */
[----:B------:R-:W-:Y:S01]  /*4300*/  IADD3.X R77, PT, PT, R8, UR6, RZ, P4, !PT ;  /* 0x00000006084d7c10 */ /* 0x000fe2000a7fe4ff */
[----:B------:R1:W-:Y:S04]  /*4310*/  STL [R1+0xca4], R15 ;  /* 0x000ca40f01007387 */ /* 0x0003e80000100800 */
[----:B0-----:R-:W-:Y:S02]  /*4320*/  IMAD.MOV.U32 R14, RZ, RZ, R77 ;  /* 0x000000ffff0e7224 */ /* 0x001fe400078e004d */
[----:B-1----:R-:W-:-:S05]  /*4330*/  IMAD.MOV.U32 R15, RZ, RZ, R36 ;  /* 0x000000ffff0f7224 */ /* 0x002fca00078e0024 */
[----:B------:R-:W-:-:S04]  /*4340*/  @P5 LOP3.LUT R15, R15, R14, RZ, 0x3c, !PT ;  /* 0x0000000e0f0f5212 */ /* 0x000fc800078e3cff */
[----:B------:R-:W-:-:S04]  /*4350*/  @P5 LOP3.LUT R14, R15, R14, RZ, 0x3c, !PT ;  /* 0x0000000e0f0e5212 */ /* 0x000fc800078e3cff */
[----:B------:R-:W-:-:S05]  /*4360*/  @P5 LOP3.LUT R15, R15, R14, RZ, 0x3c, !PT ;  /* 0x0000000e0f0f5212 */ /* 0x000fca00078e3cff */
[----:B------:R0:W3:Y:S01]  /*4370*/  @P5 LDG.E.U8 R87, desc[UR24][R14.64] ;  /* 0x000000180e575981 */ /* 0x0000e2000c1e1100 */
[----:B------:R-:W-:Y:S01]  /*4380*/  UIMAD UR5, UR12, 0x28, URZ ;  /* 0x000000280c0578a4 */ /* 0x000fe2000f8e02ff */
[----:B------:R-:W-:Y:S02]  /*4390*/  SHF.R.U64 R16, R9, 0x17, RZ ;  /* 0x0000001709107819 */ /* 0x000fe400000012ff */
[----:B------:R1:W-:Y:S01]  /*43a0*/  STL [R1+0xcac], R36 ;  /* 0x000cac2401007387 */ /* 0x0003e20000100800 */
[----:B------:R-:W-:-:S03]  /*43b0*/  USHF.R.S32.HI UR14, URZ, 0x1f, UR5 ;  /* 0x0000001fff0e7899 */ /* 0x000fc60008011405 */
[----:B------:R-:W3:Y:S01]  /*43c0*/  LDL.LU R79, [R1+0x1028] ;  /* 0x00102800014f7983 */ /* 0x000ee20000300800 */
[----:B------:R-:W-:-:S03]  /*43d0*/  LOP3.LUT P3, RZ, R16, 0x1, RZ, 0xc0, !PT ;  /* 0x0000000110ff7812 */ /* 0x000fc6000786c0ff */
[----:B--2---:R2:W-:Y:S01]  /*43e0*/  STL [R1+0x24c], R78 ;  /* 0x00024c4e01007387 */ /* 0x0045e20000100800 */
[----:B-1----:R-:W-:Y:S02]  /*43f0*/  IADD3 R36, P4, PT, R0, UR5, RZ ;  /* 0x0000000500247c10 */ /* 0x002fe4000ff9e0ff */
[----:B0-----:R-:W-:-:S03]  /*4400*/  SHF.R.U64 R14, R9, 0xf, RZ ;  /* 0x0000000f090e7819 */ /* 0x001fc600000012ff */
[----:B------:R-:W-:Y:S01]  /*4410*/  IMAD.MOV.U32 R15, RZ, RZ, R36 ;  /* 0x000000ffff0f7224 */ /* 0x000fe200078e0024 */
[----:B--2---:R-:W2:Y:S04]  /*4420*/  LDL.LU R78, [R1+0x1024] ;  /* 0x00102400014e7983 */ /* 0x004ea80000300800 */
[----:B------:R0:W-:Y:S04]  /*4430*/  STL [R1+0xca8], R77 ;  /* 0x000ca84d01007387 */ /* 0x0001e80000100800 */
[----:B0-----:R-:W2:Y:S04]  /*4440*/  LDL.LU R77, [R1+0x1020] ;  /* 0x00102000014d7983 */ /* 0x001ea80000300800 */
[----:B------:R0:W-:Y:S02]  /*4450*/  STL [R1+0xca0], R36 ;  /* 0x000ca02401007387 */ /* 0x0001e40000100800 */
[----:B0-----:R-:W-:-:S02]  /*4460*/  IADD3.X R36, PT, PT, R2, UR14, RZ, P4, !PT ;  /* 0x0000000e02247c10 */ /* 0x001fc4000a7fe4ff */
[----:B------:R-:W-:-:S03]  /*4470*/  LOP3.LUT P4, RZ, R14, 0x1, RZ, 0xc0, !PT ;  /* 0x000000010eff7812 */ /* 0x000fc6000788c0ff */
[----:B------:R-:W-:-:S05]  /*4480*/  IMAD.MOV.U32 R14, RZ, RZ, R36 ;  /* 0x000000ffff0e7224 */ /* 0x000fca00078e0024 */
[----:B------:R-:W-:-:S04]  /*4490*/  @P3 LOP3.LUT R15, R15, R14, RZ, 0x3c, !PT ;  /* 0x0000000e0f0f3212 */ /* 0x000fc800078e3cff */
[C---:B------:R-:W-:Y:S02]  /*44a0*/  @P3 LOP3.LUT R14, R15.reuse, R14, RZ, 0x3c, !PT ;  /* 0x0000000e0f0e3212 */ /* 0x040fe400078e3cff */
[----:B----4-:R-:W-:Y:S02]  /*44b0*/  PRMT R73, RZ, 0x7610, R73 ;  /* 0x00007610ff497816 */ /* 0x010fe40000000049 */
[----:B------:R-:W-:-:S05]  /*44c0*/  @P3 LOP3.LUT R15, R15, R14, RZ, 0x3c, !PT ;  /* 0x0000000e0f0f3212 */ /* 0x000fca00078e3cff */
[----:B------:R0:W4:Y:S01]  /*44d0*/  @P3 LDG.E.U8 R73, desc[UR24][R14.64] ;  /* 0x000000180e493981 */ /* 0x000122000c1e1100 */
[----:B------:R-:W-:-:S03]  /*44e0*/  PRMT R16, RZ, 0x7610, R16 ;  /* 0x00007610ff107816 */ /* 0x000fc60000000010 */
[----:B---3--:R1:W-:Y:S04]  /*44f0*/  STL [R1+0x248], R87 ;  /* 0x0002485701007387 */ /* 0x0083e80000100800 */
[----:B------:R3:W-:Y:S01]  /*4500*/  STL [R1+0xc94], R36 ;  /* 0x000c942401007387 */ /* 0x0007e20000100800 */
[----:B-1----:R-:W-:-:S04]  /*4510*/  IADD3 R87, P5, PT, R3, UR5, RZ ;  /* 0x0000000503577c10 */ /* 0x002fc8000ffbe0ff */
[----:B---3--:R-:W-:Y:S01]  /*4520*/  IADD3.X R36, PT, PT, R4, UR14, RZ, P5, !PT ;  /* 0x0000000e04247c10 */ /* 0x008fe2000affe4ff */
[----:B0-----:R-:W-:-:S04]  /*4530*/  @P3 IMAD.MOV.U32 R14, RZ, RZ, R87 ;  /* 0x000000ffff0e3224 */ /* 0x001fc800078e0057 */
[----:B------:R-:W-:-:S05]  /*4540*/  IMAD.MOV.U32 R15, RZ, RZ, R36 ;  /* 0x000000ffff0f7224 */ /* 0x000fca00078e0024 */
[----:B------:R0:W3:Y:S04]  /*4550*/  @P3 LDG.E.U8 R16, desc[UR24][R14.64] ;  /* 0x000000180e103981 */ /* 0x0000e8000c1e1100 */
[----:B------:R-:W-:Y:S01]  /*4560*/  STL [R1+0xc9c], R87 ;  /* 0x000c9c5701007387 */ /* 0x000fe20000100800 */
[----:B------:R-:W-:Y:S02]  /*4570*/  PRMT R79, RZ, 0x7610, R79 ;  /* 0x00007610ff4f7816 */ /* 0x000fe4000000004f */
[----:B------:R-:W-:Y:S01]  /*4580*/  PRMT R76, RZ, 0x7610, R76 ;  /* 0x00007610ff4c7816 */ /* 0x000fe2000000004c */
[----:B----4-:R1:W-:Y:S04]  /*4590*/  STL [R1+0x250], R73 ;  /* 0x0002504901007387 */ /* 0x0103e80000100800 */
[----:B-1----:R-:W4:Y:S04]  /*45a0*/  LDL.LU R73, [R1+0x101c] ;  /* 0x00101c0001497983 */ /* 0x002f280000300800 */
[----:B------:R1:W-:Y:S02]  /*45b0*/  STL [R1+0xc98], R36 ;  /* 0x000c982401007387 */ /* 0x0003e40000100800 */
[----:B-1----:R-:W-:-:S04]  /*45c0*/  IADD3 R36, P5, PT, R5, UR5, RZ ;  /* 0x0000000505247c10 */ /* 0x002fc8000ffbe0ff */
[----:B0-----:R-:W-:Y:S02]  /*45d0*/  IADD3.X R15, PT, PT, R6, UR14, RZ, P5, !PT ;  /* 0x0000000e060f7c10 */ /* 0x001fe4000affe4ff */
[----:B------:R-:W-:Y:S01]  /*45e0*/  IADD3 R87, P5, PT, R7, UR5, RZ ;  /* 0x0000000507577c10 */ /* 0x000fe2000ffbe0ff */
[----:B------:R-:W-:Y:S01]  /*45f0*/  STL [R1+0xc90], R36 ;  /* 0x000c902401007387 */ /* 0x000fe20000100800 */
[----:B------:R-:W-:-:S03]  /*4600*/  @P3 IMAD.MOV.U32 R14, RZ, RZ, R36 ;  /* 0x000000ffff0e3224 */ /* 0x000fc600078e0024 */
[----:B------:R-:W-:Y:S04]  /*4610*/  STL [R1+0xc84], R15 ;  /* 0x000c840f01007387 */ /* 0x000fe80000100800 */
[----:B------:R-:W-:Y:S04]  /*4620*/  STL [R1+0xc8c], R87 ;  /* 0x000c8c5701007387 */ /* 0x000fe80000100800 */
[----:B------:R0:W2:Y:S02]  /*4630*/  @P3 LDG.E.U8 R79, desc[UR24][R14.64] ;  /* 0x000000180e4f3981 */ /* 0x0000a4000c1e1100 */
[----:B0-----:R-:W-:-:S02]  /*4640*/  @P3 IMAD.MOV.U32 R14, RZ, RZ, R87 ;  /* 0x000000ffff0e3224 */ /* 0x001fc400078e0057 */
[----:B---3--:R0:W-:Y:S02]  /*4650*/  STL [R1+0x244], R16 ;  /* 0x0002441001007387 */ /* 0x0081e40000100800 */
[----:B0-----:R-:W-:-:S05]  /*4660*/  IADD3.X R16, PT, PT, R8, UR14, RZ, P5, !PT ;  /* 0x0000000e08107c10 */ /* 0x001fca000affe4ff */
[----:B------:R-:W-:-:S05]  /*4670*/  IMAD.MOV.U32 R15, RZ, RZ, R16 ;  /* 0x000000ffff0f7224 */ /* 0x000fca00078e0010 */
[----:B------:R0:W3:Y:S01]  /*4680*/  @P3 LDG.E.U8 R76, desc[UR24][R14.64] ;  /* 0x000000180e4c3981 */ /* 0x0000e2000c1e1100 */
[----:B------:R-:W-:-:S04]  /*4690*/  UIMAD UR6, UR12, 0x30, URZ ;  /* 0x000000300c0678a4 */ /* 0x000fc8000f8e02ff */
[----:B------:R-:W-:Y:S02]  /*46a0*/  USHF.R.S32.HI UR15, URZ, 0x1f, UR6 ;  /* 0x0000001fff0f7899 */ /* 0x000fe40008011406 */
[----:B------:R-:W-:-:S04]  /*46b0*/  IADD3 R36, P5, PT, R0, UR6, RZ ;  /* 0x0000000600247c10 */ /* 0x000fc8000ffbe0ff */
[----:B0-----:R-:W-:Y:S01]  /*46c0*/  IADD3.X R14, PT, PT, R2, UR15, RZ, P5, !PT ;  /* 0x0000000f020e7c10 */ /* 0x001fe2000affe4ff */
[----:B------:R-:W-:Y:S01]  /*46d0*/  IMAD.MOV.U32 R15, RZ, RZ, R36 ;  /* 0x000000ffff0f7224 */ /* 0x000fe200078e0024 */
[----:B------:R-:W-:Y:S04]  /*46e0*/  STL [R1+0xc88], R16 ;  /* 0x000c881001007387 */ /* 0x000fe80000100800 */
[----:B------:R-:W-:Y:S01]  /*46f0*/  @P4 LOP3.LUT R15, R15, R14, RZ, 0x3c, !PT ;  /* 0x0000000e0f0f4212 */ /* 0x000fe200078e3cff */
[----:B------:R-:W-:Y:S01]  /*4700*/  STL [R1+0xc80], R36 ;  /* 0x000c802401007387 */ /* 0x000fe20000100800 */
[----:B------:R-:W-:-:S03]  /*4710*/  PRMT R74, RZ, 0x7610, R74 ;  /* 0x00007610ff4a7816 */ /* 0x000fc6000000004a */
[----:B---3--:R-:W-:Y:S04]  /*4720*/  STL [R1+0x254], R76 ;  /* 0x0002544c01007387 */ /* 0x008fe80000100800 */
[----:B------:R0:W-:Y:S02]  /*4730*/  STL [R1+0xb44], R14 ;  /* 0x000b440e01007387 */ /* 0x0001e40000100800 */
[----:B0-----:R-:W-:-:S04]  /*4740*/  @P4 LOP3.LUT R14, R15, R14, RZ, 0x3c, !PT ;  /* 0x0000000e0f0e4212 */ /* 0x001fc800078e3cff */
[----:B------:R-:W-:-:S05]  /*4750*/  @P4 LOP3.LUT R15, R15, R14, RZ, 0x3c, !PT ;  /* 0x0000000e0f0f4212 */ /* 0x000fca00078e3cff */
[----:B------:R0:W3:Y:S01]  /*4760*/  @P4 LDG.E.U8 R74, desc[UR24][R14.64] ;  /* 0x000000180e4a4981 */ /* 0x0000e2000c1e1100 */
[----:B------:R-:W-:-:S04]  /*4770*/  IADD3 R76, P5, PT, R3, UR6, RZ ;  /* 0x00000006034c7c10 */ /* 0x000fc8000ffbe0ff */
[----:B------:R-:W-:Y:S02]  /*4780*/  IADD3.X R87, PT, PT, R4, UR15, RZ, P5, !PT ;  /* 0x0000000f04577c10 */ /* 0x000fe4000affe4ff */
[----:B------:R-:W-:Y:S01]  /*4790*/  IADD3 R36, P5, PT, R5, UR6, RZ ;  /* 0x0000000605247c10 */ /* 0x000fe2000ffbe0ff */
[----:B------:R-:W-:Y:S01]  /*47a0*/  STL [R1+0xb4c], R76 ;  /* 0x000b4c4c01007387 */ /* 0x000fe20000100800 */
[----:B--2---:R-:W-:Y:S01]  /*47b0*/  PRMT R78, RZ, 0x7610, R78 ;  /* 0x00007610ff4e7816 */ /* 0x004fe2000000004e */
[----:B0-----:R-:W-:Y:S02]  /*47c0*/  @P4 IMAD.MOV.U32 R14, RZ, RZ, R76 ;  /* 0x000000ffff0e4224 */ /* 0x001fe400078e004c */
[----:B------:R-:W-:Y:S01]  /*47d0*/  STL [R1+0xb48], R87 ;  /* 0x000b485701007387 */ /* 0x000fe20000100800 */
[----:B------:R-:W-:Y:S01]  /*47e0*/  SHF.R.U64 R16, R9, 0x7, RZ ;  /* 0x0000000709107819 */ /* 0x000fe200000012ff */
[----:B------:R-:W-:Y:S02]  /*47f0*/  @P4 IMAD.MOV.U32 R15, RZ, RZ, R87 ;  /* 0x000000ffff0f4224 */ /* 0x000fe400078e0057 */
[----:B------:R0:W-:Y:S01]  /*4800*/  STL [R1+0xb54], R36 ;  /* 0x000b542401007387 */ /* 0x0001e20000100800 */
[----:B------:R-:W-:-:S02]  /*4810*/  LOP3.LUT P3, RZ, R16, 0x1, RZ, 0xc0, !PT ;  /* 0x0000000110ff7812 */ /* 0x000fc4000786c0ff */
[----:B------:R-:W-:Y:S01]  /*4820*/  PRMT R16, RZ, 0x7610, R16 ;  /* 0x00007610ff107816 */ /* 0x000fe20000000010 */
[----:B------:R1:W2:Y:S02]  /*4830*/  @P4 LDG.E.U8 R78, desc[UR24][R14.64] ;  /* 0x000000180e4e4981 */ /* 0x0002a4000c1e1100 */
[----:B-1----:R-:W-:Y:S01]  /*4840*/  @P4 IMAD.MOV.U32 R14, RZ, RZ, R36 ;  /* 0x000000ffff0e4224 */ /* 0x002fe200078e0024 */
[----:B------:R-:W-:Y:S01]  /*4850*/  UIMAD UR5, UR12, 0x38, URZ ;  /* 0x000000380c0578a4 */ /* 0x000fe2000f8e02ff */
[----:B------:R-:W-:Y:S01]  /*4860*/  PRMT R77, RZ, 0x7610, R77 ;  /* 0x00007610ff4d7816 */ /* 0x000fe2000000004d */
[----:B0-----:R-:W0:Y:S01]  /*4870*/  LDC R36, c[0x0][0x3a0] ;  /* 0x0000e800ff247b82 */ /* 0x001e220000000800 */
[----:B---3--:R1:W-:Y:S02]  /*4880*/  STL [R1+0x234], R74 ;  /* 0x0002344a01007387 */ /* 0x0083e40000100800 */
[----:B-1----:R-:W-:-:S05]  /*4890*/  IADD3.X R74, PT, PT, R6, UR15, RZ, P5, !PT ;  /* 0x0000000f064a7c10 */ /* 0x002fca000affe4ff */
[----:B------:R-:W-:-:S05]  /*48a0*/  @P4 IMAD.MOV.U32 R15, RZ, RZ, R74 ;  /* 0x000000ffff0f4224 */ /* 0x000fca00078e004a */
[----:B------:R1:W3:Y:S01]  /*48b0*/  @P4 LDG.E.U8 R16, desc[UR24][R14.64] ;  /* 0x000000180e104981 */ /* 0x0002e2000c1e1100 */
[----:B------:R-:W-:-:S04]  /*48c0*/  IADD3 R76, P5, PT, R7, UR6, RZ ;  /* 0x00000006074c7c10 */ /* 0x000fc8000ffbe0ff */
[----:B------:R-:W-:Y:S01]  /*48d0*/  IADD3.X R87, PT, PT, R8, UR15, RZ, P5, !PT ;  /* 0x0000000f08577c10 */ /* 0x000fe2000affe4ff */
[----:B------:R0:W-:Y:S01]  /*48e0*/  STL [R1+0xb50], R74 ;  /* 0x000b504a01007387 */ /* 0x0001e20000100800 */
[----:B------:R-:W-:Y:S01]  /*48f0*/  USHF.R.S32.HI UR14, URZ, 0x1f, UR5 ;  /* 0x0000001fff0e7899 */ /* 0x000fe20008011405 */
[----:B-1----:R-:W-:Y:S02]  /*4900*/  @P4 IMAD.MOV.U32 R14, RZ, RZ, R76 ;  /* 0x000000ffff0e4224 */ /* 0x002fe400078e004c */
[----:B------:R-:W-:Y:S01]  /*4910*/  @P4 IMAD.MOV.U32 R15, RZ, RZ, R87 ;  /* 0x000000ffff0f4224 */ /* 0x000fe200078e0057 */
[----:B------:R-:W-:Y:S01]  /*4920*/  STL [R1+0xb5c], R76 ;  /* 0x000b5c4c01007387 */ /* 0x000fe20000100800 */
[----:B0-----:R-:W-:-:S03]  /*4930*/  IADD3 R74, P5, PT, R0, UR5, RZ ;  /* 0x00000005004a7c10 */ /* 0x001fc6000ffbe0ff */
[----:B------:R0:W2:Y:S02]  /*4940*/  @P4 LDG.E.U8 R77, desc[UR24][R14.64] ;  /* 0x000000180e4d4981 */ /* 0x0000a4000c1e1100 */
[----:B0-----:R-:W-:Y:S01]  /*4950*/  IMAD.MOV.U32 R15, RZ, RZ, R74 ;  /* 0x000000ffff0f7224 */ /* 0x001fe200078e004a */
[----:B------:R-:W-:-:S04]  /*4960*/  IADD3.X R14, PT, PT, R2, UR14, RZ, P5, !PT ;  /* 0x0000000e020e7c10 */ /* 0x000fc8000affe4ff */
[----:B------:R-:W-:Y:S02]  /*4970*/  @P3 LOP3.LUT R15, R15, R14, RZ, 0x3c, !PT ;  /* 0x0000000e0f0f3212 */ /* 0x000fe400078e3cff */
[----:B----4-:R-:W-:Y:S02]  /*4980*/  PRMT R73, RZ, 0x7610, R73 ;  /* 0x00007610ff497816 */ /* 0x010fe40000000049 */
[----:B------:R-:W-:Y:S01]  /*4990*/  PRMT R72, RZ, 0x7610, R72 ;  /* 0x00007610ff487816 */ /* 0x000fe20000000048 */
[----:B---3--:R-:W-:Y:S04]  /*49a0*/  STL [R1+0x240], R16 ;  /* 0x0002401001007387 */ /* 0x008fe80000100800 */
[----:B------:R-:W-:Y:S04]  /*49b0*/  STL [R1+0xb58], R87 ;  /* 0x000b585701007387 */ /* 0x000fe80000100800 */
[----:B------:R0:W-:Y:S02]  /*49c0*/  STL [R1+0xbe4], R74 ;  /* 0x000be44a01007387 */ /* 0x0001e40000100800 */
[----:B0-----:R-:W-:-:S05]  /*49d0*/  IADD3 R74, P4, PT, R3, UR5, RZ ;  /* 0x00000005034a7c10 */ /* 0x001fca000ff9e0ff */
[----:B------:R-:W-:Y:S04]  /*49e0*/  STL [R1+0xbec], R74 ;  /* 0x000bec4a01007387 */ /* 0x000fe80000100800 */
[----:B------:R0:W-:Y:S01]  /*49f0*/  STL [R1+0xbe0], R14 ;  /* 0x000be00e01007387 */ /* 0x0001e20000100800 */
[----:B------:R-:W-:Y:S02]  /*4a00*/  IADD3.X R76, PT, PT, R4, UR14, RZ, P4, !PT ;  /* 0x0000000e044c7c10 */ /* 0x000fe4000a7fe4ff */
[----:B0-----:R-:W-:-:S04]  /*4a10*/  @P3 LOP3.LUT R14, R15, R14, RZ, 0x3c, !PT ;  /* 0x0000000e0f0e3212 */ /* 0x001fc800078e3cff */
[----:B------:R-:W-:-:S05]  /*4a20*/  @P3 LOP3.LUT R15, R15, R14, RZ, 0x3c, !PT ;  /* 0x0000000e0f0f3212 */ /* 0x000fca00078e3cff */
[----:B------:R0:W3:Y:S02]  /*4a30*/  @P3 LDG.E.U8 R73, desc[UR24][R14.64] ;  /* 0x000000180e493981 */ /* 0x0000e4000c1e1100 */
[----:B0-----:R-:W-:Y:S02]  /*4a40*/  @P3 IMAD.MOV.U32 R14, RZ, RZ, R74 ;  /* 0x000000ffff0e3224 */ /* 0x001fe400078e004a */
[----:B------:R-:W-:-:S05]  /*4a50*/  @P3 IMAD.MOV.U32 R15, RZ, RZ, R76 ;  /* 0x000000ffff0f3224 */ /* 0x000fca00078e004c */
[----:B------:R0:W4:Y:S01]  /*4a60*/  @P3 LDG.E.U8 R72, desc[UR24][R14.64] ;  /* 0x000000180e483981 */ /* 0x000122000c1e1100 */
[----:B------:R-:W-:Y:S01]  /*4a70*/  VIADD R16, R36, 0xfffffff6 ;  /* 0xfffffff624107836 */ /* 0x000fe20000000000 */
[----:B------:R-:W-:Y:S02]  /*4a80*/  IADD3 R87, P4, PT, R5, UR5, RZ ;  /* 0x0000000505577c10 */ /* 0x000fe4000ff9e0ff */
[----:B------:R1:W-:Y:S02]  /*4a90*/  STL [R1+0xbe8], R76 ;  /* 0x000be84c01007387 */ /* 0x0003e40000100800 */
[----:B------:R-:W-:Y:S02]  /*4aa0*/  ISETP.GE.U32.AND P5, PT, R16, 0x7fffffb7, PT ;  /* 0x7fffffb71000780c */ /* 0x000fe40003fa6070 */
[----:B------:R-:W-:Y:S02]  /*4ab0*/  PRMT R16, RZ, 0x7610, R16 ;  /* 0x00007610ff107816 */ /* 0x000fe40000000010 */
[----:B0-----:R-:W-:Y:S01]  /*4ac0*/  IADD3.X R15, PT, PT, R6, UR14, RZ, P4, !PT ;  /* 0x0000000e060f7c10 */ /* 0x001fe2000a7fe4ff */
[----:B------:R-:W-:Y:S01]  /*4ad0*/  @P3 IMAD.MOV.U32 R14, RZ, RZ, R87 ;  /* 0x000000ffff0e3224 */ /* 0x000fe200078e0057 */
[----:B-1----:R-:W2:Y:S04]  /*4ae0*/  LDL.LU R76, [R1+0x1018] ;  /* 0x00101800014c7983 */ /* 0x002ea80000300800 */
[----:B------:R0:W2:Y:S04]  /*4af0*/  @P3 LDG.E.U8 R16, desc[UR24][R14.64] ;  /* 0x000000180e103981 */ /* 0x0000a8000c1e1100 */
[----:B------:R-:W-:Y:S01]  /*4b00*/  STL [R1+0xbf4], R87 ;  /* 0x000bf45701007387 */ /* 0x000fe20000100800 */
[----:B------:R-:W-:Y:S01]  /*4b10*/  PRMT R71, RZ, 0x7610, R71 ;  /* 0x00007610ff477816 */ /* 0x000fe20000000047 */
[----:B------:R-:W-:Y:S01]  /*4b20*/  USHF.R.S32.HI UR6, URZ, 0x1f, UR12 ;  /* 0x0000001fff067899 */ /* 0x000fe2000801140c */
[----:B------:R-:W-:Y:S01]  /*4b30*/  PRMT R75, RZ, 0x7610, R75 ;  /* 0x00007610ff4b7816 */ /* 0x000fe2000000004b */
[----:B----4-:R1:W-:Y:S02]  /*4b40*/  STL [R1+0x23c], R72 ;  /* 0x00023c4801007387 */ /* 0x0103e40000100800 */
[----:B-1----:R-:W-:-:S04]  /*4b50*/  IADD3 R72, P4, PT, R7, UR5, RZ ;  /* 0x0000000507487c10 */ /* 0x002fc8000ff9e0ff */
[----:B------:R-:W-:Y:S01]  /*4b60*/  IADD3.X R74, PT, PT, R8, UR14, RZ, P4, !PT ;  /* 0x0000000e084a7c10 */ /* 0x000fe2000a7fe4ff */
[----:B------:R1:W-:Y:S01]  /*4b70*/  STL [R1+0xbf0], R15 ;  /* 0x000bf00f01007387 */ /* 0x0003e20000100800 */
[----:B0-----:R-:W-:Y:S01]  /*4b80*/  @P3 IMAD.MOV.U32 R14, RZ, RZ, R72 ;  /* 0x000000ffff0e3224 */ /* 0x001fe200078e0048 */
[----:B------:R-:W-:Y:S02]  /*4b90*/  IADD3 R87, P4, PT, R0, UR12, RZ ;  /* 0x0000000c00577c10 */ /* 0x000fe4000ff9e0ff */
[----:B------:R-:W-:Y:S01]  /*4ba0*/  STL [R1+0xbfc], R72 ;  /* 0x000bfc4801007387 */ /* 0x000fe20000100800 */
[----:B-1----:R-:W-:-:S03]  /*4bb0*/  @P3 IMAD.MOV.U32 R15, RZ, RZ, R74 ;  /* 0x000000ffff0f3224 */ /* 0x002fc600078e004a */
[----:B------:R0:W-:Y:S04]  /*4bc0*/  STL [R1+0xbf8], R74 ;  /* 0x000bf84a01007387 */ /* 0x0001e80000100800 */
[----:B------:R1:W4:Y:S01]  /*4bd0*/  @P3 LDG.E.U8 R71, desc[UR24][R14.64] ;  /* 0x000000180e473981 */ /* 0x000322000c1e1100 */
[----:B--2---:R-:W-:Y:S02]  /*4be0*/  PRMT R76, RZ, 0x7610, R76 ;  /* 0x00007610ff4c7816 */ /* 0x004fe4000000004c */
[----:B-1----:R-:W-:Y:S02]  /*4bf0*/  IADD3.X R15, PT, PT, R2, UR6, RZ, P4, !PT ;  /* 0x00000006020f7c10 */ /* 0x002fe4000a7fe4ff */
[----:B0-----:R-:W-:Y:S01]  /*4c00*/  IADD3 R74, P4, PT, R3, UR12, RZ ;  /* 0x0000000c034a7c10 */ /* 0x001fe2000ff9e0ff */
[----:B------:R-:W-:Y:S01]  /*4c10*/  @!P6 IMAD.MOV.U32 R14, RZ, RZ, R87 ;  /* 0x000000ffff0ee224 */ /* 0x000fe200078e0057 */
[----:B------:R-:W-:Y:S02]  /*4c20*/  STL [R1+0x228], R16 ;  /* 0x0002281001007387 */ /* 0x000fe40000100800 */
[----:B------:R-:W-:-:S02]  /*4c30*/  IADD3.X R72, PT, PT, R4, UR6, RZ, P4, !PT ;  /* 0x0000000604487c10 */ /* 0x000fc4000a7fe4ff */
[----:B------:R-:W-:Y:S04]  /*4c40*/  STL [R1+0x2cc], R87 ;  /* 0x0002cc5701007387 */ /* 0x000fe80000100800 */
[----:B------:R0:W-:Y:S04]  /*4c50*/  STL [R1+0x2c8], R15 ;  /* 0x0002c80f01007387 */ /* 0x0001e80000100800 */
[----:B------:R1:W2:Y:S02]  /*4c60*/  @!P6 LDG.E.U8 R76, desc[UR24][R14.64] ;  /* 0x000000180e4ce981 */ /* 0x0002a4000c1e1100 */
[----:B-1----:R-:W-:-:S02]  /*4c70*/  @!P6 IMAD.MOV.U32 R14, RZ, RZ, R74 ;  /* 0x000000ffff0ee224 */ /* 0x002fc400078e004a */
[----:B0-----:R-:W-:-:S05]  /*4c80*/  @!P6 IMAD.MOV.U32 R15, RZ, RZ, R72 ;  /* 0x000000ffff0fe224 */ /* 0x001fca00078e0048 */
[----:B------:R0:W2:Y:S04]  /*4c90*/  @!P6 LDG.E.U8 R75, desc[UR24][R14.64] ;  /* 0x000000180e4be981 */ /* 0x0000a8000c1e1100 */
[----:B------:R-:W-:Y:S01]  /*4ca0*/  STL [R1+0x2d4], R74 ;  /* 0x0002d44a01007387 */ /* 0x000fe20000100800 */
[----:B------:R-:W-:-:S05]  /*4cb0*/  VIADD R16, R36, 0xfffffffd ;  /* 0xfffffffd24107836 */ /* 0x000fca0000000000 */
[----:B------:R-:W-:Y:S02]  /*4cc0*/  ISETP.GE.U32.AND P3, PT, R16, 0x7fffffbe, PT ;  /* 0x7fffffbe1000780c */ /* 0x000fe40003f66070 */
[----:B------:R-:W-:Y:S01]  /*4cd0*/  PRMT R16, RZ, 0x7610, R16 ;  /* 0x00007610ff107816 */ /* 0x000fe20000000010 */
[----:B----4-:R1:W-:Y:S04]  /*4ce0*/  STL [R1+0x224], R71 ;  /* 0x0002244701007387 */ /* 0x0103e80000100800 */
[----:B------:R4:W-:Y:S01]  /*4cf0*/  STL [R1+0x2d0], R72 ;  /* 0x0002d04801007387 */ /* 0x0009e20000100800 */
[----:B-1----:R-:W-:-:S04]  /*4d00*/  IADD3 R71, P4, PT, R5, UR12, RZ ;  /* 0x0000000c05477c10 */ /* 0x002fc8000ff9e0ff */
[----:B------:R-:W-:Y:S01]  /*4d10*/  IADD3.X R87, PT, PT, R6, UR6, RZ, P4, !PT ;  /* 0x0000000606577c10 */ /* 0x000fe2000a7fe4ff */
[----:B------:R-:W-:Y:S01]  /*4d20*/  STL [R1+0x2dc], R71 ;  /* 0x0002dc4701007387 */ /* 0x000fe20000100800 */
[----:B0-----:R-:W-:-:S03]  /*4d30*/  @!P6 IMAD.MOV.U32 R14, RZ, RZ, R71 ;  /* 0x000000ffff0ee224 */ /* 0x001fc600078e0047 */
[----:B----4-:R-:W4:Y:S01]  /*4d40*/  LDL.LU R72, [R1+0x1014] ;  /* 0x0010140001487983 */ /* 0x010f220000300800 */
[----:B------:R-:W-:-:S03]  /*4d50*/  IMAD.MOV.U32 R15, RZ, RZ, R87 ;  /* 0x000000ffff0f7224 */ /* 0x000fc600078e0057 */
[----:B------:R-:W3:Y:S04]  /*4d60*/  LDL.LU R74, [R1+0x1010] ;  /* 0x00101000014a7983 */ /* 0x000ee80000300800 */
[----:B------:R0:W3:Y:S04]  /*4d70*/  @!P6 LDG.E.U8 R16, desc[UR24][R14.64] ;  /* 0x000000180e10e981 */ /* 0x0000e8000c1e1100 */
[----:B--2---:R1:W-:Y:S04]  /*4d80*/  STL [R1+0x238], R75 ;  /* 0x0002384b01007387 */ /* 0x0043e80000100800 */
[----:B-1----:R-:W2:Y:S01]  /*4d90*/  LDL.LU R75, [R1+0x100c] ;  /* 0x00100c00014b7983 */ /* 0x002ea20000300800 */
[----:B------:R-:W-:-:S03]  /*4da0*/  UIMAD UR5, UR12, 0x9, URZ ;  /* 0x000000090c0578a4 */ /* 0x000fc6000f8e02ff */
[----:B------:R1:W-:Y:S02]  /*4db0*/  STL [R1+0x2d8], R87 ;  /* 0x0002d85701007387 */ /* 0x0003e40000100800 */
[----:B-1----:R-:W-:-:S04]  /*4dc0*/  IADD3 R87, P4, PT, R7, UR12, RZ ;  /* 0x0000000c07577c10 */ /* 0x002fc8000ff9e0ff */
[----:B0-----:R-:W-:Y:S01]  /*4dd0*/  IADD3.X R15, PT, PT, R8, UR6, RZ, P4, !PT ;  /* 0x00000006080f7c10 */ /* 0x001fe2000a7fe4ff */
[----:B------:R-:W-:Y:S01]  /*4de0*/  @!P6 IMAD.MOV.U32 R14, RZ, RZ, R87 ;  /* 0x000000ffff0ee224 */ /* 0x000fe200078e0057 */
[----:B------:R-:W-:Y:S02]  /*4df0*/  USHF.R.S32.HI UR6, URZ, 0x1f, UR5 ;  /* 0x0000001fff067899 */ /* 0x000fe40008011405 */
[----:B------:R-:W-:Y:S01]  /*4e00*/  IADD3 R71, P4, PT, R0, UR5, RZ ;  /* 0x0000000500477c10 */ /* 0x000fe2000ff9e0ff */
[----:B------:R-:W-:Y:S04]  /*4e10*/  STL [R1+0x2e4], R87 ;  /* 0x0002e45701007387 */ /* 0x000fe80000100800 */
[----:B---3--:R-:W-:Y:S04]  /*4e20*/  STL [R1+0x230], R16 ;  /* 0x0002301001007387 */ /* 0x008fe80000100800 */
[----:B------:R0:W-:Y:S04]  /*4e30*/  STL [R1+0x2e0], R15 ;  /* 0x0002e00f01007387 */ /* 0x0001e80000100800 */
[----:B------:R1:W-:Y:S01]  /*4e40*/  STL [R1+0x3cc], R71 ;  /* 0x0003cc4701007387 */ /* 0x0003e20000100800 */
[----:B--2---:R-:W-:-:S06]  /*4e50*/  PRMT R75, RZ, 0x7610, R75 ;  /* 0x00007610ff4b7816 */ /* 0x004fcc000000004b */
[----:B------:R0:W2:Y:S02]  /*4e60*/  @!P6 LDG.E.U8 R75, desc[UR24][R14.64] ;  /* 0x000000180e4be981 */ /* 0x0000a4000c1e1100 */
[----:B0-----:R-:W-:Y:S01]  /*4e70*/  IMAD.MOV.U32 R15, RZ, RZ, R71 ;  /* 0x000000ffff0f7224 */ /* 0x001fe200078e0047 */
[----:B------:R-:W-:Y:S02]  /*4e80*/  IADD3.X R14, PT, PT, R2, UR6, RZ, P4, !PT ;  /* 0x00000006020e7c10 */ /* 0x000fe4000a7fe4ff */
[----:B-1----:R-:W-:Y:S02]  /*4e90*/  IADD3 R71, P6, PT, R3, UR5, RZ ;  /* 0x0000000503477c10 */ /* 0x002fe4000ffde0ff */
[----:B------:R-:W-:-:S03]  /*4ea0*/  @!P5 LOP3.LUT R15, R15, R14, RZ, 0x3c, !PT ;  /* 0x0000000e0f0fd212 */ /* 0x000fc600078e3cff */
[----:B------:R-:W-:Y:S04]  /*4eb0*/  STL [R1+0x3d4], R71 ;  /* 0x0003d44701007387 */ /* 0x000fe80000100800 */
[----:B------:R0:W-:Y:S01]  /*4ec0*/  STL [R1+0x3c8], R14 ;  /* 0x0003c80e01007387 */ /* 0x0001e20000100800 */
[----:B------:R-:W-:Y:S02]  /*4ed0*/  PRMT R74, RZ, 0x7610, R74 ;  /* 0x00007610ff4a7816 */ /* 0x000fe4000000004a */
[----:B0-----:R-:W-:-:S04]  /*4ee0*/  @!P5 LOP3.LUT R14, R15, R14, RZ, 0x3c, !PT ;  /* 0x0000000e0f0ed212 */ /* 0x001fc800078e3cff */
[----:B------:R-:W-:-:S05]  /*4ef0*/  @!P5 LOP3.LUT R15, R15, R14, RZ, 0x3c, !PT ;  /* 0x0000000e0f0fd212 */ /* 0x000fca00078e3cff */
[----:B------:R0:W3:Y:S01]  /*4f00*/  @!P5 LDG.E.U8 R74, desc[UR24][R14.64] ;  /* 0x000000180e4ad981 */ /* 0x0000e2000c1e1100 */
[----:B------:R-:W-:Y:S02]  /*4f10*/  IADD3.X R87, PT, PT, R4, UR6, RZ, P6, !PT ;  /* 0x0000000604577c10 */ /* 0x000fe4000b7fe4ff */
[----:B------:R-:W-:Y:S01]  /*4f20*/  PRMT R70, RZ, 0x7610, R70 ;  /* 0x00007610ff467816 */ /* 0x000fe20000000046 */
[----:B0-----:R-:W-:Y:S02]  /*4f30*/  @!P5 IMAD.MOV.U32 R14, RZ, RZ, R71 ;  /* 0x000000ffff0ed224 */ /* 0x001fe400078e0047 */
[----:B------:R-:W-:Y:S01]  /*4f40*/  @!P5 IMAD.MOV.U32 R15, RZ, RZ, R87 ;  /* 0x000000ffff0fd224 */ /* 0x000fe200078e0057 */
[----:B------:R-:W-:Y:S04]  /*4f50*/  STL [R1+0x3d0], R87 ;  /* 0x0003d05701007387 */ /* 0x000fe80000100800 */
[----:B------:R0:W2:Y:S04]  /*4f60*/  @!P5 LDG.E.U8 R70, desc[UR24][R14.64] ;  /* 0x000000180e46d981 */ /* 0x0000a8000c1e1100 */
[----:B---3--:R1:W-:Y:S04]  /*4f70*/  STL [R1+0x220], R74 ;  /* 0x0002204a01007387 */ /* 0x0083e80000100800 */
[----:B-1----:R-:W3:Y:S01]  /*4f80*/  LDL.LU R74, [R1+0x1008] ;  /* 0x00100800014a7983 */ /* 0x002ee20000300800 */
[----:B------:R-:W-:-:S03]  /*4f90*/  SHF.R.U32.HI R16, RZ, 0xe, R12 ;  /* 0x0000000eff107819 */ /* 0x000fc6000001160c */
[----:B------:R-:W4:Y:S01]  /*4fa0*/  LDL.LU R87, [R1+0x1004] ;  /* 0x0010040001577983 */ /* 0x000f220000300800 */
[----:B------:R-:W-:Y:S02]  /*4fb0*/  LOP3.LUT P4, RZ, R16, 0x1, RZ, 0xc0, !PT ;  /* 0x0000000110ff7812 */ /* 0x000fe4000788c0ff */
[----:B------:R-:W-:-:S04]  /*4fc0*/  IADD3 R16, P6, PT, R5, UR5, RZ ;  /* 0x0000000505107c10 */ /* 0x000fc8000ffde0ff */
[----:B0-----:R-:W-:Y:S01]  /*4fd0*/  IADD3.X R15, PT, PT, R6, UR6, RZ, P6, !PT ;  /* 0x00000006060f7c10 */ /* 0x001fe2000b7fe4ff */
[----:B------:R-:W-:Y:S04]  /*4fe0*/  STL [R1+0x770], R16 ;  /* 0x0007701001007387 */ /* 0x000fe80000100800 */
[----:B--2---:R0:W-:Y:S01]  /*4ff0*/  STL [R1+0x21c], R70 ;  /* 0x00021c4601007387 */ /* 0x0041e20000100800 */
[----:B------:R-:W-:Y:S01]  /*5000*/  @!P5 IMAD.MOV.U32 R14, RZ, RZ, R16 ;  /* 0x000000ffff0ed224 */ /* 0x000fe200078e0010 */
[----:B------:R-:W-:Y:S02]  /*5010*/  PRMT R33, RZ, 0x7610, R33 ;  /* 0x00007610ff217816 */ /* 0x000fe40000000021 */
[----:B0-----:R-:W-:-:S04]  /*5020*/  IADD3 R70, P6, PT, R7, UR5, RZ ;  /* 0x0000000507467c10 */ /* 0x001fc8000ffde0ff */
[----:B------:R-:W-:Y:S01]  /*5030*/  IADD3.X R71, PT, PT, R8, UR6, RZ, P6, !PT ;  /* 0x0000000608477c10 */ /* 0x000fe2000b7fe4ff */
[----:B------:R0:W-:Y:S01]  /*5040*/  STL [R1+0x3d8], R15 ;  /* 0x0003d80f01007387 */ /* 0x0001e20000100800 */
[----:B---3--:R-:W-:-:S06]  /*5050*/  PRMT R74, RZ, 0x7610, R74 ;  /* 0x00007610ff4a7816 */ /* 0x008fcc000000004a */
[----:B------:R1:W2:Y:S02]  /*5060*/  @!P5 LDG.E.U8 R74, desc[UR24][R14.64] ;  /* 0x000000180e4ad981 */ /* 0x0002a4000c1e1100 */
[----:B-1----:R-:W-:Y:S02]  /*5070*/  @!P5 IMAD.MOV.U32 R14, RZ, RZ, R70 ;  /* 0x000000ffff0ed224 */ /* 0x002fe400078e0046 */
[----:B0-----:R-:W-:-:S05]  /*5080*/  @!P5 IMAD.MOV.U32 R15, RZ, RZ, R71 ;  /* 0x000000ffff0fd224 */ /* 0x001fca00078e0047 */
[----:B------:R0:W3:Y:S01]  /*5090*/  @!P5 LDG.E.U8 R33, desc[UR24][R14.64] ;  /* 0x000000180e21d981 */ /* 0x0000e2000c1e1100 */
[----:B------:R-:W-:-:S04]  /*50a0*/  UIMAD UR5, UR12, 0x11, URZ ;  /* 0x000000110c0578a4 */ /* 0x000fc8000f8e02ff */
[----:B------:R-:W-:Y:S02]  /*50b0*/  USHF.R.S32.HI UR14, URZ, 0x1f, UR5 ;  /* 0x0000001fff0e7899 */ /* 0x000fe40008011405 */
[----:B------:R-:W-:Y:S01]  /*50c0*/  IADD3 R16, P6, PT, R0, UR5, RZ ;  /* 0x0000000500107c10 */ /* 0x000fe2000ffde0ff */
[----:B------:R-:W-:Y:S01]  /*50d0*/  STL [R1+0x778], R70 ;  /* 0x0007784601007387 */ /* 0x000fe20000100800 */
[----:B0-----:R-:W-:-:S03]  /*50e0*/  SHF.R.U32.HI R14, RZ, 0x6, R12 ;  /* 0x00000006ff0e7819 */ /* 0x001fc6000001160c */
[----:B------:R0:W-:Y:S04]  /*50f0*/  STL [R1+0x774], R71 ;  /* 0x0007744701007387 */ /* 0x0001e80000100800 */
[----:B------:R-:W-:Y:S01]  /*5100*/  STL [R1+0x8fc], R16 ;  /* 0x0008fc1001007387 */ /* 0x000fe20000100800 */
[----:B------:R-:W-:Y:S02]  /*5110*/  PRMT R38, RZ, 0x7610, R38 ;  /* 0x00007610ff267816 */ /* 0x000fe40000000026 */
[----:B0-----:R-:W-:Y:S02]  /*5120*/  IADD3.X R71, PT, PT, R2, UR14, RZ, P6, !PT ;  /* 0x0000000e02477c10 */ /* 0x001fe4000b7fe4ff */
[----:B------:R-:W-:Y:S01]  /*5130*/  LOP3.LUT P6, RZ, R14, 0x1, RZ, 0xc0, !PT ;  /* 0x000000010eff7812 */ /* 0x000fe200078cc0ff */
[----:B------:R-:W-:-:S02]  /*5140*/  @P4 IMAD.MOV.U32 R14, RZ, RZ, R16 ;  /* 0x000000ffff0e4224 */ /* 0x000fc400078e0010 */
[----:B------:R-:W-:Y:S01]  /*5150*/  @P4 IMAD.MOV.U32 R15, RZ, RZ, R71 ;  /* 0x000000ffff0f4224 */ /* 0x000fe200078e0047 */
[----:B------:R-:W-:-:S04]  /*5160*/  PRMT R42, RZ, 0x7610, R42 ;  /* 0x00007610ff2a7816 */ /* 0x000fc8000000002a */
[----:B------:R0:W2:Y:S01]  /*5170*/  @P4 LDG.E.U8 R38, desc[UR24][R14.64] ;  /* 0x000000180e264981 */ /* 0x0000a2000c1e1100 */
[----:B------:R-:W-:Y:S01]  /*5180*/  PRMT R41, RZ, 0x7610, R41 ;  /* 0x00007610ff297816 */ /* 0x000fe20000000029 */
[----:B------:R-:W-:Y:S01]  /*5190*/  UIMAD UR6, UR12, 0x19, URZ ;  /* 0x000000190c0678a4 */ /* 0x000fe2000f8e02ff */
[----:B------:R-:W-:-:S03]  /*51a0*/  PRMT R40, RZ, 0x7610, R40 ;  /* 0x00007610ff287816 */ /* 0x000fc60000000028 */
[----:B------:R-:W-:Y:S01]  /*51b0*/  USHF.R.S32.HI UR15, URZ, 0x1f, UR6 ;  /* 0x0000001fff0f7899 */ /* 0x000fe20008011406 */
[----:B------:R-:W-:Y:S02]  /*51c0*/  PRMT R39, RZ, 0x7610, R39 ;  /* 0x00007610ff277816 */ /* 0x000fe40000000027 */
[----:B------:R-:W-:Y:S02]  /*51d0*/  PRMT R45, RZ, 0x7610, R45 ;  /* 0x00007610ff2d7816 */ /* 0x000fe4000000002d */
[----:B------:R-:W-:Y:S02]  /*51e0*/  PRMT R44, RZ, 0x7610, R44 ;  /* 0x00007610ff2c7816 */ /* 0x000fe4000000002c */
[----:B------:R-:W-:Y:S02]  /*51f0*/  PRMT R43, RZ, 0x7610, R43 ;  /* 0x00007610ff2b7816 */ /* 0x000fe4000000002b */
[----:B------:R-:W-:Y:S02]  /*5200*/  PRMT R48, RZ, 0x7610, R48 ;  /* 0x00007610ff307816 */ /* 0x000fe40000000030 */
[----:B------:R-:W-:-:S02]  /*5210*/  PRMT R47, RZ, 0x7610, R47 ;  /* 0x00007610ff2f7816 */ /* 0x000fc4000000002f */
[----:B------:R-:W-:Y:S02]  /*5220*/  PRMT R46, RZ, 0x7610, R46 ;  /* 0x00007610ff2e7816 */ /* 0x000fe4000000002e */
[----:B------:R-:W-:Y:S02]  /*5230*/  PRMT R50, RZ, 0x7610, R50 ;  /* 0x00007610ff327816 */ /* 0x000fe40000000032 */
[----:B------:R-:W-:Y:S02]  /*5240*/  PRMT R49, RZ, 0x7610, R49 ;  /* 0x00007610ff317816 */ /* 0x000fe40000000031 */
[----:B------:R-:W-:Y:S02]  /*5250*/  PRMT R54, RZ, 0x7610, R54 ;  /* 0x00007610ff367816 */ /* 0x000fe40000000036 */
[----:B------:R-:W-:Y:S02]  /*5260*/  PRMT R53, RZ, 0x7610, R53 ;  /* 0x00007610ff357816 */ /* 0x000fe40000000035 */
[----:B------:R-:W-:-:S02]  /*5270*/  PRMT R52, RZ, 0x7610, R52 ;  /* 0x00007610ff347816 */ /* 0x000fc40000000034 */
[----:B----4-:R-:W-:Y:S02]  /*5280*/  PRMT R87, RZ, 0x7610, R87 ;  /* 0x00007610ff577816 */ /* 0x010fe40000000057 */
        /* <DEDUP_REMOVED lines=8> */
[----:B------:R-:W-:Y:S01]  /*5310*/  PRMT R61, RZ, 0x7610, R61 ;  /* 0x00007610ff3d7816 */ /* 0x000fe2000000003d */
[----:B---3--:R1:W-:Y:S02]  /*5320*/  STL [R1+0x22c], R33 ;  /* 0x00022c2101007387 */ /* 0x0083e40000100800 */
[----:B-1----:R-:W-:-:S04]  /*5330*/  IADD3 R33, P5, PT, R3, UR5, RZ ;  /* 0x0000000503217c10 */ /* 0x002fc8000ffbe0ff */
[----:B------:R-:W-:Y:S02]  /*5340*/  IADD3.X R70, PT, PT, R4, UR14, RZ, P5, !PT ;  /* 0x0000000e04467c10 */ /* 0x000fe4000affe4ff */
[----:B------:R-:W-:Y:S01]  /*5350*/  IADD3 R16, P5, PT, R5, UR5, RZ ;  /* 0x0000000505107c10 */ /* 0x000fe2000ffbe0ff */
[----:B------:R1:W-:Y:S01]  /*5360*/  STL [R1+0x904], R33 ;  /* 0x0009042101007387 */ /* 0x0003e20000100800 */
[----:B0-----:R-:W-:Y:S02]  /*5370*/  @P4 IMAD.MOV.U32 R14, RZ, RZ, R33 ;  /* 0x000000ffff0e4224 */ /* 0x001fe400078e0021 */
[----:B------:R-:W-:Y:S01]  /*5380*/  @P4 IMAD.MOV.U32 R15, RZ, RZ, R70 ;  /* 0x000000ffff0f4224 */ /* 0x000fe200078e0046 */
[----:B------:R-:W-:Y:S04]  /*5390*/  STL [R1+0x8f8], R71 ;  /* 0x0008f84701007387 */ /* 0x000fe80000100800 */
[----:B------:R0:W-:Y:S01]  /*53a0*/  STL [R1+0x900], R70 ;  /* 0x0009004601007387 */ /* 0x0001e20000100800 */
[----:B-1----:R-:W-:-:S03]  /*53b0*/  IADD3.X R33, PT, PT, R6, UR14, RZ, P5, !PT ;  /* 0x0000000e06217c10 */ /* 0x002fc6000affe4ff */
[----:B------:R1:W3:Y:S01]  /*53c0*/  @P4 LDG.E.U8 R42, desc[UR24][R14.64] ;  /* 0x000000180e2a4981 */ /* 0x0002e2000c1e1100 */
[----:B0-----:R-:W-:Y:S01]  /*53d0*/  IADD3 R70, P5, PT, R7, UR5, RZ ;  /* 0x0000000507467c10 */ /* 0x001fe2000ffbe0ff */
[----:B-1----:R-:W-:-:S03]  /*53e0*/  @P4 IMAD.MOV.U32 R14, RZ, RZ, R16 ;  /* 0x000000ffff0e4224 */ /* 0x002fc600078e0010 */
[----:B------:R-:W-:Y:S01]  /*53f0*/  IADD3.X R71, PT, PT, R8, UR14, RZ, P5, !PT ;  /* 0x0000000e08477c10 */ /* 0x000fe2000affe4ff */
[----:B------:R-:W-:Y:S01]  /*5400*/  @P4 IMAD.MOV.U32 R15, RZ, RZ, R33 ;  /* 0x000000ffff0f4224 */ /* 0x000fe200078e0021 */
[----:B------:R-:W-:Y:S04]  /*5410*/  STL [R1+0x90c], R16 ;  /* 0x00090c1001007387 */ /* 0x000fe80000100800 */
[----:B------:R0:W4:Y:S04]  /*5420*/  @P4 LDG.E.U8 R41, desc[UR24][R14.64] ;  /* 0x000000180e294981 */ /* 0x000128000c1e1100 */
[----:B------:R1:W-:Y:S01]  /*5430*/  STL [R1+0x908], R33 ;  /* 0x0009082101007387 */ /* 0x0003e20000100800 */
[----:B0-----:R-:W-:-:S02]  /*5440*/  @P4 IMAD.MOV.U32 R14, RZ, RZ, R70 ;  /* 0x000000ffff0e4224 */ /* 0x001fc400078e0046 */
[----:B------:R-:W-:Y:S01]  /*5450*/  @P4 IMAD.MOV.U32 R15, RZ, RZ, R71 ;  /* 0x000000ffff0f4224 */ /* 0x000fe200078e0047 */
[----:B-1----:R-:W-:-:S04]  /*5460*/  IADD3 R33, P5, PT, R0, UR6, RZ ;  /* 0x0000000600217c10 */ /* 0x002fc8000ffbe0ff */
[----:B------:R0:W2:Y:S04]  /*5470*/  @P4 LDG.E.U8 R40, desc[UR24][R14.64] ;  /* 0x000000180e284981 */ /* 0x0000a8000c1e1100 */
[----:B------:R1:W-:Y:S01]  /*5480*/  STL [R1+0x914], R70 ;  /* 0x0009144601007387 */ /* 0x0003e20000100800 */
[----:B0-----:R-:W-:Y:S01]  /*5490*/  IMAD.MOV.U32 R15, RZ, RZ, R33 ;  /* 0x000000ffff0f7224 */ /* 0x001fe200078e0021 */
[----:B------:R-:W-:Y:S02]  /*54a0*/  IADD3.X R14, PT, PT, R2, UR15, RZ, P5, !PT ;  /* 0x0000000f020e7c10 */ /* 0x000fe4000affe4ff */
[----:B------:R0:W-:Y:S02]  /*54b0*/  STL [R1+0x910], R71 ;  /* 0x0009104701007387 */ /* 0x0001e40000100800 */
[----:B------:R-:W-:-:S02]  /*54c0*/  @P6 LOP3.LUT R15, R15, R14, RZ, 0x3c, !PT ;  /* 0x0000000e0f0f6212 */ /* 0x000fc400078e3cff */
[----:B------:R-:W-:Y:S01]  /*54d0*/  STL [R1+0x9bc], R33 ;  /* 0x0009bc2101007387 */ /* 0x000fe20000100800 */
[----:B-1----:R-:W-:-:S03]  /*54e0*/  IADD3 R70, P5, PT, R3, UR6, RZ ;  /* 0x0000000603467c10 */ /* 0x002fc6000ffbe0ff */
[----:B------:R1:W-:Y:S01]  /*54f0*/  STL [R1+0x9b8], R14 ;  /* 0x0009b80e01007387 */ /* 0x0003e20000100800 */
[----:B------:R-:W-:Y:S02]  /*5500*/  SHF.R.U64 R16, R9, 0x1e, RZ ;  /* 0x0000001e09107819 */ /* 0x000fe400000012ff */
[----:B0-----:R-:W-:Y:S02]  /*5510*/  IADD3.X R71, PT, PT, R4, UR15, RZ, P5, !PT ;  /* 0x0000000f04477c10 */ /* 0x001fe4000affe4ff */
[----:B-1----:R-:W-:-:S04]  /*5520*/  @P6 LOP3.LUT R14, R15, R14, RZ, 0x3c, !PT ;  /* 0x0000000e0f0e6212 */ /* 0x002fc800078e3cff */
[----:B------:R-:W-:Y:S02]  /*5530*/  @P6 LOP3.LUT R15, R15, R14, RZ, 0x3c, !PT ;  /* 0x0000000e0f0f6212 */ /* 0x000fe400078e3cff */
[----:B------:R-:W-:Y:S02]  /*5540*/  IADD3 R33, P5, PT, R5, UR6, RZ ;  /* 0x0000000605217c10 */ /* 0x000fe4000ffbe0ff */
[----:B------:R-:W-:Y:S01]  /*5550*/  LOP3.LUT P4, RZ, R16, 0x1, RZ, 0xc0, !PT ;  /* 0x0000000110ff7812 */ /* 0x000fe2000788c0ff */
[----:B------:R0:W2:Y:S01]  /*5560*/  @P6 LDG.E.U8 R39, desc[UR24][R14.64] ;  /* 0x000000180e276981 */ /* 0x0000a2000c1e1100 */
[----:B------:R-:W-:-:S03]  /*5570*/  IADD3.X R16, PT, PT, R6, UR15, RZ, P5, !PT ;  /* 0x0000000f06107c10 */ /* 0x000fc6000affe4ff */
[----:B------:R1:W-:Y:S01]  /*5580*/  STL [R1+0x9c4], R70 ;  /* 0x0009c44601007387 */ /* 0x0003e20000100800 */
[----:B0-----:R-:W-:Y:S02]  /*5590*/  @P6 IMAD.MOV.U32 R14, RZ, RZ, R70 ;  /* 0x000000ffff0e6224 */ /* 0x001fe400078e0046 */
[----:B------:R-:W-:Y:S01]  /*55a0*/  @P6 IMAD.MOV.U32 R15, RZ, RZ, R71 ;  /* 0x000000ffff0f6224 */ /* 0x000fe200078e0047 */
[----:B-1----:R-:W-:Y:S01]  /*55b0*/  IADD3 R70, P5, PT, R7, UR6, RZ ;  /* 0x0000000607467c10 */ /* 0x002fe2000ffbe0ff */
[----:B------:R0:W-:Y:S01]  /*55c0*/  STL [R1+0x9c0], R71 ;  /* 0x0009c04701007387 */ /* 0x0001e20000100800 */
[----:B------:R-:W-:-:S03]  /*55d0*/  UIMAD UR5, UR12, 0x21, URZ ;  /* 0x000000210c0578a4 */ /* 0x000fc6000f8e02ff */
[----:B------:R1:W2:Y:S01]  /*55e0*/  @P6 LDG.E.U8 R45, desc[UR24][R14.64] ;  /* 0x000000180e2d6981 */ /* 0x0002a2000c1e1100 */
[----:B0-----:R-:W-:Y:S01]  /*55f0*/  IADD3.X R71, PT, PT, R8, UR15, RZ, P5, !PT ;  /* 0x0000000f08477c10 */ /* 0x001fe2000affe4ff */
[----:B-1----:R-:W-:Y:S02]  /*5600*/  @P6 IMAD.MOV.U32 R14, RZ, RZ, R33 ;  /* 0x000000ffff0e6224 */ /* 0x002fe400078e0021 */
[----:B------:R-:W-:Y:S01]  /*5610*/  @P6 IMAD.MOV.U32 R15, RZ, RZ, R16 ;  /* 0x000000ffff0f6224 */ /* 0x000fe200078e0010 */
[----:B------:R0:W-:Y:S01]  /*5620*/  STL [R1+0x9cc], R33 ;  /* 0x0009cc2101007387 */ /* 0x0001e20000100800 */
[----:B------:R-:W-:-:S03]  /*5630*/  USHF.R.S32.HI UR6, URZ, 0x1f, UR5 ;  /* 0x0000001fff067899 */ /* 0x000fc60008011405 */
[----:B------:R1:W2:Y:S01]  /*5640*/  @P6 LDG.E.U8 R44, desc[UR24][R14.64] ;  /* 0x000000180e2c6981 */ /* 0x0002a2000c1e1100 */
[----:B0-----:R-:W-:Y:S01]  /*5650*/  IADD3 R33, P5, PT, R0, UR5, RZ ;  /* 0x0000000500217c10 */ /* 0x001fe2000ffbe0ff */
[----:B-1----:R-:W-:Y:S02]  /*5660*/  @P6 IMAD.MOV.U32 R14, RZ, RZ, R70 ;  /* 0x000000ffff0e6224 */ /* 0x002fe400078e0046 */
[----:B------:R-:W-:Y:S01]  /*5670*/  @P6 IMAD.MOV.U32 R15, RZ, RZ, R71 ;  /* 0x000000ffff0f6224 */ /* 0x000fe200078e0047 */
[----:B------:R-:W-:Y:S04]  /*5680*/  STL [R1+0x9c8], R16 ;  /* 0x0009c81001007387 */ /* 0x000fe80000100800 */
[----:B------:R-:W-:Y:S04]  /*5690*/  STL [R1+0x9d4], R70 ;  /* 0x0009d44601007387 */ /* 0x000fe80000100800 */
[----:B------:R0:W2:Y:S04]  /*56a0*/  @P6 LDG.E.U8 R43, desc[UR24][R14.64] ;  /* 0x000000180e2b6981 */ /* 0x0000a8000c1e1100 */
[----:B------:R-:W-:Y:S04]  /*56b0*/  STL [R1+0x9d0], R71 ;  /* 0x0009d04701007387 */ /* 0x000fe80000100800 */
[----:B------:R1:W-:Y:S01]  /*56c0*/  STL [R1+0xa48], R33 ;  /* 0x000a482101007387 */ /* 0x0003e20000100800 */
[----:B0-----:R-:W-:Y:S01]  /*56d0*/  IMAD.MOV.U32 R15, RZ, RZ, R33 ;  /* 0x000000ffff0f7224 */ /* 0x001fe200078e0021 */
[----:B------:R-:W-:-:S04]  /*56e0*/  IADD3.X R14, PT, PT, R2, UR6, RZ, P5, !PT ;  /* 0x00000006020e7c10 */ /* 0x000fc8000affe4ff */
[----:B------:R-:W-:Y:S02]  /*56f0*/  @P4 LOP3.LUT R15, R15, R14, RZ, 0x3c, !PT ;  /* 0x0000000e0f0f4212 */ /* 0x000fe400078e3cff */
[----:B-1----:R-:W-:-:S05]  /*5700*/  IADD3 R33, P6, PT, R3, UR5, RZ ;  /* 0x0000000503217c10 */ /* 0x002fca000ffde0ff */
[----:B------:R-:W-:Y:S04]  /*5710*/  STL [R1+0xa50], R33 ;  /* 0x000a502101007387 */ /* 0x000fe80000100800 */
[----:B------:R0:W-:Y:S01]  /*5720*/  STL [R1+0xa44], R14 ;  /* 0x000a440e01007387 */ /* 0x0001e20000100800 */
[----:B------:R-:W-:Y:S02]  /*5730*/  IADD3.X R70, PT, PT, R4, UR6, RZ, P6, !PT ;  /* 0x0000000604467c10 */ /* 0x000fe4000b7fe4ff */
[----:B------:R-:W-:Y:S02]  /*5740*/  SHF.R.U64 R16, R9, 0x16, RZ ;  /* 0x0000001609107819 */ /* 0x000fe400000012ff */
[----:B0-----:R-:W-:-:S04]  /*5750*/  @P4 LOP3.LUT R14, R15, R14, RZ, 0x3c, !PT ;  /* 0x0000000e0f0e4212 */ /* 0x001fc800078e3cff */
        /* <DEDUP_REMOVED lines=8> */
[----:B------:R-:W-:Y:S01]  /*57e0*/  IADD3 R33, P6, PT, R7, UR5, RZ ;  /* 0x0000000507217c10 */ /* 0x000fe2000ffde0ff */
[----:B------:R-:W-:-:S03]  /*57f0*/  UIMAD UR5, UR12, 0x29, URZ ;  /* 0x000000290c0578a4 */ /* 0x000fc6000f8e02ff */
[----:B------:R0:W2:Y:S01]  /*5800*/  @P4 LDG.E.U8 R47, desc[UR24][R14.64] ;  /* 0x000000180e2f4981 */ /* 0x0000a2000c1e1100 */
[----:B-1----:R-:W-:Y:S01]  /*5810*/  IADD3.X R70, PT, PT, R8, UR6, RZ, P6, !PT ;  /* 0x0000000608467c10 */ /* 0x002fe2000b7fe4ff */
[----:B------:R-:W-:Y:S02]  /*5820*/  USHF.R.S32.HI UR14, URZ, 0x1f, UR5 ;  /* 0x0000001fff0e7899 */ /* 0x000fe40008011405 */
[----:B------:R-:W-:Y:S01]  /*5830*/  STL [R1+0xa58], R71 ;  /* 0x000a584701007387 */ /* 0x000fe20000100800 */
[----:B0-----:R-:W-:Y:S02]  /*5840*/  @P4 IMAD.MOV.U32 R14, RZ, RZ, R71 ;  /* 0x000000ffff0e4224 */ /* 0x001fe400078e0047 */
[----:B------:R-:W-:Y:S01]  /*5850*/  @P4 IMAD.MOV.U32 R15, RZ, RZ, R16 ;  /* 0x000000ffff0f4224 */ /* 0x000fe200078e0010 */
[----:B------:R0:W-:Y:S04]  /*5860*/  STL [R1+0xa54], R16 ;  /* 0x000a541001007387 */ /* 0x0001e80000100800 */
[----:B------:R1:W2:Y:S01]  /*5870*/  @P4 LDG.E.U8 R46, desc[UR24][R14.64] ;  /* 0x000000180e2e4981 */ /* 0x0002a2000c1e1100 */
[----:B0-----:R-:W-:Y:S01]  /*5880*/  IADD3 R16, P6, PT, R0, UR5, RZ ;  /* 0x0000000500107c10 */ /* 0x001fe2000ffde0ff */
[----:B-1----:R-:W-:-:S02]  /*5890*/  @P4 IMAD.MOV.U32 R14, RZ, RZ, R33 ;  /* 0x000000ffff0e4224 */ /* 0x002fc400078e0021 */
[----:B------:R-:W-:Y:S01]  /*58a0*/  @P4 IMAD.MOV.U32 R15, RZ, RZ, R70 ;  /* 0x000000ffff0f4224 */ /* 0x000fe200078e0046 */
[----:B------:R-:W-:Y:S01]  /*58b0*/  IADD3.X R71, PT, PT, R2, UR14, RZ, P6, !PT ;  /* 0x0000000e02477c10 */ /* 0x000fe2000b7fe4ff */
[----:B------:R0:W-:Y:S04]  /*58c0*/  STL [R1+0xa60], R33 ;  /* 0x000a602101007387 */ /* 0x0001e80000100800 */
[----:B------:R1:W2:Y:S01]  /*58d0*/  @P4 LDG.E.U8 R50, desc[UR24][R14.64] ;  /* 0x000000180e324981 */ /* 0x0002a2000c1e1100 */
[----:B0-----:R-:W-:Y:S02]  /*58e0*/  IADD3 R33, P4, PT, R3, UR5, RZ ;  /* 0x0000000503217c10 */ /* 0x001fe4000ff9e0ff */
[----:B-1----:R-:W-:Y:S01]  /*58f0*/  SHF.R.U64 R14, R9, 0xe, RZ ;  /* 0x0000000e090e7819 */ /* 0x002fe200000012ff */
[----:B------:R0:W-:Y:S01]  /*5900*/  STL [R1+0xa5c], R70 ;  /* 0x000a5c4601007387 */ /* 0x0001e20000100800 */
[----:B------:R-:W-:-:S02]  /*5910*/  @P5 IMAD.MOV.U32 R15, RZ, RZ, R71 ;  /* 0x000000ffff0f5224 */ /* 0x000fc400078e0047 */
[----:B------:R-:W-:Y:S01]  /*5920*/  LOP3.LUT P6, RZ, R14, 0x1, RZ, 0xc0, !PT ;  /* 0x000000010eff7812 */ /* 0x000fe200078cc0ff */
[----:B------:R-:W-:Y:S01]  /*5930*/  @P5 IMAD.MOV.U32 R14, RZ, RZ, R16 ;  /* 0x000000ffff0e5224 */ /* 0x000fe200078e0010 */
[----:B------:R1:W-:Y:S04]  /*5940*/  STL [R1+0xac8], R16 ;  /* 0x000ac81001007387 */ /* 0x0003e80000100800 */
[----:B------:R1:W2:Y:S01]  /*5950*/  @P5 LDG.E.U8 R49, desc[UR24][R14.64] ;  /* 0x000000180e315981 */ /* 0x0002a2000c1e1100 */
[----:B0-----:R-:W-:Y:S02]  /*5960*/  IADD3.X R70, PT, PT, R4, UR14, RZ, P4, !PT ;  /* 0x0000000e04467c10 */ /* 0x001fe4000a7fe4ff */
[----:B-1----:R-:W-:Y:S01]  /*5970*/  IADD3 R16, P4, PT, R5, UR5, RZ ;  /* 0x0000000505107c10 */ /* 0x002fe2000ff9e0ff */
[----:B------:R0:W-:Y:S01]  /*5980*/  STL [R1+0xad0], R33 ;  /* 0x000ad02101007387 */ /* 0x0001e20000100800 */
[----:B------:R-:W-:-:S03]  /*5990*/  @P5 IMAD.MOV.U32 R14, RZ, RZ, R33 ;  /* 0x000000ffff0e5224 */ /* 0x000fc600078e0021 */
[----:B------:R-:W-:Y:S01]  /*59a0*/  STL [R1+0xac4], R71 ;  /* 0x000ac44701007387 */ /* 0x000fe20000100800 */
[----:B------:R-:W-:-:S03]  /*59b0*/  @P5 IMAD.MOV.U32 R15, RZ, RZ, R70 ;  /* 0x000000ffff0f5224 */ /* 0x000fc600078e0046 */
[----:B------:R1:W-:Y:S01]  /*59c0*/  STL [R1+0xacc], R70 ;  /* 0x000acc4601007387 */ /* 0x0003e20000100800 */
[----:B0-----:R-:W-:-:S03]  /*59d0*/  IADD3.X R33, PT, PT, R6, UR14, RZ, P4, !PT ;  /* 0x0000000e06217c10 */ /* 0x001fc6000a7fe4ff */
[----:B------:R0:W2:Y:S01]  /*59e0*/  @P5 LDG.E.U8 R54, desc[UR24][R14.64] ;  /* 0x000000180e365981 */ /* 0x0000a2000c1e1100 */
[----:B------:R-:W-:Y:S01]  /*59f0*/  UIMAD UR6, UR12, 0x31, URZ ;  /* 0x000000310c0678a4 */ /* 0x000fe2000f8e02ff */
[----:B-1----:R-:W-:Y:S01]  /*5a00*/  IADD3 R70, P4, PT, R7, UR5, RZ ;  /* 0x0000000507467c10 */ /* 0x002fe2000ff9e0ff */
[----:B0-----:R-:W-:-:S03]  /*5a10*/  @P5 IMAD.MOV.U32 R14, RZ, RZ, R16 ;  /* 0x000000ffff0e5224 */ /* 0x001fc600078e0010 */
[----:B------:R-:W-:Y:S01]  /*5a20*/  IADD3.X R71, PT, PT, R8, UR14, RZ, P4, !PT ;  /* 0x0000000e08477c10 */ /* 0x000fe2000a7fe4ff */
[----:B------:R-:W-:Y:S01]  /*5a30*/  @P5 IMAD.MOV.U32 R15, RZ, RZ, R33 ;  /* 0x000000ffff0f5224 */ /* 0x000fe200078e0021 */
[----:B------:R-:W-:Y:S01]  /*5a40*/  STL [R1+0xad8], R16 ;  /* 0x000ad81001007387 */ /* 0x000fe20000100800 */
[----:B------:R-:W-:-:S03]  /*5a50*/  USHF.R.S32.HI UR15, URZ, 0x1f, UR6 ;  /* 0x0000001fff0f7899 */ /* 0x000fc60008011406 */
[----:B------:R0:W2:Y:S04]  /*5a60*/  @P5 LDG.E.U8 R53, desc[UR24][R14.64] ;  /* 0x000000180e355981 */ /* 0x0000a8000c1e1100 */
[----:B------:R1:W-:Y:S01]  /*5a70*/  STL [R1+0xad4], R33 ;  /* 0x000ad42101007387 */ /* 0x0003e20000100800 */
[----:B0-----:R-:W-:Y:S02]  /*5a80*/  @P5 IMAD.MOV.U32 R14, RZ, RZ, R70 ;  /* 0x000000ffff0e5224 */ /* 0x001fe400078e0046 */
        /* <DEDUP_REMOVED lines=46> */
[----:B------:R-:W-:Y:S01]  /*5d70*/  VIADD R16, R36, 0xfffffff5 ;  /* 0xfffffff524107836 */ /* 0x000fe20000000000 */
[----:B------:R-:W-:Y:S02]  /*5d80*/  IADD3.X R70, PT, PT, R4, UR6, RZ, P6, !PT ;  /* 0x0000000604467c10 */ /* 0x000fe4000b7fe4ff */
[----:B0-----:R-:W-:-:S04]  /*5d90*/  @P4 LOP3.LUT R14, R15, R14, RZ, 0x3c, !PT ;  /* 0x0000000e0f0e4212 */ /* 0x001fc800078e3cff */
[----:B------:R-:W-:Y:S02]  /*5da0*/  @P4 LOP3.LUT R15, R15, R14, RZ, 0x3c, !PT ;  /* 0x0000000e0f0f4212 */ /* 0x000fe400078e3cff */
[----:B------:R-:W-:Y:S02]  /*5db0*/  IADD3 R71, P6, PT, R5, UR5, RZ ;  /* 0x0000000505477c10 */ /* 0x000fe4000ffde0ff */
[----:B------:R-:W-:Y:S01]  /*5dc0*/  ISETP.GE.U32.AND P5, PT, R16, 0x7fffffb6, PT ;  /* 0x7fffffb61000780c */ /* 0x000fe20003fa6070 */
[----:B------:R0:W2:Y:S01]  /*5dd0*/  @P4 LDG.E.U8 R55, desc[UR24][R14.64] ;  /* 0x000000180e374981 */ /* 0x0000a2000c1e1100 */
[----:B------:R-:W-:-:S03]  /*5de0*/  IADD3.X R16, PT, PT, R6, UR6, RZ, P6, !PT ;  /* 0x0000000606107c10 */ /* 0x000fc6000b7fe4ff */
[----:B------:R1:W-:Y:S01]  /*5df0*/  STL [R1+0xc08], R70 ;  /* 0x000c084601007387 */ /* 0x0003e20000100800 */
[----:B0-----:R-:W-:Y:S02]  /*5e00*/  @P4 IMAD.MOV.U32 R14, RZ, RZ, R33 ;  /* 0x000000ffff0e4224 */ /* 0x001fe400078e0021 */
[----:B------:R-:W-:Y:S01]  /*5e10*/  @P4 IMAD.MOV.U32 R15, RZ, RZ, R70 ;  /* 0x000000ffff0f4224 */ /* 0x000fe200078e0046 */
[----:B------:R-:W-:-:S04]  /*5e20*/  IADD3 R33, P6, PT, R7, UR5, RZ ;  /* 0x0000000507217c10 */ /* 0x000fc8000ffde0ff */
[----:B------:R0:W2:Y:S01]  /*5e30*/  @P4 LDG.E.U8 R60, desc[UR24][R14.64] ;  /* 0x000000180e3c4981 */ /* 0x0000a2000c1e1100 */
[----:B-1----:R-:W-:Y:S01]  /*5e40*/  IADD3.X R70, PT, PT, R8, UR6, RZ, P6, !PT ;  /* 0x0000000608467c10 */ /* 0x002fe2000b7fe4ff */
[----:B------:R-:W-:Y:S01]  /*5e50*/  USHF.L.U32 UR5, UR12, 0x1, URZ ;  /* 0x000000010c057899 */ /* 0x000fe200080006ff */
[----:B0-----:R-:W-:Y:S02]  /*5e60*/  @P4 IMAD.MOV.U32 R14, RZ, RZ, R71 ;  /* 0x000000ffff0e4224 */ /* 0x001fe400078e0047 */
        /* <DEDUP_REMOVED lines=8> */
[----:B------:R0:W2:Y:S01]  /*5ef0*/  @P4 LDG.E.U8 R58, desc[UR24][R14.64] ;  /* 0x000000180e3a4981 */ /* 0x0000a2000c1e1100 */
[----:B------:R-:W-:-:S03]  /*5f00*/  IADD3.X R71, PT, PT, R2, UR14, RZ, P6, !PT ;  /* 0x0000000e02477c10 */ /* 0x000fc6000b7fe4ff */
[----:B------:R1:W-:Y:S01]  /*5f10*/  STL [R1+0xc1c], R33 ;  /* 0x000c1c2101007387 */ /* 0x0003e20000100800 */
[----:B0-----:R-:W-:-:S03]  /*5f20*/  VIADD R14, R36, 0xfffffffc ;  /* 0xfffffffc240e7836 */ /* 0x001fc60000000000 */
[----:B------:R0:W-:Y:S01]  /*5f30*/  STL [R1+0xc18], R70 ;  /* 0x000c184601007387 */ /* 0x0001e20000100800 */
[----:B-1----:R-:W-:Y:S01]  /*5f40*/  IADD3 R33, P4, PT, R3, UR5, RZ ;  /* 0x0000000503217c10 */ /* 0x002fe2000ff9e0ff */
[----:B------:R-:W-:Y:S01]  /*5f50*/  @!P3 IMAD.MOV.U32 R15, RZ, RZ, R71 ;  /* 0x000000ffff0fb224 */ /* 0x000fe200078e0047 */
[----:B------:R-:W-:Y:S01]  /*5f60*/  ISETP.GE.U32.AND P6, PT, R14, 0x7fffffbd, PT ;  /* 0x7fffffbd0e00780c */ /* 0x000fe20003fc6070 */
[----:B------:R-:W-:Y:S01]  /*5f70*/  @!P3 IMAD.MOV.U32 R14, RZ, RZ, R16 ;  /* 0x000000ffff0eb224 */ /* 0x000fe200078e0010 */
[----:B------:R1:W-:Y:S01]  /*5f80*/  STL [R1+0x2ec], R16 ;  /* 0x0002ec1001007387 */ /* 0x0003e20000100800 */
[----:B0-----:R-:W-:-:S03]  /*5f90*/  IADD3.X R70, PT, PT, R4, UR14, RZ, P4, !PT ;  /* 0x0000000e04467c10 */ /* 0x001fc6000a7fe4ff */
[----:B------:R0:W2:Y:S01]  /*5fa0*/  @!P3 LDG.E.U8 R62, desc[UR24][R14.64] ;  /* 0x000000180e3eb981 */ /* 0x0000a2000c1e1100 */
[----:B-1----:R-:W-:-:S03]  /*5fb0*/  IADD3 R16, P4, PT, R5, UR5, RZ ;  /* 0x0000000505107c10 */ /* 0x002fc6000ff9e0ff */
[----:B------:R1:W-:Y:S01]  /*5fc0*/  STL [R1+0x2f4], R33 ;  /* 0x0002f42101007387 */ /* 0x0003e20000100800 */
[----:B0-----:R-:W-:-:S03]  /*5fd0*/  @!P3 IMAD.MOV.U32 R14, RZ, RZ, R33 ;  /* 0x000000ffff0eb224 */ /* 0x001fc600078e0021 */
[----:B------:R-:W-:Y:S01]  /*5fe0*/  STL [R1+0x2e8], R71 ;  /* 0x0002e84701007387 */ /* 0x000fe20000100800 */
[----:B------:R-:W-:-:S03]  /*5ff0*/  @!P3 IMAD.MOV.U32 R15, RZ, RZ, R70 ;  /* 0x000000ffff0fb224 */ /* 0x000fc600078e0046 */
[----:B------:R0:W-:Y:S01]  /*6000*/  STL [R1+0x2f0], R70 ;  /* 0x0002f04601007387 */ /* 0x0001e20000100800 */
[----:B-1----:R-:W-:-:S03]  /*6010*/  IADD3.X R33, PT, PT, R6, UR14, RZ, P4, !PT ;  /* 0x0000000e06217c10 */ /* 0x002fc6000a7fe4ff */
[----:B------:R1:W2:Y:S01]  /*6020*/  @!P3 LDG.E.U8 R61, desc[UR24][R14.64] ;  /* 0x000000180e3db981 */ /* 0x0002a2000c1e1100 */
[----:B------:R-:W-:Y:S01]  /*6030*/  PRMT R65, RZ, 0x7610, R65 ;  /* 0x00007610ff417816 */ /* 0x000fe20000000041 */
[----:B------:R-:W-:Y:S01]  /*6040*/  UIMAD UR6, UR12, 0xa, URZ ;  /* 0x0000000a0c0678a4 */ /* 0x000fe2000f8e02ff */
[----:B0-----:R-:W-:Y:S01]  /*6050*/  IADD3 R70, P4, PT, R7, UR5, RZ ;  /* 0x0000000507467c10 */ /* 0x001fe2000ff9e0ff */
[----:B-1----:R-:W-:-:S03]  /*6060*/  @!P3 IMAD.MOV.U32 R14, RZ, RZ, R16 ;  /* 0x000000ffff0eb224 */ /* 0x002fc600078e0010 */
[----:B------:R-:W-:Y:S01]  /*6070*/  IADD3.X R71, PT, PT, R8, UR14, RZ, P4, !PT ;  /* 0x0000000e08477c10 */ /* 0x000fe2000a7fe4ff */
[----:B------:R-:W-:Y:S01]  /*6080*/  @!P3 IMAD.MOV.U32 R15, RZ, RZ, R33 ;  /* 0x000000ffff0fb224 */ /* 0x000fe200078e0021 */
[----:B------:R-:W-:Y:S01]  /*6090*/  STL [R1+0x2fc], R16 ;  /* 0x0002fc1001007387 */ /* 0x000fe20000100800 */
[----:B------:R-:W-:Y:S01]  /*60a0*/  PRMT R64, RZ, 0x7610, R64 ;  /* 0x00007610ff407816 */ /* 0x000fe20000000040 */
[----:B------:R-:W-:Y:S02]  /*60b0*/  USHF.R.S32.HI UR15, URZ, 0x1f, UR6 ;  /* 0x0000001fff0f7899 */ /* 0x000fe40008011406 */
[----:B------:R0:W2:Y:S04]  /*60c0*/  @!P3 LDG.E.U8 R65, desc[UR24][R14.64] ;  /* 0x000000180e41b981 */ /* 0x0000a8000c1e1100 */
[----:B------:R1:W-:Y:S01]  /*60d0*/  STL [R1+0x2f8], R33 ;  /* 0x0002f82101007387 */ /* 0x0003e20000100800 */
[----:B0-----:R-:W-:-:S02]  /*60e0*/  @!P3 IMAD.MOV.U32 R14, RZ, RZ, R70 ;  /* 0x000000ffff0eb224 */ /* 0x001fc400078e0046 */
[----:B------:R-:W-:Y:S01]  /*60f0*/  @!P3 IMAD.MOV.U32 R15, RZ, RZ, R71 ;  /* 0x000000ffff0fb224 */ /* 0x000fe200078e0047 */
[----:B-1----:R-:W-:-:S04]  /*6100*/  IADD3 R33, P4, PT, R0, UR6, RZ ;  /* 0x0000000600217c10 */ /* 0x002fc8000ff9e0ff */
[----:B------:R0:W2:Y:S04]  /*6110*/  @!P3 LDG.E.U8 R64, desc[UR24][R14.64] ;  /* 0x000000180e40b981 */ /* 0x0000a8000c1e1100 */
[----:B------:R1:W-:Y:S01]  /*6120*/  STL [R1+0x304], R70 ;  /* 0x0003044601007387 */ /* 0x0003e20000100800 */
[----:B0-----:R-:W-:Y:S01]  /*6130*/  IMAD.MOV.U32 R15, RZ, RZ, R33 ;  /* 0x000000ffff0f7224 */ /* 0x001fe200078e0021 */
[----:B------:R-:W-:Y:S02]  /*6140*/  IADD3.X R14, PT, PT, R2, UR15, RZ, P4, !PT ;  /* 0x0000000f020e7c10 */ /* 0x000fe4000a7fe4ff */
[----:B------:R0:W-:Y:S02]  /*6150*/  STL [R1+0x300], R71 ;  /* 0x0003004701007387 */ /* 0x0001e40000100800 */
[----:B------:R-:W-:-:S02]  /*6160*/  @!P5 LOP3.LUT R15, R15, R14, RZ, 0x3c, !PT ;  /* 0x0000000e0f0fd212 */ /* 0x000fc400078e3cff */
[----:B------:R-:W-:Y:S01]  /*6170*/  STL [R1+0x780], R33 ;  /* 0x0007802101007387 */ /* 0x000fe20000100800 */
[----:B-1----:R-:W-:-:S03]  /*6180*/  IADD3 R70, P4, PT, R3, UR6, RZ ;  /* 0x0000000603467c10 */ /* 0x002fc6000ff9e0ff */
[----:B------:R1:W-:Y:S01]  /*6190*/  STL [R1+0x77c], R14 ;  /* 0x00077c0e01007387 */ /* 0x0003e20000100800 */
[----:B------:R-:W-:Y:S02]  /*61a0*/  PRMT R63, RZ, 0x7610, R63 ;  /* 0x00007610ff3f7816 */ /* 0x000fe4000000003f */
[----:B0-----:R-:W-:Y:S02]  /*61b0*/  IADD3.X R71, PT, PT, R4, UR15, RZ, P4, !PT ;  /* 0x0000000f04477c10 */ /* 0x001fe4000a7fe4ff */
[C---:B-1----:R-:W-:Y:S02]  /*61c0*/  @!P5 LOP3.LUT R14, R15.reuse, R14, RZ, 0x3c, !PT ;  /* 0x0000000e0f0ed212 */ /* 0x042fe400078e3cff */
[----:B------:R-:W-:Y:S02]  /*61d0*/  SHF.R.U32.HI R16, RZ, 0xd, R12 ;  /* 0x0000000dff107819 */ /* 0x000fe4000001160c */
[----:B------:R-:W-:Y:S02]  /*61e0*/  @!P5 LOP3.LUT R15, R15, R14, RZ, 0x3c, !PT ;  /* 0x0000000e0f0fd212 */ /* 0x000fe400078e3cff */
[----:B------:R-:W-:-:S02]  /*61f0*/  IADD3 R33, P4, PT, R5, UR6, RZ ;  /* 0x0000000605217c10 */ /* 0x000fc4000ff9e0ff */
[----:B------:R-:W-:Y:S01]  /*6200*/  PRMT R68, RZ, 0x7610, R68 ;  /* 0x00007610ff447816 */ /* 0x000fe20000000044 */
[----:B------:R0:W2:Y:S01]  /*6210*/  @!P5 LDG.E.U8 R63, desc[UR24][R14.64] ;  /* 0x000000180e3fd981 */ /* 0x0000a2000c1e1100 */
[----:B------:R-:W-:Y:S02]  /*6220*/  LOP3.LUT P3, RZ, R16, 0x1, RZ, 0xc0, !PT ;  /* 0x0000000110ff7812 */ /* 0x000fe4000786c0ff */
[----:B------:R-:W-:Y:S01]  /*6230*/  IADD3.X R16, PT, PT, R6, UR15, RZ, P4, !PT ;  /* 0x0000000f06107c10 */ /* 0x000fe2000a7fe4ff */
[----:B------:R1:W-:Y:S01]  /*6240*/  STL [R1+0x788], R70 ;  /* 0x0007884601007387 */ /* 0x0003e20000100800 */
[----:B------:R-:W-:Y:S01]  /*6250*/  PRMT R67, RZ, 0x7610, R67 ;  /* 0x00007610ff437816 */ /* 0x000fe20000000043 */
[----:B0-----:R-:W-:Y:S02]  /*6260*/  @!P5 IMAD.MOV.U32 R14, RZ, RZ, R70 ;  /* 0x000000ffff0ed224 */ /* 0x001fe400078e0046 */
[----:B------:R-:W-:Y:S01]  /*6270*/  @!P5 IMAD.MOV.U32 R15, RZ, RZ, R71 ;  /* 0x000000ffff0fd224 */ /* 0x000fe200078e0047 */
[----:B------:R-:W-:Y:S01]  /*6280*/  UIMAD UR5, UR12, 0x12, URZ ;  /* 0x000000120c0578a4 */ /* 0x000fe2000f8e02ff */
[----:B-1----:R-:W-:-:S03]  /*6290*/  IADD3 R70, P4, PT, R7, UR6, RZ ;  /* 0x0000000607467c10 */ /* 0x002fc6000ff9e0ff */
[----:B------:R0:W2:Y:S01]  /*62a0*/  @!P5 LDG.E.U8 R68, desc[UR24][R14.64] ;  /* 0x000000180e44d981 */ /* 0x0000a2000c1e1100 */
[----:B------:R-:W-:Y:S01]  /*62b0*/  PRMT R66, RZ, 0x7610, R66 ;  /* 0x00007610ff427816 */ /* 0x000fe20000000042 */
[----:B------:R-:W-:Y:S02]  /*62c0*/  USHF.R.S32.HI UR6, URZ, 0x1f, UR5 ;  /* 0x0000001fff067899 */ /* 0x000fe40008011405 */
[----:B------:R1:W-:Y:S01]  /*62d0*/  STL [R1+0x784], R71 ;  /* 0x0007844701007387 */ /* 0x0003e20000100800 */
[----:B0-----:R-:W-:Y:S02]  /*62e0*/  @!P5 IMAD.MOV.U32 R14, RZ, RZ, R33 ;  /* 0x000000ffff0ed224 */ /* 0x001fe400078e0021 */
[----:B------:R-:W-:Y:S01]  /*62f0*/  @!P5 IMAD.MOV.U32 R15, RZ, RZ, R16 ;  /* 0x000000ffff0fd224 */ /* 0x000fe200078e0010 */
[----:B------:R0:W-:Y:S04]  /*6300*/  STL [R1+0x790], R33 ;  /* 0x0007902101007387 */ /* 0x0001e80000100800 */
[----:B------:R0:W2:Y:S04]  /*6310*/  @!P5 LDG.E.U8 R67, desc[UR24][R14.64] ;  /* 0x000000180e43d981 */ /* 0x0000a8000c1e1100 */
[----:B-1----:R-:W2:Y:S01]  /*6320*/  LDL.LU R71, [R1+0x1000] ;  /* 0x0010000001477983 */ /* 0x002ea20000300800 */
[----:B0-----:R-:W-:Y:S01]  /*6330*/  IADD3.X R15, PT, PT, R8, UR15, RZ, P4, !PT ;  /* 0x0000000f080f7c10 */ /* 0x001fe2000a7fe4ff */
[----:B------:R-:W-:Y:S01]  /*6340*/  @!P5 IMAD.MOV.U32 R14, RZ, RZ, R70 ;  /* 0x000000ffff0ed224 */ /* 0x000fe200078e0046 */
[----:B------:R-:W-:Y:S01]  /*6350*/  IADD3 R33, P4, PT, R0, UR5, RZ ;  /* 0x0000000500217c10 */ /* 0x000fe2000ff9e0ff */
[----:B------:R-:W-:Y:S04]  /*6360*/  STL [R1+0x78c], R16 ;  /* 0x00078c1001007387 */ /* 0x000fe80000100800 */
[----:B------:R0:W-:Y:S04]  /*6370*/  STL [R1+0x798], R70 ;  /* 0x0007984601007387 */ /* 0x0001e80000100800 */
[----:B------:R1:W-:Y:S04]  /*6380*/  STL [R1+0x794], R15 ;  /* 0x0007940f01007387 */ /* 0x0003e80000100800 */
[----:B------:R1:W3:Y:S01]  /*6390*/  @!P5 LDG.E.U8 R66, desc[UR24][R14.64] ;  /* 0x000000180e42d981 */ /* 0x0002e2000c1e1100 */
[----:B0-----:R-:W-:-:S03]  /*63a0*/  IADD3 R70, P5, PT, R3, UR5, RZ ;  /* 0x0000000503467c10 */ /* 0x001fc6000ffbe0ff */
[----:B------:R-:W-:Y:S01]  /*63b0*/  STL [R1+0x91c], R33 ;  /* 0x00091c2101007387 */ /* 0x000fe20000100800 */
[----:B-1----:R-:W-:Y:S01]  /*63c0*/  IMAD.MOV.U32 R15, RZ, RZ, R33 ;  /* 0x000000ffff0f7224 */ /* 0x002fe200078e0021 */
[----:B------:R-:W-:Y:S02]  /*63d0*/  IADD3.X R14, PT, PT, R2, UR6, RZ, P4, !PT ;  /* 0x00000006020e7c10 */ /* 0x000fe4000a7fe4ff */
[----:B------:R-:W-:Y:S02]  /*63e0*/  STL [R1+0x924], R70 ;  /* 0x0009244601007387 */ /* 0x000fe40000100800 */
[----:B------:R-:W-:Y:S02]  /*63f0*/  @P3 LOP3.LUT R15, R15, R14, RZ, 0x3c, !PT ;  /* 0x0000000e0f0f3212 */ /* 0x000fe400078e3cff */
[----:B------:R0:W-:Y:S01]  /*6400*/  STL [R1+0x918], R14 ;  /* 0x0009180e01007387 */ /* 0x0001e20000100800 */
[----:B------:R-:W-:Y:S02]  /*6410*/  SHF.R.U32.HI R16, RZ, 0x5, R12 ;  /* 0x00000005ff107819 */ /* 0x000fe4000001160c */
[----:B------:R-:W-:-:S02]  /*6420*/  PRMT R89, RZ, 0x7610, R89 ;  /* 0x00007610ff597816 */ /* 0x000fc40000000059 */
[----:B------:R-:W-:Y:S02]  /*6430*/  LOP3.LUT P4, RZ, R16, 0x1, RZ, 0xc0, !PT ;  /* 0x0000000110ff7812 */ /* 0x000fe4000788c0ff */
[C---:B0-----:R-:W-:Y:S02]  /*6440*/  @P3 LOP3.LUT R14, R15.reuse, R14, RZ, 0x3c, !PT ;  /* 0x0000000e0f0e3212 */ /* 0x041fe400078e3cff */
[----:B------:R-:W-:Y:S02]  /*6450*/  IADD3.X R16, PT, PT, R4, UR6, RZ, P5, !PT ;  /* 0x0000000604107c10 */ /* 0x000fe4000affe4ff */
[----:B------:R-:W-:Y:S02]  /*6460*/  @P3 LOP3.LUT R15, R15, R14, RZ, 0x3c, !PT ;  /* 0x0000000e0f0f3212 */ /* 0x000fe400078e3cff */
[----:B------:R-:W-:-:S03]  /*6470*/  PRMT R88, RZ, 0x7610, R88 ;  /* 0x00007610ff587816 */ /* 0x000fc60000000058 */
[----:B------:R0:W3:Y:S01]  /*6480*/  @P3 LDG.E.U8 R89, desc[UR24][R14.64] ;  /* 0x000000180e593981 */ /* 0x0000e2000c1e1100 */
[----:B------:R-:W-:-:S03]  /*6490*/  IADD3 R33, P5, PT, R5, UR5, RZ ;  /* 0x0000000505217c10 */ /* 0x000fc6000ffbe0ff */
[----:B------:R1:W-:Y:S01]  /*64a0*/  STL [R1+0x920], R16 ;  /* 0x0009201001007387 */ /* 0x0003e20000100800 */
[----:B0-----:R-:W-:Y:S02]  /*64b0*/  @P3 IMAD.MOV.U32 R14, RZ, RZ, R70 ;  /* 0x000000ffff0e3224 */ /* 0x001fe400078e0046 */
[----:B------:R-:W-:Y:S01]  /*64c0*/  @P3 IMAD.MOV.U32 R15, RZ, RZ, R16 ;  /* 0x000000ffff0f3224 */ /* 0x000fe200078e0010 */
[----:B------:R-:W-:-:S04]  /*64d0*/  PRMT R69, RZ, 0x7610, R69 ;  /* 0x00007610ff457816 */ /* 0x000fc80000000045 */
[----:B------:R0:W3:Y:S01]  /*64e0*/  @P3 LDG.E.U8 R88, desc[UR24][R14.64] ;  /* 0x000000180e583981 */ /* 0x0000e2000c1e1100 */
[----:B------:R-:W-:Y:S02]  /*64f0*/  PRMT R91, RZ, 0x7610, R91 ;  /* 0x00007610ff5b7816 */ /* 0x000fe4000000005b */
[----:B0-----:R-:W-:Y:S02]  /*6500*/  IADD3.X R15, PT, PT, R6, UR6, RZ, P5, !PT ;  /* 0x00000006060f7c10 */ /* 0x001fe4000affe4ff */
[----:B-1----:R-:W-:Y:S01]  /*6510*/  IADD3 R16, P5, PT, R7, UR5, RZ ;  /* 0x0000000507107c10 */ /* 0x002fe2000ffbe0ff */
[----:B------:R-:W-:-:S03]  /*6520*/  @P3 IMAD.MOV.U32 R14, RZ, RZ, R33 ;  /* 0x000000ffff0e3224 */ /* 0x000fc600078e0021 */
[----:B------:R-:W-:Y:S01]  /*6530*/  IADD3.X R70, PT, PT, R8, UR6, RZ, P5, !PT ;  /* 0x0000000608467c10 */ /* 0x000fe2000affe4ff */
[----:B------:R0:W-:Y:S01]  /*6540*/  STL [R1+0x92c], R33 ;  /* 0x00092c2101007387 */ /* 0x0001e20000100800 */
[----:B------:R-:W-:-:S03]  /*6550*/  UIMAD UR5, UR12, 0x1a, URZ ;  /* 0x0000001a0c0578a4 */ /* 0x000fc6000f8e02ff */
[----:B------:R1:W-:Y:S04]  /*6560*/  STL [R1+0x928], R15 ;  /* 0x0009280f01007387 */ /* 0x0003e80000100800 */
[----:B------:R1:W3:Y:S01]  /*6570*/  @P3 LDG.E.U8 R69, desc[UR24][R14.64] ;  /* 0x000000180e453981 */ /* 0x0002e2000c1e1100 */
[----:B------:R-:W-:Y:S02]  /*6580*/  USHF.R.S32.HI UR14, URZ, 0x1f, UR5 ;  /* 0x0000001fff0e7899 */ /* 0x000fe40008011405 */
[----:B0-----:R-:W-:Y:S01]  /*6590*/  IADD3 R33, P5, PT, R0, UR5, RZ ;  /* 0x0000000500217c10 */ /* 0x001fe2000ffbe0ff */
[----:B-1----:R-:W-:Y:S02]  /*65a0*/  @P3 IMAD.MOV.U32 R14, RZ, RZ, R16 ;  /* 0x000000ffff0e3224 */ /* 0x002fe400078e0010 */
[----:B------:R-:W-:Y:S01]  /*65b0*/  @P3 IMAD.MOV.U32 R15, RZ, RZ, R70 ;  /* 0x000000ffff0f3224 */ /* 0x000fe200078e0046 */
[----:B------:R0:W-:Y:S04]  /*65c0*/  STL [R1+0x934], R16 ;  /* 0x0009341001007387 */ /* 0x0001e80000100800 */
[----:B------:R1:W3:Y:S01]  /*65d0*/  @P3 LDG.E.U8 R91, desc[UR24][R14.64] ;  /* 0x000000180e5b3981 */ /* 0x0002e2000c1e1100 */
[----:B------:R-:W-:-:S02]  /*65e0*/  PRMT R90, RZ, 0x7610, R90 ;  /* 0x00007610ff5a7816 */ /* 0x000fc4000000005a */
[----:B0-----:R-:W-:Y:S02]  /*65f0*/  IADD3 R16, P3, PT, R3, UR5, RZ ;  /* 0x0000000503107c10 */ /* 0x001fe4000ff7e0ff */
[----:B-1----:R-:W-:Y:S02]  /*6600*/  SHF.R.U64 R14, R9, 0x1d, RZ ;  /* 0x0000001d090e7819 */ /* 0x002fe400000012ff */
[----:B------:R-:W-:Y:S01]  /*6610*/  IADD3.X R15, PT, PT, R2, UR14, RZ, P5, !PT ;  /* 0x0000000e020f7c10 */ /* 0x000fe2000affe4ff */
[----:B------:R0:W-:Y:S01]  /*6620*/  STL [R1+0x930], R70 ;  /* 0x0009304601007387 */ /* 0x0001e20000100800 */
[----:B------:R-:W-:Y:S01]  /*6630*/  LOP3.LUT P5, RZ, R14, 0x1, RZ, 0xc0, !PT ;  /* 0x000000010eff7812 */ /* 0x000fe200078ac0ff */
[----:B------:R-:W-:Y:S02]  /*6640*/  @P4 IMAD.MOV.U32 R14, RZ, RZ, R33 ;  /* 0x000000ffff0e4224 */ /* 0x000fe400078e0021 */
[----:B------:R1:W-:Y:S01]  /*6650*/  STL [R1+0x9dc], R33 ;  /* 0x0009dc2101007387 */ /* 0x0003e20000100800 */
[----:B------:R-:W-:-:S02]  /*6660*/  PRMT R93, RZ, 0x7610, R93 ;  /* 0x00007610ff5d7816 */ /* 0x000fc4000000005d */
[----:B0-----:R-:W-:Y:S01]  /*6670*/  IADD3.X R70, PT, PT, R4, UR14, RZ, P3, !PT ;  /* 0x0000000e04467c10 */ /* 0x001fe20009ffe4ff */
[----:B------:R-:W-:Y:S04]  /*6680*/  STL [R1+0x9e4], R16 ;  /* 0x0009e41001007387 */ /* 0x000fe80000100800 */
[----:B------:R0:W-:Y:S01]  /*6690*/  STL [R1+0x9d8], R15 ;  /* 0x0009d80f01007387 */ /* 0x0001e20000100800 */
[----:B-1----:R-:W-:-:S03]  /*66a0*/  IADD3 R33, P3, PT, R5, UR5, RZ ;  /* 0x0000000505217c10 */ /* 0x002fc6000ff7e0ff */
[----:B------:R1:W3:Y:S01]  /*66b0*/  @P4 LDG.E.U8 R90, desc[UR24][R14.64] ;  /* 0x000000180e5a4981 */ /* 0x0002e2000c1e1100 */
[----:B------:R-:W-:-:S03]  /*66c0*/  PRMT R92, RZ, 0x7610, R92 ;  /* 0x00007610ff5c7816 */ /* 0x000fc6000000005c */
[----:B------:R4:W-:Y:S01]  /*66d0*/  STL [R1+0x9e0], R70 ;  /* 0x0009e04601007387 */ /* 0x0009e20000100800 */
[----:B-1----:R-:W-:Y:S02]  /*66e0*/  @P4 IMAD.MOV.U32 R14, RZ, RZ, R16 ;  /* 0x000000ffff0e4224 */ /* 0x002fe400078e0010 */
[----:B0-----:R-:W-:-:S05]  /*66f0*/  @P4 IMAD.MOV.U32 R15, RZ, RZ, R70 ;  /* 0x000000ffff0f4224 */ /* 0x001fca00078e0046 */
[----:B------:R0:W3:Y:S01]  /*6700*/  @P4 LDG.E.U8 R93, desc[UR24][R14.64] ;  /* 0x000000180e5d4981 */ /* 0x0000e2000c1e1100 */
[----:B------:R-:W-:Y:S02]  /*6710*/  PRMT R34, RZ, 0x7610, R34 ;  /* 0x00007610ff227816 */ /* 0x000fe40000000022 */
[----:B0-----:R-:W-:Y:S02]  /*6720*/  IADD3.X R15, PT, PT, R6, UR14, RZ, P3, !PT ;  /* 0x0000000e060f7c10 */ /* 0x001fe40009ffe4ff */
[----:B----4-:R-:W-:Y:S01]  /*6730*/  IADD3 R70, P3, PT, R7, UR5, RZ ;  /* 0x0000000507467c10 */ /* 0x010fe2000ff7e0ff */
[----:B------:R-:W-:-:S03]  /*6740*/  @P4 IMAD.MOV.U32 R14, RZ, RZ, R33 ;  /* 0x000000ffff0e4224 */ /* 0x000fc600078e0021 */
[----:B------:R-:W-:Y:S01]  /*6750*/  IADD3.X R16, PT, PT, R8, UR14, RZ, P3, !PT ;  /* 0x0000000e08107c10 */ /* 0x000fe20009ffe4ff */
[----:B------:R-:W-:Y:S04]  /*6760*/  STL [R1+0x9ec], R33 ;  /* 0x0009ec2101007387 */ /* 0x000fe80000100800 */
[----:B------:R0:W-:Y:S04]  /*6770*/  STL [R1+0x9e8], R15 ;  /* 0x0009e80f01007387 */ /* 0x0001e80000100800 */
[----:B------:R0:W4:Y:S02]  /*6780*/  @P4 LDG.E.U8 R92, desc[UR24][R14.64] ;  /* 0x000000180e5c4981 */ /* 0x000124000c1e1100 */
[----:B0-----:R-:W-:-:S02]  /*6790*/  IMAD.MOV.U32 R15, RZ, RZ, R16 ;  /* 0x000000ffff0f7224 */ /* 0x001fc400078e0010 */
[----:B------:R-:W-:-:S05]  /*67a0*/  @P4 IMAD.MOV.U32 R14, RZ, RZ, R70 ;  /* 0x000000ffff0e4224 */ /* 0x000fca00078e0046 */
[----:B------:R0:W3:Y:S01]  /*67b0*/  @P4 LDG.E.U8 R34, desc[UR24][R14.64] ;  /* 0x000000180e224981 */ /* 0x0000e2000c1e1100 */
[----:B------:R-:W-:-:S04]  /*67c0*/  UIMAD UR6, UR12, 0x22, URZ ;  /* 0x000000220c0678a4 */ /* 0x000fc8000f8e02ff */
[----:B------:R-:W-:Y:S02]  /*67d0*/  USHF.R.S32.HI UR15, URZ, 0x1f, UR6 ;  /* 0x0000001fff0f7899 */ /* 0x000fe40008011406 */
[----:B------:R-:W-:-:S04]  /*67e0*/  IADD3 R33, P3, PT, R0, UR6, RZ ;  /* 0x0000000600217c10 */ /* 0x000fc8000ff7e0ff */
[----:B0-----:R-:W-:Y:S01]  /*67f0*/  IADD3.X R14, PT, PT, R2, UR15, RZ, P3, !PT ;  /* 0x0000000f020e7c10 */ /* 0x001fe20009ffe4ff */
[----:B------:R-:W-:Y:S01]  /*6800*/  IMAD.MOV.U32 R15, RZ, RZ, R33 ;  /* 0x000000ffff0f7224 */ /* 0x000fe200078e0021 */
[----:B------:R-:W-:Y:S04]  /*6810*/  STL [R1+0x9f4], R70 ;  /* 0x0009f44601007387 */ /* 0x000fe80000100800 */
[-C--:B------:R-:W-:Y:S01]  /*6820*/  @P5 LOP3.LUT R15, R15, R14.reuse, RZ, 0x3c, !PT ;  /* 0x0000000e0f0f5212 */ /* 0x080fe200078e3cff */
[----:B------:R-:W-:Y:S04]  /*6830*/  STL [R1+0x9f0], R16 ;  /* 0x0009f01001007387 */ /* 0x000fe80000100800 */
[----:B------:R-:W-:Y:S04]  /*6840*/  STL [R1+0xa68], R33 ;  /* 0x000a682101007387 */ /* 0x000fe80000100800 */
[----:B------:R0:W-:Y:S02]  /*6850*/  STL [R1+0xa64], R14 ;  /* 0x000a640e01007387 */ /* 0x0001e40000100800 */
[----:B0-----:R-:W-:-:S04]  /*6860*/  @P5 LOP3.LUT R14, R15, R14, RZ, 0x3c, !PT ;  /* 0x0000000e0f0e5212 */ /* 0x001fc800078e3cff */
[----:B------:R-:W-:Y:S02]  /*6870*/  @P5 LOP3.LUT R15, R15, R14, RZ, 0x3c, !PT ;  /* 0x0000000e0f0f5212 */ /* 0x000fe400078e3cff */
[----:B------:R-:W-:-:S05]  /*6880*/  IADD3 R70, P4, PT, R3, UR6, RZ ;  /* 0x0000000603467c10 */ /* 0x000fca000ff9e0ff */
[----:B------:R-:W-:Y:S01]  /*6890*/  STL [R1+0xa70], R70 ;  /* 0x000a704601007387 */ /* 0x000fe20000100800 */
[----:B------:R-:W-:Y:S02]  /*68a0*/  PRMT R72, RZ, 0x7610, R72 ;  /* 0x00007610ff487816 */ /* 0x000fe40000000048 */
[----:B--2---:R-:W-:-:S06]  /*68b0*/  PRMT R71, RZ, 0x7610, R71 ;  /* 0x00007610ff477816 */ /* 0x004fcc0000000047 */
[----:B------:R0:W2:Y:S02]  /*68c0*/  @P5 LDG.E.U8 R71, desc[UR24][R14.64] ;  /* 0x000000180e475981 */ /* 0x0000a4000c1e1100 */
[----:B0-----:R-:W-:Y:S02]  /*68d0*/  @P5 IMAD.MOV.U32 R14, RZ, RZ, R70 ;  /* 0x000000ffff0e5224 */ /* 0x001fe400078e0046 */
[----:B---3--:R0:W-:Y:S02]  /*68e0*/  STL [R1+0x1c0], R34 ;  /* 0x0001c02201007387 */ /* 0x0081e40000100800 */
[----:B0-----:R-:W-:-:S05]  /*68f0*/  IADD3.X R34, PT, PT, R4, UR15, RZ, P4, !PT ;  /* 0x0000000f04227c10 */ /* 0x001fca000a7fe4ff */
[----:B------:R-:W-:-:S05]  /*6900*/  @P5 IMAD.MOV.U32 R15, RZ, RZ, R34 ;  /* 0x000000ffff0f5224 */ /* 0x000fca00078e0022 */
[----:B------:R0:W3:Y:S01]  /*6910*/  @P5 LDG.E.U8 R72, desc[UR24][R14.64] ;  /* 0x000000180e485981 */ /* 0x0000e2000c1e1100 */
[----:B------:R-:W-:-:S03]  /*6920*/  IADD3 R33, P4, PT, R5, UR6, RZ ;  /* 0x0000000605217c10 */ /* 0x000fc6000ff9e0ff */
[----:B------:R1:W-:Y:S01]  /*6930*/  STL [R1+0xa6c], R34 ;  /* 0x000a6c2201007387 */ /* 0x0003e20000100800 */
[----:B------:R-:W-:-:S03]  /*6940*/  SHF.R.U64 R16, R9, 0x15, RZ ;  /* 0x0000001509107819 */ /* 0x000fc600000012ff */
[----:B------:R-:W-:Y:S01]  /*6950*/  STL [R1+0xa78], R33 ;  /* 0x000a782101007387 */ /* 0x000fe20000100800 */
[----:B------:R-:W-:Y:S01]  /*6960*/  LOP3.LUT P3, RZ, R16, 0x1, RZ, 0xc0, !PT ;  /* 0x0000000110ff7812 */ /* 0x000fe2000786c0ff */
[----:B0-----:R-:W-:Y:S01]  /*6970*/  @P5 IMAD.MOV.U32 R14, RZ, RZ, R33 ;  /* 0x000000ffff0e5224 */ /* 0x001fe200078e0021 */
[----:B------:R-:W-:Y:S01]  /*6980*/  PRMT R16, RZ, 0x7610, R16 ;  /* 0x00007610ff107816 */ /* 0x000fe20000000010 */
[----:B--2---:R0:W-:Y:S04]  /*6990*/  STL [R1+0x1ac], R71 ;  /* 0x0001ac4701007387 */ /* 0x0041e80000100800 */
[----:B-1----:R-:W2:Y:S04]  /*69a0*/  LDL.LU R34, [R1+0xffc] ;  /* 0x000ffc0001227983 */ /* 0x002ea80000300800 */
[----:B------:R-:W2:Y:S01]  /*69b0*/  LDL.LU R70, [R1+0xff8] ;  /* 0x000ff80001467983 */ /* 0x000ea20000300800 */
[----:B0-----:R-:W-:-:S05]  /*69c0*/  IADD3.X R71, PT, PT, R6, UR15, RZ, P4, !PT ;  /* 0x0000000f06477c10 */ /* 0x001fca000a7fe4ff */
[----:B------:R-:W-:-:S05]  /*69d0*/  IMAD.MOV.U32 R15, RZ, RZ, R71 ;  /* 0x000000ffff0f7224 */ /* 0x000fca00078e0047 */
[----:B------:R0:W2:Y:S04]  /*69e0*/  @P5 LDG.E.U8 R16, desc[UR24][R14.64] ;  /* 0x000000180e105981 */ /* 0x0000a8000c1e1100 */
[----:B---3--:R1:W-:Y:S04]  /*69f0*/  STL [R1+0x1a8], R72 ;  /* 0x0001a84801007387 */ /* 0x0083e80000100800 */
[----:B-1----:R-:W3:Y:S01]  /*6a00*/  LDL.LU R72, [R1+0xff4] ;  /* 0x000ff40001487983 */ /* 0x002ee20000300800 */
[----:B------:R-:W-:-:S03]  /*6a10*/  UIMAD UR5, UR12, 0x2a, URZ ;  /* 0x0000002a0c0578a4 */ /* 0x000fc6000f8e02ff */
[----:B------:R1:W-:Y:S01]  /*6a20*/  STL [R1+0xa74], R71 ;  /* 0x000a744701007387 */ /* 0x0003e20000100800 */
[----:B------:R-:W-:Y:S02]  /*6a30*/  PRMT R37, RZ, 0x7610, R37 ;  /* 0x00007610ff257816 */ /* 0x000fe40000000025 */
[----:B-1----:R-:W-:Y:S01]  /*6a40*/  IADD3 R71, P4, PT, R7, UR6, RZ ;  /* 0x0000000607477c10 */ /* 0x002fe2000ff9e0ff */
[----:B------:R-:W-:-:S03]  /*6a50*/  USHF.R.S32.HI UR6, URZ, 0x1f, UR5 ;  /* 0x0000001fff067899 */ /* 0x000fc60008011405 */
[----:B0-----:R-:W-:Y:S01]  /*6a60*/  IADD3.X R15, PT, PT, R8, UR15, RZ, P4, !PT ;  /* 0x0000000f080f7c10 */ /* 0x001fe2000a7fe4ff */
[----:B------:R-:W-:Y:S01]  /*6a70*/  @P5 IMAD.MOV.U32 R14, RZ, RZ, R71 ;  /* 0x000000ffff0e5224 */ /* 0x000fe200078e0047 */
[----:B------:R-:W-:Y:S01]  /*6a80*/  IADD3 R33, P4, PT, R0, UR5, RZ ;  /* 0x0000000500217c10 */ /* 0x000fe2000ff9e0ff */
[----:B------:R0:W-:Y:S04]  /*6a90*/  STL [R1+0xa80], R71 ;  /* 0x000a804701007387 */ /* 0x0001e80000100800 */
[----:B------:R1:W4:Y:S01]  /*6aa0*/  @P5 LDG.E.U8 R37, desc[UR24][R14.64] ;  /* 0x000000180e255981 */ /* 0x000322000c1e1100 */
[----:B0-----:R-:W-:Y:S02]  /*6ab0*/  IADD3 R71, P5, PT, R3, UR5, RZ ;  /* 0x0000000503477c10 */ /* 0x001fe4000ffbe0ff */
[----:B-1----:R-:W-:Y:S01]  /*6ac0*/  IADD3.X R14, PT, PT, R2, UR6, RZ, P4, !PT ;  /* 0x00000006020e7c10 */ /* 0x002fe2000a7fe4ff */
[----:B--2---:R-:W-:Y:S04]  /*6ad0*/  STL [R1+0x1a4], R16 ;  /* 0x0001a41001007387 */ /* 0x004fe80000100800 */
[----:B------:R0:W-:Y:S04]  /*6ae0*/  STL [R1+0xa7c], R15 ;  /* 0x000a7c0f01007387 */ /* 0x0001e80000100800 */
[----:B------:R-:W-:Y:S01]  /*6af0*/  STL [R1+0xae8], R33 ;  /* 0x000ae82101007387 */ /* 0x000fe20000100800 */
[----:B0-----:R-:W-:-:S03]  /*6b00*/  IMAD.MOV.U32 R15, RZ, RZ, R33 ;  /* 0x000000ffff0f7224 */ /* 0x001fc600078e0021 */
[----:B------:R-:W-:Y:S02]  /*6b10*/  STL [R1+0xaf0], R71 ;  /* 0x000af04701007387 */ /* 0x000fe40000100800 */
[-C--:B------:R-:W-:Y:S02]  /*6b20*/  @P3 LOP3.LUT R15, R15, R14.reuse, RZ, 0x3c, !PT ;  /* 0x0000000e0f0f3212 */ /* 0x080fe400078e3cff */
[----:B------:R0:W-:Y:S02]  /*6b30*/  STL [R1+0xae4], R14 ;  /* 0x000ae40e01007387 */ /* 0x0001e40000100800 */
[----:B0-----:R-:W-:-:S04]  /*6b40*/  @P3 LOP3.LUT R14, R15, R14, RZ, 0x3c, !PT ;  /* 0x0000000e0f0e3212 */ /* 0x001fc800078e3cff */
[----:B------:R-:W-:Y:S02]  /*6b50*/  @P3 LOP3.LUT R15, R15, R14, RZ, 0x3c, !PT ;  /* 0x0000000e0f0f3212 */ /* 0x000fe400078e3cff */
[----:B---3--:R-:W-:-:S06]  /*6b60*/  PRMT R72, RZ, 0x7610, R72 ;  /* 0x00007610ff487816 */ /* 0x008fcc0000000048 */
[----:B------:R0:W2:Y:S01]  /*6b70*/  @P3 LDG.E.U8 R72, desc[UR24][R14.64] ;  /* 0x000000180e483981 */ /* 0x0000a2000c1e1100 */
[----:B------:R-:W-:Y:S02]  /*6b80*/  IADD3.X R33, PT, PT, R4, UR6, RZ, P5, !PT ;  /* 0x0000000604217c10 */ /* 0x000fe4000affe4ff */
[----:B------:R-:W-:Y:S01]  /*6b90*/  PRMT R70, RZ, 0x7610, R70 ;  /* 0x00007610ff467816 */ /* 0x000fe20000000046 */
[----:B0-----:R-:W-:Y:S02]  /*6ba0*/  @P3 IMAD.MOV.U32 R14, RZ, RZ, R71 ;  /* 0x000000ffff0e3224 */ /* 0x001fe400078e0047 */
[----:B------:R-:W-:-:S05]  /*6bb0*/  @P3 IMAD.MOV.U32 R15, RZ, RZ, R33 ;  /* 0x000000ffff0f3224 */ /* 0x000fca00078e0021 */
[----:B------:R0:W3:Y:S04]  /*6bc0*/  @P3 LDG.E.U8 R70, desc[UR24][R14.64] ;  /* 0x000000180e463981 */ /* 0x0000e8000c1e1100 */
[----:B----4-:R1:W-:Y:S04]  /*6bd0*/  STL [R1+0x1a0], R37 ;  /* 0x0001a02501007387 */ /* 0x0103e80000100800 */
[----:B------:R-:W-:Y:S01]  /*6be0*/  STL [R1+0xaec], R33 ;  /* 0x000aec2101007387 */ /* 0x000fe20000100800 */
[----:B------:R-:W-:Y:S02]  /*6bf0*/  PRMT R34, RZ, 0x7610, R34 ;  /* 0x00007610ff227816 */ /* 0x000fe40000000022 */
[----:B-1----:R-:W-:-:S04]  /*6c00*/  IADD3 R37, P5, PT, R5, UR5, RZ ;  /* 0x0000000505257c10 */ /* 0x002fc8000ffbe0ff */
[----:B0-----:R-:W-:Y:S01]  /*6c10*/  IADD3.X R15, PT, PT, R6, UR6, RZ, P5, !PT ;  /* 0x00000006060f7c10 */ /* 0x001fe2000affe4ff */
[----:B------:R-:W-:-:S05]  /*6c20*/  @P3 IMAD.MOV.U32 R14, RZ, RZ, R37 ;  /* 0x000000ffff0e3224 */ /* 0x000fca00078e0025 */
[----:B------:R0:W4:Y:S04]  /*6c30*/  @P3 LDG.E.U8 R34, desc[UR24][R14.64] ;  /* 0x000000180e223981 */ /* 0x000128000c1e1100 */
[----:B--2---:R1:W-:Y:S04]  /*6c40*/  STL [R1+0x19c], R72 ;  /* 0x00019c4801007387 */ /* 0x0043e80000100800 */
[----:B-1----:R-:W2:Y:S01]  /*6c50*/  LDL.LU R72, [R1+0xff0] ;  /* 0x000ff00001487983 */ /* 0x002ea20000300800 */
[----:B------:R-:W-:-:S03]  /*6c60*/  IADD3 R71, P5, PT, R7, UR5, RZ ;  /* 0x0000000507477c10 */ /* 0x000fc6000ffbe0ff */
[----:B------:R-:W2:Y:S04]  /*6c70*/  LDL.LU R33, [R1+0xfec] ;  /* 0x000fec0001217983 */ /* 0x000ea80000300800 */
[----:B------:R-:W-:Y:S04]  /*6c80*/  STL [R1+0xaf8], R37 ;  /* 0x000af82501007387 */ /* 0x000fe80000100800 */
[----:B------:R0:W-:Y:S04]  /*6c90*/  STL [R1+0xaf4], R15 ;  /* 0x000af40f01007387 */ /* 0x0001e80000100800 */
[----:B------:R-:W-:Y:S04]  /*6ca0*/  STL [R1+0xb00], R71 ;  /* 0x000b004701007387 */ /* 0x000fe80000100800 */
[----:B---3--:R1:W-:Y:S01]  /*6cb0*/  STL [R1+0x198], R70 ;  /* 0x0001984601007387 */ /* 0x0083e20000100800 */
[----:B0-----:R-:W-:-:S03]  /*6cc0*/  IMAD.MOV.U32 R15, RZ, RZ, R71 ;  /* 0x000000ffff0f7224 */ /* 0x001fc600078e0047 */
[----:B------:R-:W3:Y:S01]  /*6cd0*/  LDL.LU R37, [R1+0xfe8] ;  /* 0x000fe80001257983 */ /* 0x000ee20000300800 */
[----:B-1----:R-:W-:-:S05]  /*6ce0*/  IADD3.X R70, PT, PT, R8, UR6, RZ, P5, !PT ;  /* 0x0000000608467c10 */ /* 0x002fca000affe4ff */
[----:B------:R-:W-:-:S05]  /*6cf0*/  IMAD.MOV.U32 R14, RZ, RZ, R70 ;  /* 0x000000ffff0e7224 */ /* 0x000fca00078e0046 */
[----:B------:R-:W-:-:S04]  /*6d00*/  @P3 LOP3.LUT R15, R15, R14, RZ, 0x3c, !PT ;  /* 0x0000000e0f0f3212 */ /* 0x000fc800078e3cff */
[----:B------:R-:W-:-:S04]  /*6d10*/  @P3 LOP3.LUT R14, R15, R14, RZ, 0x3c, !PT ;  /* 0x0000000e0f0e3212 */ /* 0x000fc800078e3cff */
[----:B------:R-:W-:Y:S01]  /*6d20*/  @P3 LOP3.LUT R15, R15, R14, RZ, 0x3c, !PT ;  /* 0x0000000e0f0f3212 */ /* 0x000fe200078e3cff */
[----:B----4-:R0:W-:Y:S04]  /*6d30*/  STL [R1+0x194], R34 ;  /* 0x0001942201007387 */ /* 0x0101e80000100800 */
[----:B0-----:R-:W4:Y:S04]  /*6d40*/  LDL.LU R34, [R1+0xfe4] ;  /* 0x000fe40001227983 */ /* 0x001f280000300800 */
[----:B------:R0:W-:Y:S04]  /*6d50*/  STL [R1+0xafc], R70 ;  /* 0x000afc4601007387 */ /* 0x0001e80000100800 */
[----:B0-----:R-:W3:Y:S01]  /*6d60*/  LDL.LU R70, [R1+0xfe0] ;  /* 0x000fe00001467983 */ /* 0x001ee20000300800 */
[----:B--2---:R-:W-:-:S06]  /*6d70*/  PRMT R72, RZ, 0x7610, R72 ;  /* 0x00007610ff487816 */ /* 0x004fcc0000000048 */
[----:B------:R0:W2:Y:S01]  /*6d80*/  @P3 LDG.E.U8 R72, desc[UR24][R14.64] ;  /* 0x000000180e483981 */ /* 0x0000a2000c1e1100 */
[----:B------:R-:W-:Y:S01]  /*6d90*/  UIMAD UR5, UR12, 0x32, URZ ;  /* 0x000000320c0578a4 */ /* 0x000fe2000f8e02ff */
[----:B------:R-:W-:-:S03]  /*6da0*/  SHF.R.U64 R16, R9, 0xd, RZ ;  /* 0x0000000d09107819 */ /* 0x000fc600000012ff */
[----:B------:R-:W-:Y:S02]  /*6db0*/  USHF.R.S32.HI UR14, URZ, 0x1f, UR5 ;  /* 0x0000001fff0e7899 */ /* 0x000fe40008011405 */
[----:B------:R-:W-:Y:S02]  /*6dc0*/  IADD3 R71, P5, PT, R0, UR5, RZ ;  /* 0x0000000500477c10 */ /* 0x000fe4000ffbe0ff */
[----:B------:R-:W-:-:S03]  /*6dd0*/  LOP3.LUT P4, RZ, R16, 0x1, RZ, 0xc0, !PT ;  /* 0x0000000110ff7812 */ /* 0x000fc6000788c0ff */
[----:B------:R1:W-:Y:S01]  /*6de0*/  STL [R1+0xb84], R71 ;  /* 0x000b844701007387 */ /* 0x0003e20000100800 */
[----:B0-----:R-:W-:Y:S01]  /*6df0*/  SHF.R.U64 R14, R9, 0x5, RZ ;  /* 0x00000005090e7819 */ /* 0x001fe200000012ff */
[----:B------:R-:W-:Y:S01]  /*6e00*/  IMAD.MOV.U32 R15, RZ, RZ, R71 ;  /* 0x000000ffff0f7224 */ /* 0x000fe200078e0047 */
[----:B------:R-:W-:Y:S02]  /*6e10*/  PRMT R16, RZ, 0x7610, R16 ;  /* 0x00007610ff107816 */ /* 0x000fe40000000010 */
[----:B-1----:R-:W-:Y:S02]  /*6e20*/  IADD3 R71, P3, PT, R3, UR5, RZ ;  /* 0x0000000503477c10 */ /* 0x002fe4000ff7e0ff */
[----:B---3--:R-:W-:Y:S01]  /*6e30*/  PRMT R70, RZ, 0x7610, R70 ;  /* 0x00007610ff467816 */ /* 0x008fe20000000046 */
[----:B--2---:R0:W-:Y:S02]  /*6e40*/  STL [R1+0x190], R72 ;  /* 0x0001904801007387 */ /* 0x0041e40000100800 */
[----:B0-----:R-:W-:-:S02]  /*6e50*/  IADD3.X R72, PT, PT, R2, UR14, RZ, P5, !PT ;  /* 0x0000000e02487c10 */ /* 0x001fc4000affe4ff */
[----:B------:R-:W-:-:S03]  /*6e60*/  LOP3.LUT P5, RZ, R14, 0x1, RZ, 0xc0, !PT ;  /* 0x000000010eff7812 */ /* 0x000fc600078ac0ff */
[----:B------:R-:W-:-:S05]  /*6e70*/  IMAD.MOV.U32 R14, RZ, RZ, R72 ;  /* 0x000000ffff0e7224 */ /* 0x000fca00078e0048 */
[----:B------:R-:W-:-:S04]  /*6e80*/  @P4 LOP3.LUT R15, R15, R14, RZ, 0x3c, !PT ;  /* 0x0000000e0f0f4212 */ /* 0x000fc800078e3cff */
[----:B------:R-:W-:-:S04]  /*6e90*/  @P4 LOP3.LUT R14, R15, R14, RZ, 0x3c, !PT ;  /* 0x0000000e0f0e4212 */ /* 0x000fc800078e3cff */
[----:B------:R-:W-:Y:S01]  /*6ea0*/  @P4 LOP3.LUT R15, R15, R14, RZ, 0x3c, !PT ;  /* 0x0000000e0f0f4212 */ /* 0x000fe200078e3cff */
[----:B------:R0:W-:Y:S04]  /*6eb0*/  STL [R1+0xb80], R72 ;  /* 0x000b804801007387 */ /* 0x0001e80000100800 */
[----:B------:R1:W2:Y:S01]  /*6ec0*/  @P4 LDG.E.U8 R16, desc[UR24][R14.64] ;  /* 0x000000180e104981 */ /* 0x0002a2000c1e1100 */
[----:B0-----:R-:W-:Y:S01]  /*6ed0*/  IADD3.X R72, PT, PT, R4, UR14, RZ, P3, !PT ;  /* 0x0000000e04487c10 */ /* 0x001fe20009ffe4ff */
[----:B-1----:R-:W-:-:S04]  /*6ee0*/  @P4 IMAD.MOV.U32 R14, RZ, RZ, R71 ;  /* 0x000000ffff0e4224 */ /* 0x002fc800078e0047 */
[----:B------:R-:W-:-:S05]  /*6ef0*/  @P4 IMAD.MOV.U32 R15, RZ, RZ, R72 ;  /* 0x000000ffff0f4224 */ /* 0x000fca00078e0048 */
[----:B------:R0:W3:Y:S04]  /*6f00*/  @P4 LDG.E.U8 R70, desc[UR24][R14.64] ;  /* 0x000000180e464981 */ /* 0x0000e8000c1e1100 */
[----:B------:R-:W-:Y:S04]  /*6f10*/  STL [R1+0xb8c], R71 ;  /* 0x000b8c4701007387 */ /* 0x000fe80000100800 */
[----:B------:R1:W-:Y:S01]  /*6f20*/  STL [R1+0xb88], R72 ;  /* 0x000b884801007387 */ /* 0x0003e20000100800 */
[----:B------:R-:W-:Y:S02]  /*6f30*/  PRMT R33, RZ, 0x7610, R33 ;  /* 0x00007610ff217816 */ /* 0x000fe40000000021 */
[----:B----4-:R-:W-:Y:S01]  /*6f40*/  PRMT R34, RZ, 0x7610, R34 ;  /* 0x00007610ff227816 */ /* 0x010fe20000000022 */
[----:B--2---:R2:W-:Y:S04]  /*6f50*/  STL [R1+0x18c], R16 ;  /* 0x00018c1001007387 */ /* 0x0045e80000100800 */
[----:B-1----:R-:W4:Y:S04]  /*6f60*/  LDL.LU R72, [R1+0xfdc] ;  /* 0x000fdc0001487983 */ /* 0x002f280000300800 */
[----:B------:R-:W4:Y:S01]  /*6f70*/  LDL.LU R71, [R1+0xfd8] ;  /* 0x000fd80001477983 */ /* 0x000f220000300800 */
[----:B--2---:R-:W-:-:S04]  /*6f80*/  IADD3 R16, P3, PT, R5, UR5, RZ ;  /* 0x0000000505107c10 */ /* 0x004fc8000ff7e0ff */
[----:B0-----:R-:W-:Y:S01]  /*6f90*/  IADD3.X R14, PT, PT, R6, UR14, RZ, P3, !PT ;  /* 0x0000000e060e7c10 */ /* 0x001fe20009ffe4ff */
[----:B------:R-:W-:Y:S01]  /*6fa0*/  IMAD.MOV.U32 R15, RZ, RZ, R16 ;  /* 0x000000ffff0f7224 */ /* 0x000fe200078e0010 */
[----:B------:R-:W-:Y:S04]  /*6fb0*/  STL [R1+0xb94], R16 ;  /* 0x000b941001007387 */ /* 0x000fe80000100800 */
[-C--:B------:R-:W-:Y:S01]  /*6fc0*/  @P4 LOP3.LUT R15, R15, R14.reuse, RZ, 0x3c, !PT ;  /* 0x0000000e0f0f4212 */ /* 0x080fe200078e3cff */
[----:B---3--:R-:W-:Y:S04]  /*6fd0*/  STL [R1+0x188], R70 ;  /* 0x0001884601007387 */ /* 0x008fe80000100800 */
[----:B------:R0:W-:Y:S02]  /*6fe0*/  STL [R1+0xb90], R14 ;  /* 0x000b900e01007387 */ /* 0x0001e40000100800 */
[----:B0-----:R-:W-:-:S04]  /*6ff0*/  @P4 LOP3.LUT R14, R15, R14, RZ, 0x3c, !PT ;  /* 0x0000000e0f0e4212 */ /* 0x001fc800078e3cff */
[----:B------:R-:W-:-:S05]  /*7000*/  @P4 LOP3.LUT R15, R15, R14, RZ, 0x3c, !PT ;  /* 0x0000000e0f0f4212 */ /* 0x000fca00078e3cff */
[----:B------:R0:W2:Y:S01]  /*7010*/  @P4 LDG.E.U8 R33, desc[UR24][R14.64] ;  /* 0x000000180e214981 */ /* 0x0000a2000c1e1100 */
[----:B------:R-:W-:-:S04]  /*7020*/  IADD3 R70, P3, PT, R7, UR5, RZ ;  /* 0x0000000507467c10 */ /* 0x000fc8000ff7e0ff */
[----:B------:R-:W-:-:S05]  /*7030*/  IADD3.X R16, PT, PT, R8, UR14, RZ, P3, !PT ;  /* 0x0000000e08107c10 */ /* 0x000fca0009ffe4ff */
[----:B0-----:R-:W-:Y:S02]  /*7040*/  IMAD.MOV.U32 R15, RZ, RZ, R16 ;  /* 0x000000ffff0f7224 */ /* 0x001fe400078e0010 */
[----:B------:R-:W-:-:S05]  /*7050*/  @P4 IMAD.MOV.U32 R14, RZ, RZ, R70 ;  /* 0x000000ffff0e4224 */ /* 0x000fca00078e0046 */
[----:B------:R0:W3:Y:S01]  /*7060*/  @P4 LDG.E.U8 R34, desc[UR24][R14.64] ;  /* 0x000000180e224981 */ /* 0x0000e2000c1e1100 */
[----:B------:R-:W-:-:S03]  /*7070*/  UIMAD UR6, UR12, 0x3a, URZ ;  /* 0x0000003a0c0678a4 */ /* 0x000fc6000f8e02ff */
[----:B------:R1:W-:Y:S01]  /*7080*/  STL [R1+0xb9c], R70 ;  /* 0x000b9c4601007387 */ /* 0x0003e20000100800 */
[----:B------:R-:W-:-:S03]  /*7090*/  USHF.R.S32.HI UR15, URZ, 0x1f, UR6 ;  /* 0x0000001fff0f7899 */ /* 0x000fc60008011406 */
[----:B------:R-:W-:Y:S01]  /*70a0*/  STL [R1+0xb98], R16 ;  /* 0x000b981001007387 */ /* 0x000fe20000100800 */
[----:B-1----:R-:W-:Y:S02]  /*70b0*/  IADD3 R70, P4, PT, R3, UR6, RZ ;  /* 0x0000000603467c10 */ /* 0x002fe4000ff9e0ff */
[----:B----4-:R-:W-:Y:S01]  /*70c0*/  PRMT R71, RZ, 0x7610, R71 ;  /* 0x00007610ff477816 */ /* 0x010fe20000000047 */
[----:B--2---:R1:W-:Y:S02]  /*70d0*/  STL [R1+0x184], R33 ;  /* 0x0001842101007387 */ /* 0x0043e40000100800 */
[----:B-1----:R-:W-:-:S04]  /*70e0*/  IADD3 R33, P3, PT, R0, UR6, RZ ;  /* 0x0000000600217c10 */ /* 0x002fc8000ff7e0ff */
[----:B0-----:R-:W-:Y:S01]  /*70f0*/  IADD3.X R14, PT, PT, R2, UR15, RZ, P3, !PT ;  /* 0x0000000f020e7c10 */ /* 0x001fe20009ffe4ff */
[----:B------:R-:W-:Y:S01]  /*7100*/  IMAD.MOV.U32 R15, RZ, RZ, R33 ;  /* 0x000000ffff0f7224 */ /* 0x000fe200078e0021 */
[----:B------:R-:W-:Y:S04]  /*7110*/  STL [R1+0xc24], R33 ;  /* 0x000c242101007387 */ /* 0x000fe80000100800 */
[-C--:B------:R-:W-:Y:S01]  /*7120*/  @P5 LOP3.LUT R15, R15, R14.reuse, RZ, 0x3c, !PT ;  /* 0x0000000e0f0f5212 */ /* 0x080fe200078e3cff */
[----:B------:R0:W-:Y:S03]  /*7130*/  STL [R1+0xc20], R14 ;  /* 0x000c200e01007387 */ /* 0x0001e60000100800 */
[----:B0-----:R-:W-:-:S04]  /*7140*/  @P5 LOP3.LUT R14, R15, R14, RZ, 0x3c, !PT ;  /* 0x0000000e0f0e5212 */ /* 0x001fc800078e3cff */
[----:B------:R-:W-:-:S05]  /*7150*/  @P5 LOP3.LUT R15, R15, R14, RZ, 0x3c, !PT ;  /* 0x0000000e0f0f5212 */ /* 0x000fca00078e3cff */
[----:B------:R0:W2:Y:S04]  /*7160*/  @P5 LDG.E.U8 R71, desc[UR24][R14.64] ;  /* 0x000000180e475981 */ /* 0x0000a8000c1e1100 */
[----:B------:R-:W-:Y:S04]  /*7170*/  STL [R1+0xc2c], R70 ;  /* 0x000c2c4601007387 */ /* 0x000fe80000100800 */
[----:B---3--:R1:W-:Y:S01]  /*7180*/  STL [R1+0x180], R34 ;  /* 0x0001802201007387 */ /* 0x0083e20000100800 */
[----:B------:R-:W-:Y:S01]  /*7190*/  PRMT R72, RZ, 0x7610, R72 ;  /* 0x00007610ff487816 */ /* 0x000fe20000000048 */
[----:B0-----:R-:W-:Y:S01]  /*71a0*/  @P5 IMAD.MOV.U32 R14, RZ, RZ, R70 ;  /* 0x000000ffff0e5224 */ /* 0x001fe200078e0046 */
[----:B-1----:R-:W-:-:S05]  /*71b0*/  IADD3.X R34, PT, PT, R4, UR15, RZ, P4, !PT ;  /* 0x0000000f04227c10 */ /* 0x002fca000a7fe4ff */
[----:B------:R-:W-:-:S05]  /*71c0*/  @P5 IMAD.MOV.U32 R15, RZ, RZ, R34 ;  /* 0x000000ffff0f5224 */ /* 0x000fca00078e0022 */
[----:B------:R0:W3:Y:S01]  /*71d0*/  @P5 LDG.E.U8 R72, desc[UR24][R14.64] ;  /* 0x000000180e485981 */ /* 0x0000e2000c1e1100 */
[----:B------:R-:W-:Y:S01]  /*71e0*/  IADD3 R33, P4, PT, R5, UR6, RZ ;  /* 0x0000000605217c10 */ /* 0x000fe2000ff9e0ff */
[----:B------:R-:W-:Y:S02]  /*71f0*/  VIADD R16, R36, 0xfffffff4 ;  /* 0xfffffff424107836 */ /* 0x000fe40000000000 */
[----:B------:R1:W-:Y:S04]  /*7200*/  STL [R1+0xc28], R34 ;  /* 0x000c282201007387 */ /* 0x0003e80000100800 */
[----:B------:R-:W-:Y:S01]  /*7210*/  STL [R1+0xc34], R33 ;  /* 0x000c342101007387 */ /* 0x000fe20000100800 */
[----:B------:R-:W-:Y:S01]  /*7220*/  ISETP.GE.U32.AND P3, PT, R16, 0x7fffffb5, PT ;  /* 0x7fffffb51000780c */ /* 0x000fe20003f66070 */
[----:B0-----:R-:W-:Y:S01]  /*7230*/  @P5 IMAD.MOV.U32 R14, RZ, RZ, R33 ;  /* 0x000000ffff0e5224 */ /* 0x001fe200078e0021 */
[----:B------:R-:W-:Y:S01]  /*7240*/  PRMT R16, RZ, 0x7610, R16 ;  /* 0x00007610ff107816 */ /* 0x000fe20000000010 */
[----:B--2---:R0:W-:Y:S04]  /*7250*/  STL [R1+0x17c], R71 ;  /* 0x00017c4701007387 */ /* 0x0041e80000100800 */
[----:B-1----:R-:W2:Y:S04]  /*7260*/  LDL.LU R34, [R1+0xfd4] ;  /* 0x000fd40001227983 */ /* 0x002ea80000300800 */
[----:B------:R-:W4:Y:S01]  /*7270*/  LDL.LU R70, [R1+0xfd0] ;  /* 0x000fd00001467983 */ /* 0x000f220000300800 */
        /* <DEDUP_REMOVED lines=22> */
[-C--:B------:R-:W-:Y:S02]  /*73e0*/  @!P6 LOP3.LUT R15, R15, R14.reuse, RZ, 0x3c, !PT ;  /* 0x0000000e0f0fe212 */ /* 0x080fe400078e3cff */
[----:B------:R0:W-:Y:S01]  /*73f0*/  STL [R1+0x308], R14 ;  /* 0x0003080e01007387 */ /* 0x0001e20000100800 */
[----:B---3--:R-:W-:Y:S02]  /*7400*/  PRMT R72, RZ, 0x7610, R72 ;  /* 0x00007610ff487816 */ /* 0x008fe40000000048 */
[----:B0-----:R-:W-:-:S04]  /*7410*/  @!P6 LOP3.LUT R14, R15, R14, RZ, 0x3c, !PT ;  /* 0x0000000e0f0ee212 */ /* 0x001fc800078e3cff */
[----:B------:R-:W-:-:S05]  /*7420*/  @!P6 LOP3.LUT R15, R15, R14, RZ, 0x3c, !PT ;  /* 0x0000000e0f0fe212 */ /* 0x000fca00078e3cff */
[----:B------:R0:W2:Y:S01]  /*7430*/  @!P6 LDG.E.U8 R72, desc[UR24][R14.64] ;  /* 0x000000180e48e981 */ /* 0x0000a2000c1e1100 */
[----:B------:R-:W-:Y:S02]  /*7440*/  IADD3.X R33, PT, PT, R4, UR6, RZ, P5, !PT ;  /* 0x0000000604217c10 */ /* 0x000fe4000affe4ff */
[----:B----4-:R-:W-:Y:S01]  /*7450*/  PRMT R70, RZ, 0x7610, R70 ;  /* 0x00007610ff467816 */ /* 0x010fe20000000046 */
[----:B0-----:R-:W-:Y:S02]  /*7460*/  @!P6 IMAD.MOV.U32 R14, RZ, RZ, R71 ;  /* 0x000000ffff0ee224 */ /* 0x001fe400078e0047 */
[----:B------:R-:W-:-:S05]  /*7470*/  @!P6 IMAD.MOV.U32 R15, RZ, RZ, R33 ;  /* 0x000000ffff0fe224 */ /* 0x000fca00078e0021 */
[----:B------:R0:W3:Y:S04]  /*7480*/  @!P6 LDG.E.U8 R70, desc[UR24][R14.64] ;  /* 0x000000180e46e981 */ /* 0x0000e8000c1e1100 */
[----:B------:R1:W-:Y:S04]  /*7490*/  STL [R1+0x170], R37 ;  /* 0x0001702501007387 */ /* 0x0003e80000100800 */
[----:B------:R-:W-:Y:S01]  /*74a0*/  STL [R1+0x310], R33 ;  /* 0x0003102101007387 */ /* 0x000fe20000100800 */
[----:B------:R-:W-:Y:S02]  /*74b0*/  PRMT R34, RZ, 0x7610, R34 ;  /* 0x00007610ff227816 */ /* 0x000fe40000000022 */
[----:B-1----:R-:W-:-:S04]  /*74c0*/  IADD3 R37, P5, PT, R5, UR5, RZ ;  /* 0x0000000505257c10 */ /* 0x002fc8000ffbe0ff */
[----:B0-----:R-:W-:Y:S01]  /*74d0*/  IADD3.X R15, PT, PT, R6, UR6, RZ, P5, !PT ;  /* 0x00000006060f7c10 */ /* 0x001fe2000affe4ff */
[----:B------:R-:W-:-:S05]  /*74e0*/  @!P6 IMAD.MOV.U32 R14, RZ, RZ, R37 ;  /* 0x000000ffff0ee224 */ /* 0x000fca00078e0025 */
[----:B------:R0:W4:Y:S04]  /*74f0*/  @!P6 LDG.E.U8 R34, desc[UR24][R14.64] ;  /* 0x000000180e22e981 */ /* 0x000128000c1e1100 */
        /* <DEDUP_REMOVED lines=12> */
[----:B------:R-:W-:-:S04]  /*75c0*/  @!P6 LOP3.LUT R15, R15, R14, RZ, 0x3c, !PT ;  /* 0x0000000e0f0fe212 */ /* 0x000fc800078e3cff */
[----:B------:R-:W-:-:S04]  /*75d0*/  @!P6 LOP3.LUT R14, R15, R14, RZ, 0x3c, !PT ;  /* 0x0000000e0f0ee212 */ /* 0x000fc800078e3cff */
[----:B------:R-:W-:Y:S01]  /*75e0*/  @!P6 LOP3.LUT R15, R15, R14, RZ, 0x3c, !PT ;  /* 0x0000000e0f0fe212 */ /* 0x000fe200078e3cff */
[----:B----4-:R0:W-:Y:S04]  /*75f0*/  STL [R1+0x164], R34 ;  /* 0x0001642201007387 */ /* 0x0101e80000100800 */
[----:B0-----:R-:W4:Y:S04]  /*7600*/  LDL.LU R34, [R1+0xfbc] ;  /* 0x000fbc0001227983 */ /* 0x001f280000300800 */
[----:B------:R0:W-:Y:S04]  /*7610*/  STL [R1+0x320], R70 ;  /* 0x0003204601007387 */ /* 0x0001e80000100800 */
[----:B0-----:R-:W3:Y:S01]  /*7620*/  LDL.LU R70, [R1+0xfb8] ;  /* 0x000fb80001467983 */ /* 0x001ee20000300800 */
[----:B--2---:R-:W-:-:S06]  /*7630*/  PRMT R72, RZ, 0x7610, R72 ;  /* 0x00007610ff487816 */ /* 0x004fcc0000000048 */
[----:B------:R0:W2:Y:S01]  /*7640*/  @!P6 LDG.E.U8 R72, desc[UR24][R14.64] ;  /* 0x000000180e48e981 */ /* 0x0000a2000c1e1100 */
[----:B------:R-:W-:-:S04]  /*7650*/  UIMAD UR5, UR12, 0xb, URZ ;  /* 0x0000000b0c0578a4 */ /* 0x000fc8000f8e02ff */
[----:B------:R-:W-:Y:S02]  /*7660*/  USHF.R.S32.HI UR14, URZ, 0x1f, UR5 ;  /* 0x0000001fff0e7899 */ /* 0x000fe40008011405 */
[----:B------:R-:W-:Y:S02]  /*7670*/  IADD3 R71, P5, PT, R0, UR5, RZ ;  /* 0x0000000500477c10 */ /* 0x000fe4000ffbe0ff */
[----:B0-----:R-:W-:-:S03]  /*7680*/  SHF.R.U32.HI R14, RZ, 0xc, R12 ;  /* 0x0000000cff0e7819 */ /* 0x001fc6000001160c */
[----:B------:R0:W-:Y:S01]  /*7690*/  STL [R1+0x7a0], R71 ;  /* 0x0007a04701007387 */ /* 0x0001e20000100800 */
[----:B------:R-:W-:Y:S02]  /*76a0*/  IMAD.MOV.U32 R15, RZ, RZ, R71 ;  /* 0x000000ffff0f7224 */ /* 0x000fe400078e0047 */
[----:B------:R-:W-:-:S05]  /*76b0*/  VIADD R16, R36, 0xfffffffb ;  /* 0xfffffffb24107836 */ /* 0x000fca0000000000 */
[----:B------:R-:W-:Y:S02]  /*76c0*/  ISETP.GE.U32.AND P4, PT, R16, 0x7fffffbc, PT ;  /* 0x7fffffbc1000780c */ /* 0x000fe40003f86070 */
[----:B------:R-:W-:Y:S02]  /*76d0*/  PRMT R16, RZ, 0x7610, R16 ;  /* 0x00007610ff107816 */ /* 0x000fe40000000010 */
[----:B0-----:R-:W-:Y:S02]  /*76e0*/  IADD3 R71, P6, PT, R3, UR5, RZ ;  /* 0x0000000503477c10 */ /* 0x001fe4000ffde0ff */
[----:B---3--:R-:W-:Y:S01]  /*76f0*/  PRMT R70, RZ, 0x7610, R70 ;  /* 0x00007610ff467816 */ /* 0x008fe20000000046 */
[----:B--2---:R0:W-:Y:S02]  /*7700*/  STL [R1+0x160], R72 ;  /* 0x0001604801007387 */ /* 0x0041e40000100800 */
[----:B0-----:R-:W-:Y:S02]  /*7710*/  IADD3.X R72, PT, PT, R2, UR14, RZ, P5, !PT ;  /* 0x0000000e02487c10 */ /* 0x001fe4000affe4ff */
[----:B------:R-:W-:-:S03]  /*7720*/  LOP3.LUT P5, RZ, R14, 0x1, RZ, 0xc0, !PT ;  /* 0x000000010eff7812 */ /* 0x000fc600078ac0ff */
[----:B------:R-:W-:-:S05]  /*7730*/  IMAD.MOV.U32 R14, RZ, RZ, R72 ;  /* 0x000000ffff0e7224 */ /* 0x000fca00078e0048 */
[----:B------:R-:W-:-:S04]  /*7740*/  @!P3 LOP3.LUT R15, R15, R14, RZ, 0x3c, !PT ;  /* 0x0000000e0f0fb212 */ /* 0x000fc800078e3cff */
[----:B------:R-:W-:-:S04]  /*7750*/  @!P3 LOP3.LUT R14, R15, R14, RZ, 0x3c, !PT ;  /* 0x0000000e0f0eb212 */ /* 0x000fc800078e3cff */
[----:B------:R-:W-:Y:S01]  /*7760*/  @!P3 LOP3.LUT R15, R15, R14, RZ, 0x3c, !PT ;  /* 0x0000000e0f0fb212 */ /* 0x000fe200078e3cff */
[----:B------:R0:W-:Y:S04]  /*7770*/  STL [R1+0x79c], R72 ;  /* 0x00079c4801007387 */ /* 0x0001e80000100800 */
[----:B------:R1:W2:Y:S01]  /*7780*/  @!P3 LDG.E.U8 R16, desc[UR24][R14.64] ;  /* 0x000000180e10b981 */ /* 0x0002a2000c1e1100 */
[----:B0-----:R-:W-:Y:S01]  /*7790*/  IADD3.X R72, PT, PT, R4, UR14, RZ, P6, !PT ;  /* 0x0000000e04487c10 */ /* 0x001fe2000b7fe4ff */
[----:B-1----:R-:W-:-:S04]  /*77a0*/  @!P3 IMAD.MOV.U32 R14, RZ, RZ, R71 ;  /* 0x000000ffff0eb224 */ /* 0x002fc800078e0047 */
[----:B------:R-:W-:-:S05]  /*77b0*/  @!P3 IMAD.MOV.U32 R15, RZ, RZ, R72 ;  /* 0x000000ffff0fb224 */ /* 0x000fca00078e0048 */
[----:B------:R0:W3:Y:S04]  /*77c0*/  @!P3 LDG.E.U8 R70, desc[UR24][R14.64] ;  /* 0x000000180e46b981 */ /* 0x0000e8000c1e1100 */
        /* <DEDUP_REMOVED lines=11> */
[-C--:B------:R-:W-:Y:S01]  /*7880*/  @!P3 LOP3.LUT R15, R15, R14.reuse, RZ, 0x3c, !PT ;  /* 0x0000000e0f0fb212 */ /* 0x080fe200078e3cff */
[----:B---3--:R-:W-:Y:S04]  /*7890*/  STL [R1+0x158], R70 ;  /* 0x0001584601007387 */ /* 0x008fe80000100800 */
[----:B------:R0:W-:Y:S02]  /*78a0*/  STL [R1+0x7ac], R14 ;  /* 0x0007ac0e01007387 */ /* 0x0001e40000100800 */
[----:B0-----:R-:W-:-:S04]  /*78b0*/  @!P3 LOP3.LUT R14, R15, R14, RZ, 0x3c, !PT ;  /* 0x0000000e0f0eb212 */ /* 0x001fc800078e3cff */
[----:B------:R-:W-:-:S05]  /*78c0*/  @!P3 LOP3.LUT R15, R15, R14, RZ, 0x3c, !PT ;  /* 0x0000000e0f0fb212 */ /* 0x000fca00078e3cff */
[----:B------:R0:W2:Y:S01]  /*78d0*/  @!P3 LDG.E.U8 R33, desc[UR24][R14.64] ;  /* 0x000000180e21b981 */ /* 0x0000a2000c1e1100 */
[----:B------:R-:W-:-:S04]  /*78e0*/  IADD3 R70, P6, PT, R7, UR5, RZ ;  /* 0x0000000507467c10 */ /* 0x000fc8000ffde0ff */
[----:B------:R-:W-:-:S05]  /*78f0*/  IADD3.X R16, PT, PT, R8, UR14, RZ, P6, !PT ;  /* 0x0000000e08107c10 */ /* 0x000fca000b7fe4ff */
[----:B0-----:R-:W-:Y:S02]  /*7900*/  IMAD.MOV.U32 R15, RZ, RZ, R16 ;  /* 0x000000ffff0f7224 */ /* 0x001fe400078e0010 */
[----:B------:R-:W-:-:S05]  /*7910*/  @!P3 IMAD.MOV.U32 R14, RZ, RZ, R70 ;  /* 0x000000ffff0eb224 */ /* 0x000fca00078e0046 */
[----:B------:R0:W3:Y:S01]  /*7920*/  @!P3 LDG.E.U8 R34, desc[UR24][R14.64] ;  /* 0x000000180e22b981 */ /* 0x0000e2000c1e1100 */
[----:B------:R-:W-:-:S03]  /*7930*/  UIMAD UR6, UR12, 0x13, URZ ;  /* 0x000000130c0678a4 */ /* 0x000fc6000f8e02ff */
[----:B------:R-:W-:Y:S01]  /*7940*/  STL [R1+0x7b8], R70 ;  /* 0x0007b84601007387 */ /* 0x000fe20000100800 */
[----:B------:R-:W-:-:S03]  /*7950*/  USHF.R.S32.HI UR15, URZ, 0x1f, UR6 ;  /* 0x0000001fff0f7899 */ /* 0x000fc60008011406 */
[----:B------:R-:W-:Y:S01]  /*7960*/  STL [R1+0x7b4], R16 ;  /* 0x0007b41001007387 */ /* 0x000fe20000100800 */
[----:B----4-:R-:W-:-:S03]  /*7970*/  PRMT R71, RZ, 0x7610, R71 ;  /* 0x00007610ff477816 */ /* 0x010fc60000000047 */
        /* <DEDUP_REMOVED lines=9> */
[----:B------:R0:W2:Y:S01]  /*7a10*/  @P5 LDG.E.U8 R71, desc[UR24][R14.64] ;  /* 0x000000180e475981 */ /* 0x0000a2000c1e1100 */
[----:B------:R-:W-:-:S05]  /*7a20*/  IADD3 R70, P6, PT, R3, UR6, RZ ;  /* 0x0000000603467c10 */ /* 0x000fca000ffde0ff */
[----:B------:R-:W-:Y:S04]  /*7a30*/  STL [R1+0x944], R70 ;  /* 0x0009444601007387 */ /* 0x000fe80000100800 */
[----:B---3--:R1:W-:Y:S01]  /*7a40*/  STL [R1+0x150], R34 ;  /* 0x0001502201007387 */ /* 0x0083e20000100800 */
[----:B------:R-:W-:Y:S01]  /*7a50*/  PRMT R72, RZ, 0x7610, R72 ;  /* 0x00007610ff487816 */ /* 0x000fe20000000048 */
[----:B0-----:R-:W-:Y:S01]  /*7a60*/  @P5 IMAD.MOV.U32 R14, RZ, RZ, R70 ;  /* 0x000000ffff0e5224 */ /* 0x001fe200078e0046 */
[----:B-1----:R-:W-:-:S05]  /*7a70*/  IADD3.X R34, PT, PT, R4, UR15, RZ, P6, !PT ;  /* 0x0000000f04227c10 */ /* 0x002fca000b7fe4ff */
[----:B------:R-:W-:-:S05]  /*7a80*/  @P5 IMAD.MOV.U32 R15, RZ, RZ, R34 ;  /* 0x000000ffff0f5224 */ /* 0x000fca00078e0022 */
[----:B------:R0:W3:Y:S01]  /*7a90*/  @P5 LDG.E.U8 R72, desc[UR24][R14.64] ;  /* 0x000000180e485981 */ /* 0x0000e2000c1e1100 */
[----:B------:R-:W-:-:S03]  /*7aa0*/  IADD3 R33, P6, PT, R5, UR6, RZ ;  /* 0x0000000605217c10 */ /* 0x000fc6000ffde0ff */
[----:B------:R1:W-:Y:S01]  /*7ab0*/  STL [R1+0x940], R34 ;  /* 0x0009402201007387 */ /* 0x0003e20000100800 */
[----:B------:R-:W-:-:S03]  /*7ac0*/  SHF.R.U32.HI R16, RZ, 0x4, R12 ;  /* 0x00000004ff107819 */ /* 0x000fc6000001160c */
[----:B------:R-:W-:Y:S01]  /*7ad0*/  STL [R1+0x94c], R33 ;  /* 0x00094c2101007387 */ /* 0x000fe20000100800 */
[----:B------:R-:W-:Y:S01]  /*7ae0*/  LOP3.LUT P3, RZ, R16, 0x1, RZ, 0xc0, !PT ;  /* 0x0000000110ff7812 */ /* 0x000fe2000786c0ff */
        /* <DEDUP_REMOVED lines=28> */
[----:B------:R0:W-:Y:S01]  /*7cb0*/  STL [R1+0x9f8], R14 ;  /* 0x0009f80e01007387 */ /* 0x0001e20000100800 */
[----:B---3--:R-:W-:Y:S02]  /*7cc0*/  PRMT R72, RZ, 0x7610, R72 ;  /* 0x00007610ff487816 */ /* 0x008fe40000000048 */
[----:B0-----:R-:W-:-:S04]  /*7cd0*/  @P3 LOP3.LUT R14, R15, R14, RZ, 0x3c, !PT ;  /* 0x0000000e0f0e3212 */ /* 0x001fc800078e3cff */
[----:B------:R-:W-:-:S05]  /*7ce0*/  @P3 LOP3.LUT R15, R15, R14, RZ, 0x3c, !PT ;  /* 0x0000000e0f0f3212 */ /* 0x000fca00078e3cff */
[----:B------:R0:W2:Y:S01]  /*7cf0*/  @P3 LDG.E.U8 R72, desc[UR24][R14.64] ;  /* 0x000000180e483981 */ /* 0x0000a2000c1e1100 */
[----:B------:R-:W-:Y:S02]  /*7d00*/  IADD3.X R33, PT, PT, R4, UR6, RZ, P5, !PT ;  /* 0x0000000604217c10 */ /* 0x000fe4000affe4ff */
[----:B----4-:R-:W-:Y:S01]  /*7d10*/  PRMT R70, RZ, 0x7610, R70 ;  /* 0x00007610ff467816 */ /* 0x010fe20000000046 */
[----:B0-----:R-:W-:Y:S02]  /*7d20*/  @P3 IMAD.MOV.U32 R14, RZ, RZ, R71 ;  /* 0x000000ffff0e3224 */ /* 0x001fe400078e0047 */
[----:B------:R-:W-:-:S05]  /*7d30*/  @P3 IMAD.MOV.U32 R15, RZ, RZ, R33 ;  /* 0x000000ffff0f3224 */ /* 0x000fca00078e0021 */
[----:B------:R0:W3:Y:S04]  /*7d40*/  @P3 LDG.E.U8 R70, desc[UR24][R14.64] ;  /* 0x000000180e463981 */ /* 0x0000e8000c1e1100 */
[----:B------:R1:W-:Y:S04]  /*7d50*/  STL [R1+0x140], R37 ;  /* 0x0001402501007387 */ /* 0x0003e80000100800 */
        /* <DEDUP_REMOVED lines=53> */
[----:B------:R-:W-:-:S03]  /*80b0*/  PRMT R33, RZ, 0x7610, R33 ;  /* 0x00007610ff217816 */ /* 0x000fc60000000021 */
        /* <DEDUP_REMOVED lines=13> */
[----:B------:R-:W-:Y:S01]  /*8190*/  IADD3 R70, P3, PT, R7, UR5, RZ ;  /* 0x0000000507467c10 */ /* 0x000fe2000ff7e0ff */
[----:B------:R-:W-:-:S03]  /*81a0*/  UIMAD UR6, UR12, 0x2b, URZ ;  /* 0x0000002b0c0678a4 */ /* 0x000fc6000f8e02ff */
[----:B------:R-:W-:Y:S01]  /*81b0*/  IADD3.X R16, PT, PT, R8, UR14, RZ, P3, !PT ;  /* 0x0000000e08107c10 */ /* 0x000fe20009ffe4ff */
[----:B------:R-:W-:Y:S01]  /*81c0*/  STL [R1+0xaa0], R70 ;  /* 0x000aa04601007387 */ /* 0x000fe20000100800 */
[----:B----4-:R-:W-:Y:S01]  /*81d0*/  PRMT R34, RZ, 0x7610, R34 ;  /* 0x00007610ff227816 */ /* 0x010fe20000000022 */
[----:B------:R-:W-:Y:S02]  /*81e0*/  USHF.R.S32.HI UR15, URZ, 0x1f, UR6 ;  /* 0x0000001fff0f7899 */ /* 0x000fe40008011406 */
[----:B------:R-:W-:Y:S01]  /*81f0*/  STL [R1+0xa9c], R16 ;  /* 0x000a9c1001007387 */ /* 0x000fe20000100800 */
[----:B0-----:R-:W-:Y:S02]  /*8200*/  IMAD.MOV.U32 R15, RZ, RZ, R16 ;  /* 0x000000ffff0f7224 */ /* 0x001fe400078e0010 */
[----:B------:R-:W-:-:S05]  /*8210*/  @P6 IMAD.MOV.U32 R14, RZ, RZ, R70 ;  /* 0x000000ffff0e6224 */ /* 0x000fca00078e0046 */
[----:B------:R0:W3:Y:S01]  /*8220*/  @P6 LDG.E.U8 R34, desc[UR24][R14.64] ;  /* 0x000000180e226981 */ /* 0x0000e2000c1e1100 */
[----:B------:R-:W-:-:S03]  /*8230*/  PRMT R71, RZ, 0x7610, R71 ;  /* 0x00007610ff477816 */ /* 0x000fc60000000047 */
        /* <DEDUP_REMOVED lines=16> */
[----:B------:R-:W-:Y:S01]  /*8340*/  @P5 IMAD.MOV.U32 R15, RZ, RZ, R34 ;  /* 0x000000ffff0f5224 */ /* 0x000fe200078e0022 */
[----:B------:R-:W-:Y:S01]  /*8350*/  IADD3 R33, P6, PT, R5, UR6, RZ ;  /* 0x0000000605217c10 */ /* 0x000fe2000ffde0ff */
[----:B------:R0:W-:Y:S04]  /*8360*/  STL [R1+0xb0c], R34 ;  /* 0x000b0c2201007387 */ /* 0x0001e80000100800 */
[----:B------:R1:W3:Y:S04]  /*8370*/  @P5 LDG.E.U8 R72, desc[UR24][R14.64] ;  /* 0x000000180e485981 */ /* 0x0002e8000c1e1100 */
[----:B------:R-:W-:Y:S04]  /*8380*/  STL [R1+0xb18], R33 ;  /* 0x000b182101007387 */ /* 0x000fe80000100800 */
[----:B--2---:R2:W-:Y:S04]  /*8390*/  STL [R1+0x114], R71 ;  /* 0x0001144701007387 */ /* 0x0045e80000100800 */
[----:B0-----:R-:W4:Y:S04]  /*83a0*/  LDL.LU R34, [R1+0xf84] ;  /* 0x000f840001227983 */ /* 0x001f280000300800 */
[----:B------:R-:W4:Y:S01]  /*83b0*/  LDL.LU R70, [R1+0xf80] ;  /* 0x000f800001467983 */ /* 0x000f220000300800 */
[----:B------:R-:W-:-:S02]  /*83c0*/  SHF.R.U64 R16, R9, 0xc, RZ ;  /* 0x0000000c09107819 */ /* 0x000fc400000012ff */
[----:B--2---:R-:W-:Y:S02]  /*83d0*/  IADD3.X R71, PT, PT, R6, UR15, RZ, P6, !PT ;  /* 0x0000000f06477c10 */ /* 0x004fe4000b7fe4ff */
[----:B------:R-:W-:Y:S01]  /*83e0*/  LOP3.LUT P3, RZ, R16, 0x1, RZ, 0xc0, !PT ;  /* 0x0000000110ff7812 */ /* 0x000fe2000786c0ff */
[----:B-1----:R-:W-:Y:S01]  /*83f0*/  @P5 IMAD.MOV.U32 R14, RZ, RZ, R33 ;  /* 0x000000ffff0e5224 */ /* 0x002fe200078e0021 */
[----:B------:R-:W-:Y:S01]  /*8400*/  PRMT R16, RZ, 0x7610, R16 ;  /* 0x00007610ff107816 */ /* 0x000fe20000000010 */
[----:B------:R-:W-:-:S05]  /*8410*/  IMAD.MOV.U32 R15, RZ, RZ, R71 ;  /* 0x000000ffff0f7224 */ /* 0x000fca00078e0047 */
[----:B------:R0:W2:Y:S04]  /*8420*/  @P5 LDG.E.U8 R16, desc[UR24][R14.64] ;  /* 0x000000180e105981 */ /* 0x0000a8000c1e1100 */
[----:B---3--:R1:W-:Y:S04]  /*8430*/  STL [R1+0x110], R72 ;  /* 0x0001104801007387 */ /* 0x0083e80000100800 */
[----:B-1----:R-:W3:Y:S04]  /*8440*/  LDL.LU R72, [R1+0xf7c] ;  /* 0x000f7c0001487983 */ /* 0x002ee80000300800 */
[----:B------:R1:W-:Y:S02]  /*8450*/  STL [R1+0xb14], R71 ;  /* 0x000b144701007387 */ /* 0x0003e40000100800 */
[----:B-1----:R-:W-:-:S04]  /*8460*/  IADD3 R71, P6, PT, R7, UR6, RZ ;  /* 0x0000000607477c10 */ /* 0x002fc8000ffde0ff */
[----:B0-----:R-:W-:Y:S01]  /*8470*/  IADD3.X R15, PT, PT, R8, UR15, RZ, P6, !PT ;  /* 0x0000000f080f7c10 */ /* 0x001fe2000b7fe4ff */
[----:B------:R-:W-:Y:S01]  /*8480*/  @P5 IMAD.MOV.U32 R14, RZ, RZ, R71 ;  /* 0x000000ffff0e5224 */ /* 0x000fe200078e0047 */
[----:B----4-:R-:W-:-:S06]  /*8490*/  PRMT R70, RZ, 0x7610, R70 ;  /* 0x00007610ff467816 */ /* 0x010fcc0000000046 */
[----:B------:R0:W4:Y:S01]  /*84a0*/  @P5 LDG.E.U8 R70, desc[UR24][R14.64] ;  /* 0x000000180e465981 */ /* 0x000122000c1e1100 */
[----:B------:R-:W-:-:S04]  /*84b0*/  UIMAD UR5, UR12, 0x33, URZ ;  /* 0x000000330c0578a4 */ /* 0x000fc8000f8e02ff */
[----:B------:R-:W-:Y:S02]  /*84c0*/  USHF.R.S32.HI UR14, URZ, 0x1f, UR5 ;  /* 0x0000001fff0e7899 */ /* 0x000fe40008011405 */
[----:B------:R-:W-:Y:S01]  /*84d0*/  IADD3 R33, P6, PT, R0, UR5, RZ ;  /* 0x0000000500217c10 */ /* 0x000fe2000ffde0ff */
[----:B------:R-:W-:Y:S04]  /*84e0*/  STL [R1+0xb20], R71 ;  /* 0x000b204701007387 */ /* 0x000fe80000100800 */
[----:B--2---:R-:W-:Y:S01]  /*84f0*/  STL [R1+0x10c], R16 ;  /* 0x00010c1001007387 */ /* 0x004fe20000100800 */
[----:B0-----:R-:W-:-:S03]  /*8500*/  IADD3.X R14, PT, PT, R2, UR14, RZ, P6, !PT ;  /* 0x0000000e020e7c10 */ /* 0x001fc6000b7fe4ff */
[----:B------:R0:W-:Y:S04]  /*8510*/  STL [R1+0xb1c], R15 ;  /* 0x000b1c0f01007387 */ /* 0x0001e80000100800 */
[----:B------:R-:W-:Y:S01]  /*8520*/  STL [R1+0xba4], R33 ;  /* 0x000ba42101007387 */ /* 0x000fe20000100800 */
[----:B0-----:R-:W-:-:S05]  /*8530*/  IMAD.MOV.U32 R15, RZ, RZ, R33 ;  /* 0x000000ffff0f7224 */ /* 0x001fca00078e0021 */
[----:B------:R-:W-:Y:S02]  /*8540*/  @P3 LOP3.LUT R15, R15, R14, RZ, 0x3c, !PT ;  /* 0x0000000e0f0f3212 */ /* 0x000fe400078e3cff */
[----:B---3--:R-:W-:Y:S01]  /*8550*/  PRMT R72, RZ, 0x7610, R72 ;  /* 0x00007610ff487816 */ /* 0x008fe20000000048 */
[----:B----4-:R0:W-:Y:S02]  /*8560*/  STL [R1+0x108], R70 ;  /* 0x0001084601007387 */ /* 0x0101e40000100800 */
[----:B0-----:R-:W-:-:S05]  /*8570*/  IADD3 R70, P5, PT, R3, UR5, RZ ;  /* 0x0000000503467c10 */ /* 0x001fca000ffbe0ff */
[----:B------:R-:W-:Y:S04]  /*8580*/  STL [R1+0xbac], R70 ;  /* 0x000bac4601007387 */ /* 0x000fe80000100800 */
[----:B------:R0:W-:Y:S02]  /*8590*/  STL [R1+0xba0], R14 ;  /* 0x000ba00e01007387 */ /* 0x0001e40000100800 */
[----:B0-----:R-:W-:-:S04]  /*85a0*/  @P3 LOP3.LUT R14, R15, R14, RZ, 0x3c, !PT ;  /* 0x0000000e0f0e3212 */ /* 0x001fc800078e3cff */
[----:B------:R-:W-:-:S05]  /*85b0*/  @P3 LOP3.LUT R15, R15, R14, RZ, 0x3c, !PT ;  /* 0x0000000e0f0f3212 */ /* 0x000fca00078e3cff */
[----:B------:R0:W2:Y:S01]  /*85c0*/  @P3 LDG.E.U8 R72, desc[UR24][R14.64] ;  /* 0x000000180e483981 */ /* 0x0000a2000c1e1100 */
[----:B------:R-:W-:Y:S02]  /*85d0*/  IADD3.X R33, PT, PT, R4, UR14, RZ, P5, !PT ;  /* 0x0000000e04217c10 */ /* 0x000fe4000affe4ff */
[----:B------:R-:W-:-:S03]  /*85e0*/  PRMT R34, RZ, 0x7610, R34 ;  /* 0x00007610ff227816 */ /* 0x000fc60000000022 */
[----:B------:R-:W-:Y:S01]  /*85f0*/  STL [R1+0xba8], R33 ;  /* 0x000ba82101007387 */ /* 0x000fe20000100800 */
[----:B0-----:R-:W-:Y:S02]  /*8600*/  @P3 IMAD.MOV.U32 R14, RZ, RZ, R70 ;  /* 0x000000ffff0e3224 */ /* 0x001fe400078e0046 */
[----:B------:R-:W-:-:S05]  /*8610*/  @P3 IMAD.MOV.U32 R15, RZ, RZ, R33 ;  /* 0x000000ffff0f3224 */ /* 0x000fca00078e0021 */
[----:B------:R0:W3:Y:S04]  /*8620*/  @P3 LDG.E.U8 R34, desc[UR24][R14.64] ;  /* 0x000000180e223981 */ /* 0x0000e8000c1e1100 */
[----:B--2---:R1:W-:Y:S04]  /*8630*/  STL [R1+0x104], R72 ;  /* 0x0001044801007387 */ /* 0x0043e80000100800 */
[----:B-1----:R-:W2:Y:S01]  /*8640*/  LDL.LU R72, [R1+0xf78] ;  /* 0x000f780001487983 */ /* 0x002ea20000300800 */
[----:B------:R-:W-:-:S03]  /*8650*/  IADD3 R71, P5, PT, R5, UR5, RZ ;  /* 0x0000000505477c10 */ /* 0x000fc6000ffbe0ff */
[----:B------:R-:W4:Y:S01]  /*8660*/  LDL.LU R33, [R1+0xf74] ;  /* 0x000f740001217983 */ /* 0x000f220000300800 */
[----:B0-----:R-:W-:Y:S01]  /*8670*/  IADD3.X R15, PT, PT, R6, UR14, RZ, P5, !PT ;  /* 0x0000000e060f7c10 */ /* 0x001fe2000affe4ff */
[----:B------:R-:W-:Y:S02]  /*8680*/  @P3 IMAD.MOV.U32 R14, RZ, RZ, R71 ;  /* 0x000000ffff0e3224 */ /* 0x000fe400078e0047 */
[----:B------:R-:W-:Y:S04]  /*8690*/  STL [R1+0xbb4], R71 ;  /* 0x000bb44701007387 */ /* 0x000fe80000100800 */
[----:B---3--:R0:W-:Y:S02]  /*86a0*/  STL [R1+0x100], R34 ;  /* 0x0001002201007387 */ /* 0x0081e40000100800 */
[----:B0-----:R-:W-:-:S04]  /*86b0*/  IADD3 R34, P5, PT, R7, UR5, RZ ;  /* 0x0000000507227c10 */ /* 0x001fc8000ffbe0ff */
[----:B------:R-:W-:Y:S01]  /*86c0*/  IADD3.X R70, PT, PT, R8, UR14, RZ, P5, !PT ;  /* 0x0000000e08467c10 */ /* 0x000fe2000affe4ff */
[----:B------:R0:W-:Y:S01]  /*86d0*/  STL [R1+0xbb0], R15 ;  /* 0x000bb00f01007387 */ /* 0x0001e20000100800 */
[----:B------:R-:W-:Y:S02]  /*86e0*/  PRMT R37, RZ, 0x7610, R37 ;  /* 0x00007610ff257816 */ /* 0x000fe40000000025 */
[----:B--2---:R-:W-:-:S06]  /*86f0*/  PRMT R72, RZ, 0x7610, R72 ;  /* 0x00007610ff487816 */ /* 0x004fcc0000000048 */
[----:B------:R1:W2:Y:S02]  /*8700*/  @P3 LDG.E.U8 R72, desc[UR24][R14.64] ;  /* 0x000000180e483981 */ /* 0x0002a4000c1e1100 */
[----:B-1----:R-:W-:Y:S02]  /*8710*/  IMAD.MOV.U32 R14, RZ, RZ, R70 ;  /* 0x000000ffff0e7224 */ /* 0x002fe400078e0046 */
[----:B0-----:R-:W-:-:S05]  /*8720*/  IMAD.MOV.U32 R15, RZ, RZ, R34 ;  /* 0x000000ffff0f7224 */ /* 0x001fca00078e0022 */
        /* <DEDUP_REMOVED lines=9> */
[----:B------:R-:W-:Y:S02]  /*87c0*/  LOP3.LUT P6, RZ, R16, 0x1, RZ, 0xc0, !PT ;  /* 0x0000000110ff7812 */ /* 0x000fe400078cc0ff */
[----:B-1----:R-:W-:Y:S01]  /*87d0*/  IADD3 R34, P5, PT, R0, UR6, RZ ;  /* 0x0000000600227c10 */ /* 0x002fe2000ffbe0ff */
[----:B0-----:R-:W-:-:S04]  /*87e0*/  VIADD R14, R36, 0xfffffff3 ;  /* 0xfffffff3240e7836 */ /* 0x001fc80000000000 */
[----:B------:R-:W-:Y:S01]  /*87f0*/  IMAD.MOV.U32 R15, RZ, RZ, R34 ;  /* 0x000000ffff0f7224 */ /* 0x000fe200078e0022 */
[----:B------:R-:W-:Y:S02]  /*8800*/  PRMT R16, RZ, 0x7610, R16 ;  /* 0x00007610ff107816 */ /* 0x000fe40000000010 */
[----:B----4-:R-:W-:Y:S01]  /*8810*/  PRMT R33, RZ, 0x7610, R33 ;  /* 0x00007610ff217816 */ /* 0x010fe20000000021 */
[----:B--2---:R0:W-:Y:S04]  /*8820*/  STL [R1+0xfc], R72 ;  /* 0x0000fc4801007387 */ /* 0x0041e80000100800 */
[----:B0-----:R-:W2:Y:S04]  /*8830*/  LDL.LU R72, [R1+0xf6c] ;  /* 0x000f6c0001487983 */ /* 0x001ea80000300800 */
[----:B------:R0:W-:Y:S04]  /*8840*/  STL [R1+0xbb8], R70 ;  /* 0x000bb84601007387 */ /* 0x0001e80000100800 */
[----:B0-----:R-:W4:Y:S04]  /*8850*/  LDL.LU R70, [R1+0xf68] ;  /* 0x000f680001467983 */ /* 0x001f280000300800 */
[----:B------:R0:W-:Y:S02]  /*8860*/  STL [R1+0xc44], R34 ;  /* 0x000c442201007387 */ /* 0x0001e40000100800 */
[----:B0-----:R-:W-:-:S02]  /*8870*/  IADD3.X R34, PT, PT, R2, UR14, RZ, P5, !PT ;  /* 0x0000000e02227c10 */ /* 0x001fc4000affe4ff */
[----:B------:R-:W-:-:S03]  /*8880*/  ISETP.GE.U32.AND P5, PT, R14, 0x7fffffb4, PT ;  /* 0x7fffffb40e00780c */ /* 0x000fc60003fa6070 */
[----:B------:R-:W-:-:S05]  /*8890*/  IMAD.MOV.U32 R14, RZ, RZ, R34 ;  /* 0x000000ffff0e7224 */ /* 0x000fca00078e0022 */
[----:B------:R-:W-:-:S04]  /*88a0*/  @P6 LOP3.LUT R15, R15, R14, RZ, 0x3c, !PT ;  /* 0x0000000e0f0f6212 */ /* 0x000fc800078e3cff */
[C---:B------:R-:W-:Y:S01]  /*88b0*/  @P6 LOP3.LUT R14, R15.reuse, R14, RZ, 0x3c, !PT ;  /* 0x0000000e0f0e6212 */ /* 0x040fe200078e3cff */
[----:B---3--:R0:W-:Y:S03]  /*88c0*/  STL [R1+0xf8], R37 ;  /* 0x0000f82501007387 */ /* 0x0081e60000100800 */
[----:B------:R-:W-:Y:S01]  /*88d0*/  @P6 LOP3.LUT R15, R15, R14, RZ, 0x3c, !PT ;  /* 0x0000000e0f0f6212 */ /* 0x000fe200078e3cff */
[----:B------:R1:W-:Y:S04]  /*88e0*/  STL [R1+0xc40], R34 ;  /* 0x000c402201007387 */ /* 0x0003e80000100800 */
[----:B------:R3:W2:Y:S01]  /*88f0*/  @P6 LDG.E.U8 R16, desc[UR24][R14.64] ;  /* 0x000000180e106981 */ /* 0x0006a2000c1e1100 */
[----:B0-----:R-:W-:-:S04]  /*8900*/  IADD3 R37, P3, PT, R3, UR6, RZ ;  /* 0x0000000603257c10 */ /* 0x001fc8000ff7e0ff */
[----:B-1----:R-:W-:Y:S01]  /*8910*/  IADD3.X R34, PT, PT, R4, UR14, RZ, P3, !PT ;  /* 0x0000000e04227c10 */ /* 0x002fe20009ffe4ff */
[----:B---3--:R-:W-:-:S04]  /*8920*/  @P6 IMAD.MOV.U32 R14, RZ, RZ, R37 ;  /* 0x000000ffff0e6224 */ /* 0x008fc800078e0025 */
[----:B------:R-:W-:-:S05]  /*8930*/  @P6 IMAD.MOV.U32 R15, RZ, RZ, R34 ;  /* 0x000000ffff0f6224 */ /* 0x000fca00078e0022 */
[----:B------:R0:W3:Y:S04]  /*8940*/  @P6 LDG.E.U8 R33, desc[UR24][R14.64] ;  /* 0x000000180e216981 */ /* 0x0000e8000c1e1100 */
[----:B------:R-:W-:Y:S04]  /*8950*/  STL [R1+0xc4c], R37 ;  /* 0x000c4c2501007387 */ /* 0x000fe80000100800 */
[----:B------:R1:W-:Y:S01]  /*8960*/  STL [R1+0xc48], R34 ;  /* 0x000c482201007387 */ /* 0x0003e20000100800 */
[----:B------:R-:W-:Y:S02]  /*8970*/  PRMT R27, RZ, 0x7610, R27 ;  /* 0x00007610ff1b7816 */ /* 0x000fe4000000001b */
[----:B------:R-:W-:Y:S01]  /*8980*/  PRMT R30, RZ, 0x7610, R30 ;  /* 0x00007610ff1e7816 */ /* 0x000fe2000000001e */
        /* <DEDUP_REMOVED lines=11> */
[----:B------:R-:W-:Y:S02]  /*8a40*/  @P6 LOP3.LUT R15, R15, R14, RZ, 0x3c, !PT ;  /* 0x0000000e0f0f6212 */ /* 0x000fe400078e3cff */
[----:B------:R-:W-:-:S03]  /*8a50*/  IADD3 R33, P3, PT, R7, UR6, RZ ;  /* 0x0000000607217c10 */ /* 0x000fc6000ff7e0ff */
[----:B------:R0:W2:Y:S01]  /*8a60*/  @P6 LDG.E.U8 R27, desc[UR24][R14.64] ;  /* 0x000000180e1b6981 */ /* 0x0000a2000c1e1100 */
[----:B------:R-:W-:-:S05]  /*8a70*/  IADD3.X R16, PT, PT, R8, UR14, RZ, P3, !PT ;  /* 0x0000000e08107c10 */ /* 0x000fca0009ffe4ff */
[----:B0-----:R-:W-:Y:S02]  /*8a80*/  IMAD.MOV.U32 R15, RZ, RZ, R16 ;  /* 0x000000ffff0f7224 */ /* 0x001fe400078e0010 */
[----:B------:R-:W-:-:S05]  /*8a90*/  @P6 IMAD.MOV.U32 R14, RZ, RZ, R33 ;  /* 0x000000ffff0e6224 */ /* 0x000fca00078e0021 */
[----:B------:R0:W3:Y:S01]  /*8aa0*/  @P6 LDG.E.U8 R30, desc[UR24][R14.64] ;  /* 0x000000180e1e6981 */ /* 0x0000e2000c1e1100 */
[----:B------:R-:W-:-:S03]  /*8ab0*/  USHF.L.U32 UR5, UR12, 0x2, URZ ;  /* 0x000000020c057899 */ /* 0x000fc600080006ff */
[----:B------:R-:W-:Y:S01]  /*8ac0*/  STL [R1+0xc5c], R33 ;  /* 0x000c5c2101007387 */ /* 0x000fe20000100800 */
[----:B------:R-:W-:-:S03]  /*8ad0*/  USHF.R.S32.HI UR6, URZ, 0x1f, UR5 ;  /* 0x0000001fff067899 */ /* 0x000fc60008011405 */
[----:B------:R-:W-:Y:S01]  /*8ae0*/  STL [R1+0xc58], R16 ;  /* 0x000c581001007387 */ /* 0x000fe20000100800 */
[----:B------:R-:W-:-:S03]  /*8af0*/  PRMT R32, RZ, 0x7610, R32 ;  /* 0x00007610ff207816 */ /* 0x000fc60000000020 */
[----:B--2---:R1:W-:Y:S02]  /*8b00*/  STL [R1+0xec], R27 ;  /* 0x0000ec1b01007387 */ /* 0x0043e40000100800 */
[----:B-1----:R-:W-:-:S04]  /*8b10*/  IADD3 R27, P3, PT, R0, UR5, RZ ;  /* 0x00000005001b7c10 */ /* 0x002fc8000ff7e0ff */
        /* <DEDUP_REMOVED lines=10> */
[----:B------:R-:W-:Y:S02]  /*8bc0*/  IADD3.X R33, PT, PT, R4, UR6, RZ, P6, !PT ;  /* 0x0000000604217c10 */ /* 0x000fe4000b7fe4ff */
[----:B------:R-:W-:Y:S02]  /*8bd0*/  PRMT R35, RZ, 0x7610, R35 ;  /* 0x00007610ff237816 */ /* 0x000fe40000000023 */
[----:B------:R-:W-:Y:S01]  /*8be0*/  IADD3 R27, P6, PT, R5, UR5, RZ ;  /* 0x00000005051b7c10 */ /* 0x000fe2000ffde0ff */
[----:B0-----:R-:W-:Y:S02]  /*8bf0*/  @!P4 IMAD.MOV.U32 R14, RZ, RZ, R30 ;  /* 0x000000ffff0ec224 */ /* 0x001fe400078e001e */
[----:B------:R-:W-:Y:S01]  /*8c00*/  @!P4 IMAD.MOV.U32 R15, RZ, RZ, R33 ;  /* 0x000000ffff0fc224 */ /* 0x000fe200078e0021 */
[----:B------:R-:W-:Y:S01]  /*8c10*/  STL [R1+0x334], R30 ;  /* 0x0003341e01007387 */ /* 0x000fe20000100800 */
[----:B------:R-:W-:-:S03]  /*8c20*/  VIADD R16, R36, 0xfffffffa ;  /* 0xfffffffa24107836 */ /* 0x000fc60000000000 */
[----:B------:R0:W-:Y:S04]  /*8c30*/  STL [R1+0x330], R33 ;  /* 0x0003302101007387 */ /* 0x0001e80000100800 */
[----:B------:R1:W3:Y:S04]  /*8c40*/  @!P4 LDG.E.U8 R35, desc[UR24][R14.64] ;  /* 0x000000180e23c981 */ /* 0x0002e8000c1e1100 */
[----:B------:R-:W-:Y:S01]  /*8c50*/  STL [R1+0x33c], R27 ;  /* 0x00033c1b01007387 */ /* 0x000fe20000100800 */
[----:B------:R-:W-:Y:S02]  /*8c60*/  ISETP.GE.U32.AND P3, PT, R16, 0x7fffffbb, PT ;  /* 0x7fffffbb1000780c */ /* 0x000fe40003f66070 */
[----:B------:R-:W-:Y:S01]  /*8c70*/  PRMT R16, RZ, 0x7610, R16 ;  /* 0x00007610ff107816 */ /* 0x000fe20000000010 */
[----:B-1----:R-:W-:Y:S01]  /*8c80*/  @!P4 IMAD.MOV.U32 R14, RZ, RZ, R27 ;  /* 0x000000ffff0ec224 */ /* 0x002fe200078e001b */
[----:B--2---:R1:W-:Y:S04]  /*8c90*/  STL [R1+0xe4], R32 ;  /* 0x0000e42001007387 */ /* 0x0043e80000100800 */
[----:B0-----:R-:W2:Y:S04]  /*8ca0*/  LDL.LU R33, [R1+0xf5c] ;  /* 0x000f5c0001217983 */ /* 0x001ea80000300800 */
[----:B------:R-:W2:Y:S01]  /*8cb0*/  LDL.LU R30, [R1+0xf58] ;  /* 0x000f5800011e7983 */ /* 0x000ea20000300800 */
[----:B-1----:R-:W-:-:S05]  /*8cc0*/  IADD3.X R32, PT, PT, R6, UR6, RZ, P6, !PT ;  /* 0x0000000606207c10 */ /* 0x002fca000b7fe4ff */
[----:B------:R-:W-:-:S05]  /*8cd0*/  IMAD.MOV.U32 R15, RZ, RZ, R32 ;  /* 0x000000ffff0f7224 */ /* 0x000fca00078e0020 */
[----:B------:R0:W2:Y:S04]  /*8ce0*/  @!P4 LDG.E.U8 R16, desc[UR24][R14.64] ;  /* 0x000000180e10c981 */ /* 0x0000a8000c1e1100 */
[----:B---3--:R1:W-:Y:S01]  /*8cf0*/  STL [R1+0xe0], R35 ;  /* 0x0000e02301007387 */ /* 0x0083e20000100800 */
[----:B------:R-:W-:-:S03]  /*8d00*/  PRMT R28, RZ, 0x7610, R28 ;  /* 0x00007610ff1c7816 */ /* 0x000fc6000000001c */
[----:B-1----:R-:W3:Y:S04]  /*8d10*/  LDL.LU R35, [R1+0xf54] ;  /* 0x000f540001237983 */ /* 0x002ee80000300800 */
[----:B------:R1:W-:Y:S02]  /*8d20*/  STL [R1+0x338], R32 ;  /* 0x0003382001007387 */ /* 0x0003e40000100800 */
[----:B-1----:R-:W-:Y:S01]  /*8d30*/  IADD3 R32, P6, PT, R7, UR5, RZ ;  /* 0x0000000507207c10 */ /* 0x002fe2000ffde0ff */
[----:B------:R-:W-:-:S03]  /*8d40*/  UIMAD UR5, UR12, 0xc, URZ ;  /* 0x0000000c0c0578a4 */ /* 0x000fc6000f8e02ff */
[----:B0-----:R-:W-:Y:S01]  /*8d50*/  IADD3.X R15, PT, PT, R8, UR6, RZ, P6, !PT ;  /* 0x00000006080f7c10 */ /* 0x001fe2000b7fe4ff */
[----:B------:R-:W-:Y:S01]  /*8d60*/  @!P4 IMAD.MOV.U32 R14, RZ, RZ, R32 ;  /* 0x000000ffff0ec224 */ /* 0x000fe200078e0020 */
[----:B------:R-:W-:Y:S02]  /*8d70*/  USHF.R.S32.HI UR6, URZ, 0x1f, UR5 ;  /* 0x0000001fff067899 */ /* 0x000fe40008011405 */
[----:B------:R-:W-:Y:S01]  /*8d80*/  IADD3 R27, P6, PT, R0, UR5, RZ ;  /* 0x00000005001b7c10 */ /* 0x000fe2000ffde0ff */
[----:B------:R-:W-:Y:S04]  /*8d90*/  STL [R1+0x344], R32 ;  /* 0x0003442001007387 */ /* 0x000fe80000100800 */
[----:B------:R0:W3:Y:S02]  /*8da0*/  @!P4 LDG.E.U8 R28, desc[UR24][R14.64] ;  /* 0x000000180e1cc981 */ /* 0x0000e4000c1e1100 */
[----:B0-----:R-:W-:-:S02]  /*8db0*/  IADD3.X R14, PT, PT, R2, UR6, RZ, P6, !PT ;  /* 0x00000006020e7c10 */ /* 0x001fc4000b7fe4ff */
[----:B------:R-:W-:Y:S02]  /*8dc0*/  PRMT R29, RZ, 0x7610, R29 ;  /* 0x00007610ff1d7816 */ /* 0x000fe4000000001d */
[----:B------:R-:W-:Y:S01]  /*8dd0*/  PRMT R23, RZ, 0x7610, R23 ;  /* 0x00007610ff177816 */ /* 0x000fe20000000017 */
[----:B--2---:R-:W-:Y:S04]  /*8de0*/  STL [R1+0xdc], R16 ;  /* 0x0000dc1001007387 */ /* 0x004fe80000100800 */
[----:B------:R0:W-:Y:S04]  /*8df0*/  STL [R1+0x340], R15 ;  /* 0x0003400f01007387 */ /* 0x0001e80000100800 */
[----:B------:R1:W-:Y:S01]  /*8e00*/  STL [R1+0x7c0], R27 ;  /* 0x0007c01b01007387 */ /* 0x0003e20000100800 */
[----:B0-----:R-:W-:Y:S01]  /*8e10*/  IMAD.MOV.U32 R15, RZ, RZ, R27 ;  /* 0x000000ffff0f7224 */ /* 0x001fe200078e001b */
[----:B-1----:R-:W-:-:S04]  /*8e20*/  IADD3 R27, P4, PT, R3, UR5, RZ ;  /* 0x00000005031b7c10 */ /* 0x002fc8000ff9e0ff */
[-C--:B------:R-:W-:Y:S01]  /*8e30*/  @!P5 LOP3.LUT R15, R15, R14.reuse, RZ, 0x3c, !PT ;  /* 0x0000000e0f0fd212 */ /* 0x080fe200078e3cff */
[----:B------:R-:W-:Y:S04]  /*8e40*/  STL [R1+0x8a4], R27 ;  /* 0x0008a41b01007387 */ /* 0x000fe80000100800 */
[----:B------:R0:W-:Y:S01]  /*8e50*/  STL [R1+0x7bc], R14 ;  /* 0x0007bc0e01007387 */ /* 0x0001e20000100800 */
[----:B------:R-:W-:Y:S02]  /*8e60*/  IADD3.X R32, PT, PT, R4, UR6, RZ, P4, !PT ;  /* 0x0000000604207c10 */ /* 0x000fe4000a7fe4ff */
[----:B0-----:R-:W-:-:S04]  /*8e70*/  @!P5 LOP3.LUT R14, R15, R14, RZ, 0x3c, !PT ;  /* 0x0000000e0f0ed212 */ /* 0x001fc800078e3cff */
[----:B------:R-:W-:-:S05]  /*8e80*/  @!P5 LOP3.LUT R15, R15, R14, RZ, 0x3c, !PT ;  /* 0x0000000e0f0fd212 */ /* 0x000fca00078e3cff */
[----:B------:R0:W2:Y:S02]  /*8e90*/  @!P5 LDG.E.U8 R29, desc[UR24][R14.64] ;  /* 0x000000180e1dd981 */ /* 0x0000a4000c1e1100 */
[----:B0-----:R-:W-:Y:S02]  /*8ea0*/  @!P5 IMAD.MOV.U32 R14, RZ, RZ, R27 ;  /* 0x000000ffff0ed224 */ /* 0x001fe400078e001b */
[----:B------:R-:W-:-:S05]  /*8eb0*/  @!P5 IMAD.MOV.U32 R15, RZ, RZ, R32 ;  /* 0x000000ffff0fd224 */ /* 0x000fca00078e0020 */
[----:B------:R0:W4:Y:S04]  /*8ec0*/  @!P5 LDG.E.U8 R23, desc[UR24][R14.64] ;  /* 0x000000180e17d981 */ /* 0x000128000c1e1100 */
[----:B---3--:R1:W-:Y:S01]  /*8ed0*/  STL [R1+0xd8], R28 ;  /* 0x0000d81c01007387 */ /* 0x0083e20000100800 */
[----:B------:R-:W-:Y:S02]  /*8ee0*/  PRMT R31, RZ, 0x7610, R31 ;  /* 0x00007610ff1f7816 */ /* 0x000fe4000000001f */
[----:B-1----:R-:W-:-:S04]  /*8ef0*/  IADD3 R28, P4, PT, R5, UR5, RZ ;  /* 0x00000005051c7c10 */ /* 0x002fc8000ff9e0ff */
[----:B0-----:R-:W-:Y:S01]  /*8f00*/  IADD3.X R15, PT, PT, R6, UR6, RZ, P4, !PT ;  /* 0x00000006060f7c10 */ /* 0x001fe2000a7fe4ff */
[----:B------:R-:W-:Y:S01]  /*8f10*/  @!P5 IMAD.MOV.U32 R14, RZ, RZ, R28 ;  /* 0x000000ffff0ed224 */ /* 0x000fe200078e001c */
[----:B------:R-:W-:Y:S04]  /*8f20*/  STL [R1+0x8a0], R32 ;  /* 0x0008a02001007387 */ /* 0x000fe80000100800 */
[----:B------:R0:W3:Y:S01]  /*8f30*/  @!P5 LDG.E.U8 R31, desc[UR24][R14.64] ;  /* 0x000000180e1fd981 */ /* 0x0000e2000c1e1100 */
[----:B------:R-:W-:-:S03]  /*8f40*/  PRMT R25, RZ, 0x7610, R25 ;  /* 0x00007610ff197816 */ /* 0x000fc60000000019 */
[----:B--2---:R1:W-:Y:S04]  /*8f50*/  STL [R1+0xd4], R29 ;  /* 0x0000d41d01007387 */ /* 0x0043e80000100800 */
[----:B-1----:R-:W2:Y:S04]  /*8f60*/  LDL.LU R29, [R1+0xf50] ;  /* 0x000f5000011d7983 */ /* 0x002ea80000300800 */
[----:B------:R-:W2:Y:S04]  /*8f70*/  LDL.LU R32, [R1+0xf4c] ;  /* 0x000f4c0001207983 */ /* 0x000ea80000300800 */
[----:B------:R-:W-:Y:S04]  /*8f80*/  STL [R1+0x8ac], R28 ;  /* 0x0008ac1c01007387 */ /* 0x000fe80000100800 */
[----:B----4-:R1:W-:Y:S02]  /*8f90*/  STL [R1+0xd0], R23 ;  /* 0x0000d01701007387 */ /* 0x0103e40000100800 */
[----:B-1----:R-:W-:-:S04]  /*8fa0*/  IADD3 R23, P4, PT, R7, UR5, RZ ;  /* 0x0000000507177c10 */ /* 0x002fc8000ff9e0ff */
[----:B------:R-:W-:Y:S01]  /*8fb0*/  IADD3.X R27, PT, PT, R8, UR6, RZ, P4, !PT ;  /* 0x00000006081b7c10 */ /* 0x000fe2000a7fe4ff */
[----:B------:R1:W-:Y:S04]  /*8fc0*/  STL [R1+0x8a8], R15 ;  /* 0x0008a80f01007387 */ /* 0x0003e80000100800 */
[----:B0-----:R-:W-:Y:S02]  /*8fd0*/  IMAD.MOV.U32 R14, RZ, RZ, R27 ;  /* 0x000000ffff0e7224 */ /* 0x001fe400078e001b */
[----:B-1----:R-:W-:-:S05]  /*8fe0*/  IMAD.MOV.U32 R15, RZ, RZ, R23 ;  /* 0x000000ffff0f7224 */ /* 0x002fca00078e0017 */
[----:B------:R-:W-:-:S04]  /*8ff0*/  @!P5 LOP3.LUT R15, R15, R14, RZ, 0x3c, !PT ;  /* 0x0000000e0f0fd212 */ /* 0x000fc800078e3cff */
[----:B------:R-:W-:-:S04]  /*9000*/  @!P5 LOP3.LUT R14, R15, R14, RZ, 0x3c, !PT ;  /* 0x0000000e0f0ed212 */ /* 0x000fc800078e3cff */
[----:B------:R-:W-:-:S05]  /*9010*/  @!P5 LOP3.LUT R15, R15, R14, RZ, 0x3c, !PT ;  /* 0x0000000e0f0fd212 */ /* 0x000fca00078e3cff */
[----:B------:R0:W4:Y:S01]  /*9020*/  @!P5 LDG.E.U8 R25, desc[UR24][R14.64] ;  /* 0x000000180e19d981 */ /* 0x000122000c1e1100 */
[----:B------:R-:W-:Y:S01]  /*9030*/  UIMAD UR5, UR12, 0x14, URZ ;  /* 0x000000140c0578a4 */ /* 0x000fe2000f8e02ff */
[----:B------:R-:W-:Y:S02]  /*9040*/  SHF.R.U32.HI R16, RZ, 0xb, R12 ;  /* 0x0000000bff107819 */ /* 0x000fe4000001160c */
[----:B------:R1:W-:Y:S01]  /*9050*/  STL [R1+0x8b4], R23 ;  /* 0x0008b41701007387 */ /* 0x0003e20000100800 */
[----:B------:R-:W-:-:S03]  /*9060*/  USHF.R.S32.HI UR14, URZ, 0x1f, UR5 ;  /* 0x0000001fff0e7899 */ /* 0x000fc60008011405 */
[----:B------:R-:W2:Y:S01]  /*9070*/  LDL.LU R28, [R1+0xf48] ;  /* 0x000f4800011c7983 */ /* 0x000ea20000300800 */
[----:B------:R-:W-:-:S03]  /*9080*/  LOP3.LUT P6, RZ, R16, 0x1, RZ, 0xc0, !PT ;  /* 0x0000000110ff7812 */ /* 0x000fc600078cc0ff */
[----:B---3--:R3:W-:Y:S01]  /*9090*/  STL [R1+0xcc], R31 ;  /* 0x0000cc1f01007387 */ /* 0x0087e20000100800 */
[----:B-1----:R-:W-:Y:S02]  /*90a0*/  IADD3 R23, P4, PT, R0, UR5, RZ ;  /* 0x0000000500177c10 */ /* 0x002fe4000ff9e0ff */
[----:B0-----:R-:W-:-:S03]  /*90b0*/  SHF.R.U32.HI R14, RZ, 0x3, R12 ;  /* 0x00000003ff0e7819 */ /* 0x001fc6000001160c */
[----:B------:R-:W-:Y:S01]  /*90c0*/  IMAD.MOV.U32 R15, RZ, RZ, R23 ;  /* 0x000000ffff0f7224 */ /* 0x000fe200078e0017 */
[----:B---3--:R-:W3:Y:S04]  /*90d0*/  LDL.LU R31, [R1+0xf44] ;  /* 0x000f4400011f7983 */ /* 0x008ee80000300800 */
        /* <DEDUP_REMOVED lines=8> */
[----:B------:R-:W-:Y:S02]  /*9160*/  PRMT R16, RZ, 0x7610, R16 ;  /* 0x00007610ff107816 */ /* 0x000fe40000000010 */
[----:B------:R-:W-:-:S05]  /*9170*/  @P6 LOP3.LUT R15, R15, R14, RZ, 0x3c, !PT ;  /* 0x0000000e0f0f6212 */ /* 0x000fca00078e3cff */
[----:B------:R0:W2:Y:S01]  /*9180*/  @P6 LDG.E.U8 R16, desc[UR24][R14.64] ;  /* 0x000000180e106981 */ /* 0x0000a2000c1e1100 */
[----:B------:R-:W-:-:S03]  /*9190*/  PRMT R19, RZ, 0x7610, R19 ;  /* 0x00007610ff137816 */ /* 0x000fc60000000013 */
[----:B----4-:R1:W-:Y:S04]  /*91a0*/  STL [R1+0xc8], R25 ;  /* 0x0000c81901007387 */ /* 0x0103e80000100800 */
[----:B------:R4:W-:Y:S01]  /*91b0*/  STL [R1+0x958], R23 ;  /* 0x0009581701007387 */ /* 0x0009e20000100800 */
[----:B-1----:R-:W-:-:S04]  /*91c0*/  IADD3 R25, P5, PT, R3, UR5, RZ ;  /* 0x0000000503197c10 */ /* 0x002fc8000ffbe0ff */
[----:B----4-:R-:W-:Y:S01]  /*91d0*/  IADD3.X R23, PT, PT, R4, UR14, RZ, P5, !PT ;  /* 0x0000000e04177c10 */ /* 0x010fe2000affe4ff */
[----:B0-----:R-:W-:-:S04]  /*91e0*/  @P6 IMAD.MOV.U32 R14, RZ, RZ, R25 ;  /* 0x000000ffff0e6224 */ /* 0x001fc800078e0019 */
[----:B------:R-:W-:-:S05]  /*91f0*/  @P6 IMAD.MOV.U32 R15, RZ, RZ, R23 ;  /* 0x000000ffff0f6224 */ /* 0x000fca00078e0017 */
[----:B------:R0:W4:Y:S04]  /*9200*/  @P6 LDG.E.U8 R19, desc[UR24][R14.64] ;  /* 0x000000180e136981 */ /* 0x000128000c1e1100 */
[----:B------:R-:W-:Y:S04]  /*9210*/  STL [R1+0x964], R25 ;  /* 0x0009641901007387 */ /* 0x000fe80000100800 */
[----:B------:R1:W-:Y:S01]  /*9220*/  STL [R1+0x960], R23 ;  /* 0x0009601701007387 */ /* 0x0003e20000100800 */
[----:B------:R-:W-:Y:S02]  /*9230*/  PRMT R26, RZ, 0x7610, R26 ;  /* 0x00007610ff1a7816 */ /* 0x000fe4000000001a */
[----:B------:R-:W-:Y:S01]  /*9240*/  PRMT R21, RZ, 0x7610, R21 ;  /* 0x00007610ff157816 */ /* 0x000fe20000000015 */
[----:B--2---:R2:W-:Y:S04]  /*9250*/  STL [R1+0xc4], R16 ;  /* 0x0000c41001007387 */ /* 0x0045e80000100800 */
[----:B-1----:R-:W3:Y:S04]  /*9260*/  LDL.LU R23, [R1+0xf3c] ;  /* 0x000f3c0001177983 */ /* 0x002ee80000300800 */
[----:B------:R-:W3:Y:S01]  /*9270*/  LDL.LU R25, [R1+0xf38] ;  /* 0x000f380001197983 */ /* 0x000ee20000300800 */
[----:B--2---:R-:W-:-:S04]  /*9280*/  IADD3 R16, P5, PT, R5, UR5, RZ ;  /* 0x0000000505107c10 */ /* 0x004fc8000ffbe0ff */
[----:B0-----:R-:W-:Y:S01]  /*9290*/  IADD3.X R14, PT, PT, R6, UR14, RZ, P5, !PT ;  /* 0x0000000e060e7c10 */ /* 0x001fe2000affe4ff */
[----:B------:R-:W-:Y:S01]  /*92a0*/  IMAD.MOV.U32 R15, RZ, RZ, R16 ;  /* 0x000000ffff0f7224 */ /* 0x000fe200078e0010 */
[----:B------:R0:W-:Y:S04]  /*92b0*/  STL [R1+0x96c], R16 ;  /* 0x00096c1001007387 */ /* 0x0001e80000100800 */
[-C--:B------:R-:W-:Y:S01]  /*92c0*/  @P6 LOP3.LUT R15, R15, R14.reuse, RZ, 0x3c, !PT ;  /* 0x0000000e0f0f6212 */ /* 0x080fe200078e3cff */
[----:B------:R1:W-:Y:S01]  /*92d0*/  STL [R1+0x968], R14 ;  /* 0x0009680e01007387 */ /* 0x0003e20000100800 */
[----:B0-----:R-:W-:Y:S02]  /*92e0*/  IADD3 R16, P5, PT, R7, UR5, RZ ;  /* 0x0000000507107c10 */ /* 0x001fe4000ffbe0ff */
[----:B-1----:R-:W-:-:S03]  /*92f0*/  @P6 LOP3.LUT R14, R15, R14, RZ, 0x3c, !PT ;  /* 0x0000000e0f0e6212 */ /* 0x002fc600078e3cff */
[----:B------:R-:W-:Y:S01]  /*9300*/  STL [R1+0x974], R16 ;  /* 0x0009741001007387 */ /* 0x000fe20000100800 */
[----:B------:R-:W-:-:S05]  /*9310*/  @P6 LOP3.LUT R15, R15, R14, RZ, 0x3c, !PT ;  /* 0x0000000e0f0f6212 */ /* 0x000fca00078e3cff */
[----:B------:R0:W2:Y:S02]  /*9320*/  @P6 LDG.E.U8 R26, desc[UR24][R14.64] ;  /* 0x000000180e1a6981 */ /* 0x0000a4000c1e1100 */
[----:B0-----:R-:W-:Y:S02]  /*9330*/  IMAD.MOV.U32 R15, RZ, RZ, R16 ;  /* 0x000000ffff0f7224 */ /* 0x001fe400078e0010 */
[----:B----4-:R0:W-:Y:S02]  /*9340*/  STL [R1+0xc0], R19 ;  /* 0x0000c01301007387 */ /* 0x0101e40000100800 */
[----:B0-----:R-:W-:-:S05]  /*9350*/  IADD3.X R19, PT, PT, R8, UR14, RZ, P5, !PT ;  /* 0x0000000e08137c10 */ /* 0x001fca000affe4ff */
[----:B------:R-:W-:-:S05]  /*9360*/  IMAD.MOV.U32 R14, RZ, RZ, R19 ;  /* 0x000000ffff0e7224 */ /* 0x000fca00078e0013 */
[----:B------:R-:W-:-:S04]  /*9370*/  @P6 LOP3.LUT R15, R15, R14, RZ, 0x3c, !PT ;  /* 0x0000000e0f0f6212 */ /* 0x000fc800078e3cff */
[----:B------:R-:W-:-:S04]  /*9380*/  @P6 LOP3.LUT R14, R15, R14, RZ, 0x3c, !PT ;  /* 0x0000000e0f0e6212 */ /* 0x000fc800078e3cff */
[----:B------:R-:W-:-:S05]  /*9390*/  @P6 LOP3.LUT R15, R15, R14, RZ, 0x3c, !PT ;  /* 0x0000000e0f0f6212 */ /* 0x000fca00078e3cff */
[----:B------:R0:W4:Y:S01]  /*93a0*/  @P6 LDG.E.U8 R21, desc[UR24][R14.64] ;  /* 0x000000180e156981 */ /* 0x000122000c1e1100 */
[----:B------:R-:W-:-:S04]  /*93b0*/  UIMAD UR6, UR12, 0x1c, URZ ;  /* 0x0000001c0c0678a4 */ /* 0x000fc8000f8e02ff */
[----:B------:R-:W-:Y:S01]  /*93c0*/  USHF.R.S32.HI UR15, URZ, 0x1f, UR6 ;  /* 0x0000001fff0f7899 */ /* 0x000fe20008011406 */
[----:B------:R-:W-:Y:S01]  /*93d0*/  PRMT R71, RZ, 0x7610, R71 ;  /* 0x00007610ff477816 */ /* 0x000fe20000000047 */
[----:B--2---:R1:W-:Y:S04]  /*93e0*/  STL [R1+0xbc], R26 ;  /* 0x0000bc1a01007387 */ /* 0x0043e80000100800 */
[----:B-1----:R-:W2:Y:S04]  /*93f0*/  LDL.LU R26, [R1+0xf34] ;  /* 0x000f3400011a7983 */ /* 0x002ea80000300800 */
[----:B------:R1:W-:Y:S02]  /*9400*/  STL [R1+0x970], R19 ;  /* 0x0009701301007387 */ /* 0x0003e40000100800 */
[----:B-1----:R-:W-:-:S04]  /*9410*/  IADD3 R19, P5, PT, R0, UR6, RZ ;  /* 0x0000000600137c10 */ /* 0x002fc8000ffbe0ff */
[----:B0-----:R-:W-:Y:S01]  /*9420*/  IADD3.X R14, PT, PT, R2, UR15, RZ, P5, !PT ;  /* 0x0000000f020e7c10 */ /* 0x001fe2000affe4ff */
[----:B------:R-:W-:Y:S01]  /*9430*/  IMAD.MOV.U32 R15, RZ, RZ, R19 ;  /* 0x000000ffff0f7224 */ /* 0x000fe200078e0013 */
[----:B------:R-:W-:Y:S04]  /*9440*/  STL [R1+0xa1c], R19 ;  /* 0x000a1c1301007387 */ /* 0x000fe80000100800 */
[-C--:B------:R-:W-:Y:S01]  /*9450*/  @P4 LOP3.LUT R15, R15, R14.reuse, RZ, 0x3c, !PT ;  /* 0x0000000e0f0f4212 */ /* 0x080fe200078e3cff */
[----:B----4-:R-:W-:Y:S04]  /*9460*/  STL [R1+0xb8], R21 ;  /* 0x0000b81501007387 */ /* 0x010fe80000100800 */
[----:B------:R0:W-:Y:S02]  /*9470*/  STL [R1+0xa18], R14 ;  /* 0x000a180e01007387 */ /* 0x0001e40000100800 */
[----:B0-----:R-:W-:-:S04]  /*9480*/  @P4 LOP3.LUT R14, R15, R14, RZ, 0x3c, !PT ;  /* 0x0000000e0f0e4212 */ /* 0x001fc800078e3cff */
[----:B------:R-:W-:-:S05]  /*9490*/  @P4 LOP3.LUT R15, R15, R14, RZ, 0x3c, !PT ;  /* 0x0000000e0f0f4212 */ /* 0x000fca00078e3cff */
[----:B------:R0:W4:Y:S01]  /*94a0*/  @P4 LDG.E.U8 R71, desc[UR24][R14.64] ;  /* 0x000000180e474981 */ /* 0x000122000c1e1100 */
[----:B------:R-:W-:Y:S02]  /*94b0*/  IADD3 R21, P6, PT, R3, UR6, RZ ;  /* 0x0000000603157c10 */ /* 0x000fe4000ffde0ff */
[----:B------:R-:W-:Y:S02]  /*94c0*/  SHF.R.U64 R16, R9, 0x1b, RZ ;  /* 0x0000001b09107819 */ /* 0x000fe400000012ff */
[----:B------:R-:W-:Y:S02]  /*94d0*/  IADD3.X R19, PT, PT, R4, UR15, RZ, P6, !PT ;  /* 0x0000000f04137c10 */ /* 0x000fe4000b7fe4ff */
[----:B------:R-:W-:Y:S02]  /*94e0*/  PRMT R22, RZ, 0x7610, R22 ;  /* 0x00007610ff167816 */ /* 0x000fe40000000016 */
[----:B------:R-:W-:Y:S01]  /*94f0*/  LOP3.LUT P5, RZ, R16, 0x1, RZ, 0xc0, !PT ;  /* 0x0000000110ff7812 */ /* 0x000fe200078ac0ff */
[----:B0-----:R-:W-:Y:S01]  /*9500*/  @P4 IMAD.MOV.U32 R14, RZ, RZ, R21 ;  /* 0x000000ffff0e4224 */ /* 0x001fe200078e0015 */
[----:B------:R-:W-:Y:S01]  /*9510*/  IADD3 R16, P6, PT, R5, UR6, RZ ;  /* 0x0000000605107c10 */ /* 0x000fe2000ffde0ff */
[----:B------:R-:W-:Y:S01]  /*9520*/  @P4 IMAD.MOV.U32 R15, RZ, RZ, R19 ;  /* 0x000000ffff0f4224 */ /* 0x000fe200078e0013 */
[----:B------:R-:W-:Y:S04]  /*9530*/  STL [R1+0xa24], R21 ;  /* 0x000a241501007387 */ /* 0x000fe80000100800 */
[----:B------:R0:W-:Y:S04]  /*9540*/  STL [R1+0xa20], R19 ;  /* 0x000a201301007387 */ /* 0x0001e80000100800 */
[----:B------:R1:W2:Y:S04]  /*9550*/  @P4 LDG.E.U8 R22, desc[UR24][R14.64] ;  /* 0x000000180e164981 */ /* 0x0002a8000c1e1100 */
[----:B------:R-:W-:Y:S01]  /*9560*/  STL [R1+0xa2c], R16 ;  /* 0x000a2c1001007387 */ /* 0x000fe20000100800 */
[----:B------:R-:W-:Y:S01]  /*9570*/  PRMT R10, RZ, 0x7610, R10 ;  /* 0x00007610ff0a7816 */ /* 0x000fe2000000000a */
[----:B-1----:R-:W-:-:S02]  /*9580*/  @P4 IMAD.MOV.U32 R14, RZ, RZ, R16 ;  /* 0x000000ffff0e4224 */ /* 0x002fc400078e0010 */
[----:B----4-:R1:W-:Y:S04]  /*9590*/  STL [R1+0xb4], R71 ;  /* 0x0000b44701007387 */ /* 0x0103e80000100800 */
[----:B0-----:R-:W4:Y:S04]  /*95a0*/  LDL.LU R19, [R1+0xf30] ;  /* 0x000f300001137983 */ /* 0x001f280000300800 */
[----:B------:R-:W3:Y:S01]  /*95b0*/  LDL.LU R21, [R1+0xf2c] ;  /* 0x000f2c0001157983 */ /* 0x000ee20000300800 */
[----:B-1----:R-:W-:-:S05]  /*95c0*/  IADD3.X R71, PT, PT, R6, UR15, RZ, P6, !PT ;  /* 0x0000000f06477c10 */ /* 0x002fca000b7fe4ff */
[----:B------:R-:W-:-:S05]  /*95d0*/  IMAD.MOV.U32 R15, RZ, RZ, R71 ;  /* 0x000000ffff0f7224 */ /* 0x000fca00078e0047 */
[----:B------:R0:W3:Y:S04]  /*95e0*/  @P4 LDG.E.U8 R10, desc[UR24][R14.64] ;  /* 0x000000180e0a4981 */ /* 0x0000e8000c1e1100 */
[----:B--2---:R1:W-:Y:S01]  /*95f0*/  STL [R1+0xb0], R22 ;  /* 0x0000b01601007387 */ /* 0x0043e20000100800 */
[----:B------:R-:W-:-:S03]  /*9600*/  UIMAD UR5, UR12, 0x24, URZ ;  /* 0x000000240c0578a4 */ /* 0x000fc6000f8e02ff */
[----:B-1----:R-:W2:Y:S04]  /*9610*/  LDL.LU R22, [R1+0xf28] ;  /* 0x000f280001167983 */ /* 0x002ea80000300800 */
[----:B------:R1:W-:Y:S01]  /*9620*/  STL [R1+0xa28], R71 ;  /* 0x000a284701007387 */ /* 0x0003e20000100800 */
[----:B------:R-:W-:Y:S02]  /*9630*/  PRMT R24, RZ, 0x7610, R24 ;  /* 0x00007610ff187816 */ /* 0x000fe40000000018 */
[----:B-1----:R-:W-:-:S04]  /*9640*/  IADD3 R71, P6, PT, R7, UR6, RZ ;  /* 0x0000000607477c10 */ /* 0x002fc8000ffde0ff */
[----:B0-----:R-:W-:Y:S01]  /*9650*/  IADD3.X R15, PT, PT, R8, UR15, RZ, P6, !PT ;  /* 0x0000000f080f7c10 */ /* 0x001fe2000b7fe4ff */
[----:B------:R0:W-:Y:S01]  /*9660*/  STL [R1+0xa34], R71 ;  /* 0x000a344701007387 */ /* 0x0001e20000100800 */
[----:B------:R-:W-:Y:S01]  /*9670*/  @P4 IMAD.MOV.U32 R14, RZ, RZ, R71 ;  /* 0x000000ffff0e4224 */ /* 0x000fe200078e0047 */
[----:B------:R-:W-:Y:S02]  /*9680*/  USHF.R.S32.HI UR6, URZ, 0x1f, UR5 ;  /* 0x0000001fff067899 */ /* 0x000fe40008011405 */
[----:B------:R-:W-:Y:S04]  /*9690*/  STL [R1+0xa30], R15 ;  /* 0x000a300f01007387 */ /* 0x000fe80000100800 */
[----:B------:R1:W2:Y:S01]  /*96a0*/  @P4 LDG.E.U8 R24, desc[UR24][R14.64] ;  /* 0x000000180e184981 */ /* 0x0002a2000c1e1100 */
[----:B0-----:R-:W-:-:S02]  /*96b0*/  IADD3 R71, P4, PT, R3, UR5, RZ ;  /* 0x0000000503477c10 */ /* 0x001fc4000ff9e0ff */
[----:B------:R-:W-:Y:S02]  /*96c0*/  PRMT R20, RZ, 0x7610, R20 ;  /* 0x00007610ff147816 */ /* 0x000fe40000000014 */
[----:B------:R-:W-:Y:S01]  /*96d0*/  PRMT R11, RZ, 0x7610, R11 ;  /* 0x00007610ff0b7816 */ /* 0x000fe2000000000b */
[----:B---3--:R0:W-:Y:S02]  /*96e0*/  STL [R1+0xac], R10 ;  /* 0x0000ac0a01007387 */ /* 0x0081e40000100800 */
[----:B0-----:R-:W-:-:S04]  /*96f0*/  IADD3 R10, P6, PT, R0, UR5, RZ ;  /* 0x00000005000a7c10 */ /* 0x001fc8000ffde0ff */
[----:B-1----:R-:W-:Y:S01]  /*9700*/  IADD3.X R14, PT, PT, R2, UR6, RZ, P6, !PT ;  /* 0x00000006020e7c10 */ /* 0x002fe2000b7fe4ff */
[----:B------:R-:W-:Y:S01]  /*9710*/  IMAD.MOV.U32 R15, RZ, RZ, R10 ;  /* 0x000000ffff0f7224 */ /* 0x000fe200078e000a */
[----:B------:R0:W-:Y:S04]  /*9720*/  STL [R1+0xaa8], R10 ;  /* 0x000aa80a01007387 */ /* 0x0001e80000100800 */
[----:B------:R-:W-:Y:S01]  /*9730*/  @P5 LOP3.LUT R15, R15, R14, RZ, 0x3c, !PT ;  /* 0x0000000e0f0f5212 */ /* 0x000fe200078e3cff */
[----:B------:R-:W-:Y:S04]  /*9740*/  STL [R1+0xab0], R71 ;  /* 0x000ab04701007387 */ /* 0x000fe80000100800 */
[----:B------:R1:W-:Y:S01]  /*9750*/  STL [R1+0xaa4], R14 ;  /* 0x000aa40e01007387 */ /* 0x0003e20000100800 */
[----:B0-----:R-:W-:-:S02]  /*9760*/  IADD3.X R10, PT, PT, R4, UR6, RZ, P4, !PT ;  /* 0x00000006040a7c10 */ /* 0x001fc4000a7fe4ff */
[----:B-1----:R-:W-:-:S04]  /*9770*/  @P5 LOP3.LUT R14, R15, R14, RZ, 0x3c, !PT ;  /* 0x0000000e0f0e5212 */ /* 0x002fc800078e3cff */
[----:B------:R-:W-:-:S05]  /*9780*/  @P5 LOP3.LUT R15, R15, R14, RZ, 0x3c, !PT ;  /* 0x0000000e0f0f5212 */ /* 0x000fca00078e3cff */
[----:B------:R0:W3:Y:S02]  /*9790*/  @P5 LDG.E.U8 R20, desc[UR24][R14.64] ;  /* 0x000000180e145981 */ /* 0x0000e4000c1e1100 */
[----:B0-----:R-:W-:Y:S02]  /*97a0*/  @P5 IMAD.MOV.U32 R14, RZ, RZ, R71 ;  /* 0x000000ffff0e5224 */ /* 0x001fe400078e0047 */
[----:B------:R-:W-:-:S05]  /*97b0*/  @P5 IMAD.MOV.U32 R15, RZ, RZ, R10 ;  /* 0x000000ffff0f5224 */ /* 0x000fca00078e000a */
[----:B------:R0:W4:Y:S04]  /*97c0*/  @P5 LDG.E.U8 R11, desc[UR24][R14.64] ;  /* 0x000000180e0b5981 */ /* 0x000128000c1e1100 */
[----:B--2---:R1:W-:Y:S04]  /*97d0*/  STL [R1+0xa8], R24 ;  /* 0x0000a81801007387 */ /* 0x0043e80000100800 */
[----:B------:R-:W-:Y:S01]  /*97e0*/  STL [R1+0xaac], R10 ;  /* 0x000aac0a01007387 */ /* 0x000fe20000100800 */
[----:B-1----:R-:W-:-:S04]  /*97f0*/  IADD3 R24, P4, PT, R5, UR5, RZ ;  /* 0x0000000505187c10 */ /* 0x002fc8000ff9e0ff */
[----:B0-----:R-:W-:Y:S02]  /*9800*/  IADD3.X R15, PT, PT, R6, UR6, RZ, P4, !PT ;  /* 0x00000006060f7c10 */ /* 0x001fe4000a7fe4ff */
[----:B------:R-:W-:Y:S01]  /*9810*/  IADD3 R71, P4, PT, R7, UR5, RZ ;  /* 0x0000000507477c10 */ /* 0x000fe2000ff9e0ff */
[----:B------:R-:W-:Y:S01]  /*9820*/  @P5 IMAD.MOV.U32 R14, RZ, RZ, R24 ;  /* 0x000000ffff0e5224 */ /* 0x000fe200078e0018 */
[----:B------:R-:W-:-:S06]  /*9830*/  PRMT R13, RZ, 0x7610, R13 ;  /* 0x00007610ff0d7816 */ /* 0x000fcc000000000d */
[----:B------:R0:W2:Y:S01]  /*9840*/  @P5 LDG.E.U8 R13, desc[UR24][R14.64] ;  /* 0x000000180e0d5981 */ /* 0x0000a2000c1e1100 */
[----:B------:R-:W-:-:S03]  /*9850*/  PRMT R72, RZ, 0x7610, R72 ;  /* 0x00007610ff487816 */ /* 0x000fc60000000048 */
[----:B---3--:R1:W-:Y:S04]  /*9860*/  STL [R1+0xa4], R20 ;  /* 0x0000a41401007387 */ /* 0x0083e80000100800 */
[----:B-1----:R-:W3:Y:S04]  /*9870*/  LDL.LU R20, [R1+0xf24] ;  /* 0x000f240001147983 */ /* 0x002ee80000300800 */
[----:B------:R-:W3:Y:S04]  /*9880*/  LDL.LU R10, [R1+0xf20] ;  /* 0x000f2000010a7983 */ /* 0x000ee80000300800 */
[----:B------:R-:W-:Y:S04]  /*9890*/  STL [R1+0xab8], R24 ;  /* 0x000ab81801007387 */ /* 0x000fe80000100800 */
[----:B------:R0:W-:Y:S04]  /*98a0*/  STL [R1+0xab4], R15 ;  /* 0x000ab40f01007387 */ /* 0x0001e80000100800 */
[----:B------:R-:W-:Y:S04]  /*98b0*/  STL [R1+0xac0], R71 ;  /* 0x000ac04701007387 */ /* 0x000fe80000100800 */
[----:B----4-:R1:W-:Y:S01]  /*98c0*/  STL [R1+0xa0], R11 ;  /* 0x0000a00b01007387 */ /* 0x0103e20000100800 */
[----:B0-----:R-:W-:Y:S01]  /*98d0*/  IMAD.MOV.U32 R15, RZ, RZ, R71 ;  /* 0x000000ffff0f7224 */ /* 0x001fe200078e0047 */
[----:B------:R-:W-:Y:S01]  /*98e0*/  UIMAD UR5, UR12, 0x2c, URZ ;  /* 0x0000002c0c0578a4 */ /* 0x000fe2000f8e02ff */
[----:B------:R-:W-:Y:S01]  /*98f0*/  SHF.R.U64 R16, R9, 0x13, RZ ;  /* 0x0000001309107819 */ /* 0x000fe200000012ff */
[----:B------:R-:W4:Y:S01]  /*9900*/  LDL.LU R24, [R1+0xf1c] ;  /* 0x000f1c0001187983 */ /* 0x000f220000300800 */
[----:B-1----:R-:W-:-:S05]  /*9910*/  IADD3.X R11, PT, PT, R8, UR6, RZ, P4, !PT ;  /* 0x00000006080b7c10 */ /* 0x002fca000a7fe4ff */
[----:B------:R-:W-:-:S05]  /*9920*/  IMAD.MOV.U32 R14, RZ, RZ, R11 ;  /* 0x000000ffff0e7224 */ /* 0x000fca00078e000b */
[----:B------:R-:W-:-:S04]  /*9930*/  @P5 LOP3.LUT R15, R15, R14, RZ, 0x3c, !PT ;  /* 0x0000000e0f0f5212 */ /* 0x000fc800078e3cff */
[----:B------:R-:W-:-:S04]  /*9940*/  @P5 LOP3.LUT R14, R15, R14, RZ, 0x3c, !PT ;  /* 0x0000000e0f0e5212 */ /* 0x000fc800078e3cff */
[----:B------:R-:W-:-:S05]  /*9950*/  @P5 LOP3.LUT R15, R15, R14, RZ, 0x3c, !PT ;  /* 0x0000000e0f0f5212 */ /* 0x000fca00078e3cff */
[----:B------:R0:W3:Y:S01]  /*9960*/  @P5 LDG.E.U8 R72, desc[UR24][R14.64] ;  /* 0x000000180e485981 */ /* 0x0000e2000c1e1100 */
[----:B------:R-:W-:Y:S01]  /*9970*/  IADD3 R71, P4, PT, R0, UR5, RZ ;  /* 0x0000000500477c10 */ /* 0x000fe2000ff9e0ff */
[----:B------:R-:W-:Y:S02]  /*9980*/  USHF.R.S32.HI UR14, URZ, 0x1f, UR5 ;  /* 0x0000001fff0e7899 */ /* 0x000fe40008011405 */
[----:B--2---:R1:W-:Y:S01]  /*9990*/  STL [R1+0x9c], R13 ;  /* 0x00009c0d01007387 */ /* 0x0043e20000100800 */
[----:B------:R-:W-:-:S03]  /*99a0*/  LOP3.LUT P6, RZ, R16, 0x1, RZ, 0xc0, !PT ;  /* 0x0000000110ff7812 */ /* 0x000fc600078cc0ff */
[----:B-1----:R-:W2:Y:S04]  /*99b0*/  LDL.LU R13, [R1+0xf18] ;  /* 0x000f1800010d7983 */ /* 0x002ea80000300800 */
[----:B------:R1:W-:Y:S01]  /*99c0*/  STL [R1+0xabc], R11 ;  /* 0x000abc0b01007387 */ /* 0x0003e20000100800 */
[----:B0-----:R-:W-:Y:S01]  /*99d0*/  SHF.R.U64 R14, R9, 0xb, RZ ;  /* 0x0000000b090e7819 */ /* 0x001fe200000012ff */
[----:B------:R-:W-:Y:S02]  /*99e0*/  IMAD.MOV.U32 R15, RZ, RZ, R71 ;  /* 0x000000ffff0f7224 */ /* 0x000fe400078e0047 */
[----:B-1----:R-:W2:Y:S04]  /*99f0*/  LDL.LU R11, [R1+0xf14] ;  /* 0x000f1400010b7983 */ /* 0x002ea80000300800 */
[----:B------:R-:W-:Y:S01]  /*9a00*/  STL [R1+0xb28], R71 ;  /* 0x000b284701007387 */ /* 0x000fe20000100800 */
[----:B------:R-:W-:-:S03]  /*9a10*/  PRMT R18, RZ, 0x7610, R18 ;  /* 0x00007610ff127816 */ /* 0x000fc60000000012 */
[----:B---3--:R0:W-:Y:S02]  /*9a20*/  STL [R1+0x98], R72 ;  /* 0x0000984801007387 */ /* 0x0081e40000100800 */
[----:B0-----:R-:W-:Y:S02]  /*9a30*/  IADD3.X R72, PT, PT, R2, UR14, RZ, P4, !PT ;  /* 0x0000000e02487c10 */ /* 0x001fe4000a7fe4ff */
[----:B------:R-:W-:-:S03]  /*9a40*/  LOP3.LUT P4, RZ, R14, 0x1, RZ, 0xc0, !PT ;  /* 0x000000010eff7812 */ /* 0x000fc6000788c0ff */
[----:B------:R-:W-:-:S05]  /*9a50*/  IMAD.MOV.U32 R14, RZ, RZ, R72 ;  /* 0x000000ffff0e7224 */ /* 0x000fca00078e0048 */
[----:B------:R-:W-:-:S04]  /*9a60*/  @P6 LOP3.LUT R15, R15, R14, RZ, 0x3c, !PT ;  /* 0x0000000e0f0f6212 */ /* 0x000fc800078e3cff */
[----:B------:R-:W-:-:S04]  /*9a70*/  @P6 LOP3.LUT R14, R15, R14, RZ, 0x3c, !PT ;  /* 0x0000000e0f0e6212 */ /* 0x000fc800078e3cff */
[----:B------:R-:W-:-:S05]  /*9a80*/  @P6 LOP3.LUT R15, R15, R14, RZ, 0x3c, !PT ;  /* 0x0000000e0f0f6212 */ /* 0x000fca00078e3cff */
[----:B------:R0:W3:Y:S01]  /*9a90*/  @P6 LDG.E.U8 R18, desc[UR24][R14.64] ;  /* 0x000000180e126981 */ /* 0x0000e2000c1e1100 */
[----:B------:R-:W-:-:S03]  /*9aa0*/  IADD3 R71, P5, PT, R3, UR5, RZ ;  /* 0x0000000503477c10 */ /* 0x000fc6000ffbe0ff */
[----:B------:R1:W-:Y:S01]  /*9ab0*/  STL [R1+0xb24], R72 ;  /* 0x000b244801007387 */ /* 0x0003e20000100800 */
[----:B------:R-:W-:Y:S02]  /*9ac0*/  PRMT R70, RZ, 0x7610, R70 ;  /* 0x00007610ff467816 */ /* 0x000fe40000000046 */
[----:B-1----:R-:W-:Y:S01]  /*9ad0*/  IADD3.X R72, PT, PT, R4, UR14, RZ, P5, !PT ;  /* 0x0000000e04487c10 */ /* 0x002fe2000affe4ff */
[----:B0-----:R-:W-:-:S04]  /*9ae0*/  @P6 IMAD.MOV.U32 R14, RZ, RZ, R71 ;  /* 0x000000ffff0e6224 */ /* 0x001fc800078e0047 */
[----:B------:R-:W-:-:S05]  /*9af0*/  IMAD.MOV.U32 R15, RZ, RZ, R72 ;  /* 0x000000ffff0f7224 */ /* 0x000fca00078e0048 */
[----:B------:R0:W2:Y:S04]  /*9b00*/  @P6 LDG.E.U8 R70, desc[UR24][R14.64] ;  /* 0x000000180e466981 */ /* 0x0000a8000c1e1100 */
[----:B------:R-:W-:Y:S01]  /*9b10*/  STL [R1+0xb30], R71 ;  /* 0x000b304701007387 */ /* 0x000fe20000100800 */
[----:B------:R-:W-:-:S03]  /*9b20*/  PRMT R16, RZ, 0x7610, R16 ;  /* 0x00007610ff107816 */ /* 0x000fc60000000010 */
[----:B---3--:R1:W-:Y:S04]  /*9b30*/  STL [R1+0x94], R18 ;  /* 0x0000941201007387 */ /* 0x0083e80000100800 */
[----:B-1----:R-:W3:Y:S04]  /*9b40*/  LDL.LU R18, [R1+0xf10] ;  /* 0x000f100001127983 */ /* 0x002ee80000300800 */
[----:B------:R1:W-:Y:S02]  /*9b50*/  STL [R1+0xb2c], R72 ;  /* 0x000b2c4801007387 */ /* 0x0003e40000100800 */
[----:B-1----:R-:W-:-:S04]  /*9b60*/  IADD3 R72, P5, PT, R5, UR5, RZ ;  /* 0x0000000505487c10 */ /* 0x002fc8000ffbe0ff */
[----:B0-----:R-:W-:Y:S01]  /*9b70*/  IADD3.X R15, PT, PT, R6, UR14, RZ, P5, !PT ;  /* 0x0000000e060f7c10 */ /* 0x001fe2000affe4ff */
[----:B------:R-:W-:-:S05]  /*9b80*/  @P6 IMAD.MOV.U32 R14, RZ, RZ, R72 ;  /* 0x000000ffff0e6224 */ /* 0x000fca00078e0048 */
[----:B------:R0:W3:Y:S04]  /*9b90*/  @P6 LDG.E.U8 R16, desc[UR24][R14.64] ;  /* 0x000000180e106981 */ /* 0x0000e8000c1e1100 */
[----:B------:R-:W-:Y:S04]  /*9ba0*/  STL [R1+0xb38], R72 ;  /* 0x000b384801007387 */ /* 0x000fe80000100800 */
[----:B--2---:R1:W-:Y:S01]  /*9bb0*/  STL [R1+0x90], R70 ;  /* 0x0000904601007387 */ /* 0x0043e20000100800 */
[----:B------:R-:W-:Y:S01]  /*9bc0*/  UIMAD UR6, UR12, 0x34, URZ ;  /* 0x000000340c0678a4 */ /* 0x000fe2000f8e02ff */
[----:B------:R-:W-:-:S02]  /*9bd0*/  PRMT R34, RZ, 0x7610, R34 ;  /* 0x00007610ff227816 */ /* 0x000fc40000000022 */
[----:B-1----:R-:W-:-:S04]  /*9be0*/  IADD3 R70, P5, PT, R7, UR5, RZ ;  /* 0x0000000507467c10 */ /* 0x002fc8000ffbe0ff */
[----:B------:R-:W-:Y:S01]  /*9bf0*/  IADD3.X R71, PT, PT, R8, UR14, RZ, P5, !PT ;  /* 0x0000000e08477c10 */ /* 0x000fe2000affe4ff */
[----:B------:R1:W-:Y:S01]  /*9c00*/  STL [R1+0xb34], R15 ;  /* 0x000b340f01007387 */ /* 0x0003e20000100800 */
[----:B0-----:R-:W-:Y:S01]  /*9c10*/  @P6 IMAD.MOV.U32 R14, RZ, RZ, R70 ;  /* 0x000000ffff0e6224 */ /* 0x001fe200078e0046 */
[----:B------:R-:W-:Y:S02]  /*9c20*/  USHF.R.S32.HI UR15, URZ, 0x1f, UR6 ;  /* 0x0000001fff0f7899 */ /* 0x000fe40008011406 */
[----:B------:R-:W-:Y:S01]  /*9c30*/  IADD3 R72, P5, PT, R0, UR6, RZ ;  /* 0x0000000600487c10 */ /* 0x000fe2000ffbe0ff */
[----:B------:R0:W-:Y:S01]  /*9c40*/  STL [R1+0xb40], R70 ;  /* 0x000b404601007387 */ /* 0x0001e20000100800 */
[----:B-1----:R-:W-:Y:S01]  /*9c50*/  @P6 IMAD.MOV.U32 R15, RZ, RZ, R71 ;  /* 0x000000ffff0f6224 */ /* 0x002fe200078e0047 */
[----:B------:R-:W-:-:S04]  /*9c60*/  PRMT R37, RZ, 0x7610, R37 ;  /* 0x00007610ff257816 */ /* 0x000fc80000000025 */
[----:B------:R1:W2:Y:S01]  /*9c70*/  @P6 LDG.E.U8 R34, desc[UR24][R14.64] ;  /* 0x000000180e226981 */ /* 0x0002a2000c1e1100 */
[----:B0-----:R-:W-:-:S03]  /*9c80*/  IADD3 R70, P6, PT, R3, UR6, RZ ;  /* 0x0000000603467c10 */ /* 0x001fc6000ffde0ff */
[----:B------:R0:W-:Y:S01]  /*9c90*/  STL [R1+0xb3c], R71 ;  /* 0x000b3c4701007387 */ /* 0x0001e20000100800 */
[----:B------:R-:W-:Y:S02]  /*9ca0*/  PRMT R33, RZ, 0x7610, R33 ;  /* 0x00007610ff217816 */ /* 0x000fe40000000021 */
[----:B-1----:R-:W-:Y:S01]  /*9cb0*/  IADD3.X R15, PT, PT, R2, UR15, RZ, P5, !PT ;  /* 0x0000000f020f7c10 */ /* 0x002fe2000affe4ff */
[----:B------:R-:W-:Y:S01]  /*9cc0*/  @P4 IMAD.MOV.U32 R14, RZ, RZ, R72 ;  /* 0x000000ffff0e4224 */ /* 0x000fe200078e0048 */
[----:B0-----:R-:W-:-:S04]  /*9cd0*/  IADD3.X R71, PT, PT, R4, UR15, RZ, P6, !PT ;  /* 0x0000000f04477c10 */ /* 0x001fc8000b7fe4ff */
[----:B------:R0:W4:Y:S02]  /*9ce0*/  @P4 LDG.E.U8 R37, desc[UR24][R14.64] ;  /* 0x000000180e254981 */ /* 0x000124000c1e1100 */
[----:B0-----:R-:W-:Y:S02]  /*9cf0*/  @P4 IMAD.MOV.U32 R14, RZ, RZ, R70 ;  /* 0x000000ffff0e4224 */ /* 0x001fe400078e0046 */
[----:B---3--:R-:W-:Y:S04]  /*9d00*/  STL [R1+0x8c], R16 ;  /* 0x00008c1001007387 */ /* 0x008fe80000100800 */
[----:B------:R-:W-:Y:S04]  /*9d10*/  STL [R1+0xbc4], R72 ;  /* 0x000bc44801007387 */ /* 0x000fe80000100800 */
[----:B------:R0:W-:Y:S02]  /*9d20*/  STL [R1+0xbc0], R15 ;  /* 0x000bc00f01007387 */ /* 0x0001e40000100800 */
[----:B0-----:R-:W-:-:S05]  /*9d30*/  @P4 IMAD.MOV.U32 R15, RZ, RZ, R71 ;  /* 0x000000ffff0f4224 */ /* 0x001fca00078e0047 */
[----:B------:R0:W3:Y:S04]  /*9d40*/  @P4 LDG.E.U8 R33, desc[UR24][R14.64] ;  /* 0x000000180e214981 */ /* 0x0000e8000c1e1100 */
[----:B------:R-:W-:Y:S01]  /*9d50*/  STL [R1+0xbcc], R70 ;  /* 0x000bcc4601007387 */ /* 0x000fe20000100800 */
[----:B------:R-:W-:-:S03]  /*9d60*/  SHF.R.U64 R16, R9, 0x3, RZ ;  /* 0x0000000309107819 */ /* 0x000fc600000012ff */
[----:B--2---:R1:W-:Y:S04]  /*9d70*/  STL [R1+0x88], R34 ;  /* 0x0000882201007387 */ /* 0x0043e80000100800 */
[----:B------:R-:W-:Y:S01]  /*9d80*/  STL [R1+0xbc8], R71 ;  /* 0x000bc84701007387 */ /* 0x000fe20000100800 */
[----:B-1----:R-:W-:-:S05]  /*9d90*/  IADD3 R34, P6, PT, R5, UR6, RZ ;  /* 0x0000000605227c10 */ /* 0x002fca000ffde0ff */
[----:B------:R-:W-:Y:S04]  /*9da0*/  STL [R1+0xbd4], R34 ;  /* 0x000bd42201007387 */ /* 0x000fe80000100800 */
[----:B----4-:R1:W-:Y:S01]  /*9db0*/  STL [R1+0x84], R37 ;  /* 0x0000842501007387 */ /* 0x0103e20000100800 */
[----:B------:R-:W-:Y:S01]  /*9dc0*/  LOP3.LUT P5, RZ, R16, 0x1, RZ, 0xc0, !PT ;  /* 0x0000000110ff7812 */ /* 0x000fe200078ac0ff */
[----:B0-----:R-:W-:Y:S01]  /*9dd0*/  @P4 IMAD.MOV.U32 R14, RZ, RZ, R34 ;  /* 0x000000ffff0e4224 */ /* 0x001fe200078e0022 */
[----:B------:R-:W-:Y:S02]  /*9de0*/  PRMT R16, RZ, 0x7610, R16 ;  /* 0x00007610ff107816 */ /* 0x000fe40000000010 */
[----:B-1----:R-:W-:-:S05]  /*9df0*/  IADD3.X R37, PT, PT, R6, UR15, RZ, P6, !PT ;  /* 0x0000000f06257c10 */ /* 0x002fca000b7fe4ff */
[----:B------:R-:W-:Y:S01]  /*9e00*/  @P4 IMAD.MOV.U32 R15, RZ, RZ, R37 ;  /* 0x000000ffff0f4224 */ /* 0x000fe200078e0025 */
[----:B------:R-:W-:-:S04]  /*9e10*/  PRMT R30, RZ, 0x7610, R30 ;  /* 0x00007610ff1e7816 */ /* 0x000fc8000000001e */
[----:B------:R0:W2:Y:S04]  /*9e20*/  @P4 LDG.E.U8 R16, desc[UR24][R14.64] ;  /* 0x000000180e104981 */ /* 0x0000a8000c1e1100 */
[----:B---3--:R1:W-:Y:S02]  /*9e30*/  STL [R1+0x80], R33 ;  /* 0x0000802101007387 */ /* 0x0083e40000100800 */
[----:B-1----:R-:W-:-:S04]  /*9e40*/  IADD3 R33, P6, PT, R7, UR6, RZ ;  /* 0x0000000607217c10 */ /* 0x002fc8000ffde0ff */
[----:B------:R-:W-:Y:S01]  /*9e50*/  IADD3.X R34, PT, PT, R8, UR15, RZ, P6, !PT ;  /* 0x0000000f08227c10 */ /* 0x000fe2000b7fe4ff */
[----:B0-----:R-:W-:-:S04]  /*9e60*/  @P4 IMAD.MOV.U32 R14, RZ, RZ, R33 ;  /* 0x000000ffff0e4224 */ /* 0x001fc800078e0021 */
[----:B------:R-:W-:-:S05]  /*9e70*/  @P4 IMAD.MOV.U32 R15, RZ, RZ, R34 ;  /* 0x000000ffff0f4224 */ /* 0x000fca00078e0022 */
[----:B------:R0:W3:Y:S01]  /*9e80*/  @P4 LDG.E.U8 R30, desc[UR24][R14.64] ;  /* 0x000000180e1e4981 */ /* 0x0000e2000c1e1100 */
[----:B------:R-:W-:-:S03]  /*9e90*/  UIMAD UR5, UR12, 0x3c, URZ ;  /* 0x0000003c0c0578a4 */ /* 0x000fc6000f8e02ff */
[----:B------:R-:W-:Y:S01]  /*9ea0*/  STL [R1+0xbd0], R37 ;  /* 0x000bd02501007387 */ /* 0x000fe20000100800 */
[----:B------:R-:W-:-:S03]  /*9eb0*/  USHF.R.S32.HI UR6, URZ, 0x1f, UR5 ;  /* 0x0000001fff067899 */ /* 0x000fc60008011405 */
[----:B------:R-:W-:Y:S01]  /*9ec0*/  STL [R1+0xbdc], R33 ;  /* 0x000bdc2101007387 */ /* 0x000fe20000100800 */
[----:B------:R-:W-:Y:S02]  /*9ed0*/  PRMT R35, RZ, 0x7610, R35 ;  /* 0x00007610ff237816 */ /* 0x000fe40000000023 */
[----:B------:R-:W-:Y:S01]  /*9ee0*/  PRMT R29, RZ, 0x7610, R29 ;  /* 0x00007610ff1d7816 */ /* 0x000fe2000000001d */
[----:B--2---:R1:W-:Y:S04]  /*9ef0*/  STL [R1+0x7c], R16 ;  /* 0x00007c1001007387 */ /* 0x0043e80000100800 */
[----:B------:R-:W-:Y:S01]  /*9f00*/  STL [R1+0xbd8], R34 ;  /* 0x000bd82201007387 */ /* 0x000fe20000100800 */
[----:B-1----:R-:W-:Y:S01]  /*9f10*/  VIADD R16, R36, 0xfffffff2 ;  /* 0xfffffff224107836 */ /* 0x002fe20000000000 */
[----:B------:R-:W-:-:S04]  /*9f20*/  IADD3 R36, P6, PT, R0, UR5, RZ ;  /* 0x0000000500247c10 */ /* 0x000fc8000ffde0ff */
[----:B------:R-:W-:Y:S01]  /*9f30*/  IADD3.X R37, PT, PT, R2, UR6, RZ, P6, !PT ;  /* 0x0000000602257c10 */ /* 0x000fe2000b7fe4ff */
[----:B0-----:R-:W-:-:S04]  /*9f40*/  @P5 IMAD.MOV.U32 R14, RZ, RZ, R36 ;  /* 0x000000ffff0e5224 */ /* 0x001fc800078e0024 */
[----:B------:R-:W-:-:S05]  /*9f50*/  @P5 IMAD.MOV.U32 R15, RZ, RZ, R37 ;  /* 0x000000ffff0f5224 */ /* 0x000fca00078e0025 */
[----:B------:R0:W2:Y:S01]  /*9f60*/  @P5 LDG.E.U8 R35, desc[UR24][R14.64] ;  /* 0x000000180e235981 */ /* 0x0000a2000c1e1100 */
[----:B------:R-:W-:-:S03]  /*9f70*/  PRMT R32, RZ, 0x7610, R32 ;  /* 0x00007610ff207816 */ /* 0x000fc60000000020 */
[----:B---3--:R1:W-:Y:S02]  /*9f80*/  STL [R1+0x38], R30 ;  /* 0x0000381e01007387 */ /* 0x0083e40000100800 */
[----:B-1----:R-:W-:-:S04]  /*9f90*/  IADD3 R30, P4, PT, R3, UR5, RZ ;  /* 0x00000005031e7c10 */ /* 0x002fc8000ff9e0ff */
[----:B------:R-:W-:Y:S01]  /*9fa0*/  IADD3.X R34, PT, PT, R4, UR6, RZ, P4, !PT ;  /* 0x0000000604227c10 */ /* 0x000fe2000a7fe4ff */
[----:B0-----:R-:W-:-:S04]  /*9fb0*/  @P5 IMAD.MOV.U32 R14, RZ, RZ, R30 ;  /* 0x000000ffff0e5224 */ /* 0x001fc800078e001e */
[----:B------:R-:W-:-:S05]  /*9fc0*/  @P5 IMAD.MOV.U32 R15, RZ, RZ, R34 ;  /* 0x000000ffff0f5224 */ /* 0x000fca00078e0022 */
[----:B------:R0:W3:Y:S01]  /*9fd0*/  @P5 LDG.E.U8 R29, desc[UR24][R14.64] ;  /* 0x000000180e1d5981 */ /* 0x0000e2000c1e1100 */
[----:B------:R-:W-:-:S03]  /*9fe0*/  IADD3 R33, P4, PT, R5, UR5, RZ ;  /* 0x0000000505217c10 */ /* 0x000fc6000ff9e0ff */
[----:B------:R-:W-:Y:S04]  /*9ff0*/  STL [R1+0xc64], R36 ;  /* 0x000c642401007387 */ /* 0x000fe80000100800 */
[----:B------:R-:W-:Y:S04]  /*a000*/  STL [R1+0xc6c], R30 ;  /* 0x000c6c1e01007387 */ /* 0x000fe80000100800 */
[----:B------:R-:W-:Y:S04]  /*a010*/  STL [R1+0xc60], R37 ;  /* 0x000c602501007387 */ /* 0x000fe80000100800 */
[----:B------:R1:W-:Y:S01]  /*a020*/  STL [R1+0xc68], R34 ;  /* 0x000c682201007387 */ /* 0x0003e20000100800 */
[----:B0-----:R-:W-:Y:S01]  /*a030*/  @P5 IMAD.MOV.U32 R14, RZ, RZ, R33 ;  /* 0x000000ffff0e5224 */ /* 0x001fe200078e0021 */
[----:B-1----:R-:W-:-:S05]  /*a040*/  IADD3.X R34, PT, PT, R6, UR6, RZ, P4, !PT ;  /* 0x0000000606227c10 */ /* 0x002fca000a7fe4ff */
[----:B------:R-:W-:-:S05]  /*a050*/  @P5 IMAD.MOV.U32 R15, RZ, RZ, R34 ;  /* 0x000000ffff0f5224 */ /* 0x000fca00078e0022 */
[----:B------:R0:W4:Y:S04]  /*a060*/  @P5 LDG.E.U8 R32, desc[UR24][R14.64] ;  /* 0x000000180e205981 */ /* 0x000128000c1e1100 */
[----:B------:R-:W-:Y:S01]  /*a070*/  STL [R1+0xc74], R33 ;  /* 0x000c742101007387 */ /* 0x000fe20000100800 */
[----:B------:R-:W-:Y:S02]  /*a080*/  PRMT R28, RZ, 0x7610, R28 ;  /* 0x00007610ff1c7816 */ /* 0x000fe4000000001c */
[----:B------:R-:W-:Y:S02]  /*a090*/  ISETP.GE.U32.AND P6, PT, R16, 0x7fffffb3, PT ;  /* 0x7fffffb31000780c */ /* 0x000fe40003fc6070 */
[----:B------:R-:W-:Y:S02]  /*a0a0*/  PRMT R31, RZ, 0x7610, R31 ;  /* 0x00007610ff1f7816 */ /* 0x000fe4000000001f */
[----:B------:R-:W-:Y:S01]  /*a0b0*/  PRMT R27, RZ, 0x7610, R27 ;  /* 0x00007610ff1b7816 */ /* 0x000fe2000000001b */
[----:B---3--:R1:W-:Y:S02]  /*a0c0*/  STL [R1+0x44], R29 ;  /* 0x0000441d01007387 */ /* 0x0083e40000100800 */
[----:B-1----:R-:W-:-:S04]  /*a0d0*/  IADD3 R29, P4, PT, R7, UR5, RZ ;  /* 0x00000005071d7c10 */ /* 0x002fc8000ff9e0ff */
[----:B------:R-:W-:Y:S01]  /*a0e0*/  IADD3.X R30, PT, PT, R8, UR6, RZ, P4, !PT ;  /* 0x00000006081e7c10 */ /* 0x000fe2000a7fe4ff */
[----:B------:R-:W-:Y:S01]  /*a0f0*/  UIMAD UR5, UR12, 0x5, URZ ;  /* 0x000000050c0578a4 */ /* 0x000fe2000f8e02ff */
[----:B0-----:R-:W-:-:S03]  /*a100*/  @P5 IMAD.MOV.U32 R14, RZ, RZ, R29 ;  /* 0x000000ffff0e5224 */ /* 0x001fc600078e001d */
[----:B------:R-:W-:Y:S01]  /*a110*/  @P5 IMAD.MOV.U32 R15, RZ, RZ, R30 ;  /* 0x000000ffff0f5224 */ /* 0x000fe200078e001e */
[----:B------:R0:W-:Y:S01]  /*a120*/  STL [R1+0xc70], R34 ;  /* 0x000c702201007387 */ /* 0x0001e20000100800 */
[----:B------:R-:W-:-:S03]  /*a130*/  USHF.R.S32.HI UR15, URZ, 0x1f, UR5 ;  /* 0x0000001fff0f7899 */ /* 0x000fc60008011405 */
[----:B------:R1:W3:Y:S01]  /*a140*/  @P5 LDG.E.U8 R28, desc[UR24][R14.64] ;  /* 0x000000180e1c5981 */ /* 0x0002e2000c1e1100 */
[----:B0-----:R-:W-:-:S03]  /*a150*/  IADD3 R34, P5, PT, R0, UR5, RZ ;  /* 0x0000000500227c10 */ /* 0x001fc6000ffbe0ff */
[----:B------:R0:W-:Y:S01]  /*a160*/  STL [R1+0xc7c], R29 ;  /* 0x000c7c1d01007387 */ /* 0x0001e20000100800 */
[----:B------:R-:W-:-:S03]  /*a170*/  UIMAD UR6, UR12, 0xd, URZ ;  /* 0x0000000d0c0678a4 */ /* 0x000fc6000f8e02ff */
[----:B------:R4:W-:Y:S01]  /*a180*/  STL [R1+0xc78], R30 ;  /* 0x000c781e01007387 */ /* 0x0009e20000100800 */
[----:B-1----:R-:W-:-:S03]  /*a190*/  SHF.R.U32.HI R14, RZ, 0xa, R12 ;  /* 0x0000000aff0e7819 */ /* 0x002fc6000001160c */
[----:B------:R-:W-:Y:S01]  /*a1a0*/  STL [R1+0x34c], R34 ;  /* 0x00034c2201007387 */ /* 0x000fe20000100800 */
[----:B0-----:R-:W-:-:S03]  /*a1b0*/  IADD3 R29, P4, PT, R3, UR5, RZ ;  /* 0x00000005031d7c10 */ /* 0x001fc6000ff9e0ff */
[----:B--2---:R0:W-:Y:S01]  /*a1c0*/  STL [R1+0x48], R35 ;  /* 0x0000482301007387 */ /* 0x0041e20000100800 */
[----:B------:R-:W-:Y:S01]  /*a1d0*/  USHF.R.S32.HI UR16, URZ, 0x1f, UR6 ;  /* 0x0000001fff107899 */ /* 0x000fe20008011406 */
[----:B----4-:R-:W-:Y:S02]  /*a1e0*/  IADD3.X R30, PT, PT, R4, UR15, RZ, P4, !PT ;  /* 0x0000000f041e7c10 */ /* 0x010fe4000a7fe4ff */
[----:B------:R-:W-:Y:S01]  /*a1f0*/  LOP3.LUT P4, RZ, R14, 0x1, RZ, 0xc0, !PT ;  /* 0x000000010eff7812 */ /* 0x000fe2000788c0ff */
[----:B------:R1:W-:Y:S01]  /*a200*/  STL [R1+0x40], R32 ;  /* 0x0000402001007387 */ /* 0x0003e20000100800 */
[----:B0-----:R-:W-:Y:S01]  /*a210*/  IADD3.X R35, PT, PT, R2, UR15, RZ, P5, !PT ;  /* 0x0000000f02237c10 */ /* 0x001fe2000affe4ff */
[----:B------:R-:W-:-:S04]  /*a220*/  @!P3 IMAD.MOV.U32 R14, RZ, RZ, R34 ;  /* 0x000000ffff0eb224 */ /* 0x000fc800078e0022 */
[----:B------:R-:W-:Y:S01]  /*a230*/  @!P3 IMAD.MOV.U32 R15, RZ, RZ, R35 ;  /* 0x000000ffff0fb224 */ /* 0x000fe200078e0023 */
[----:B-1----:R-:W-:-:S04]  /*a240*/  IADD3 R32, P5, PT, R0, UR6, RZ ;  /* 0x0000000600207c10 */ /* 0x002fc8000ffbe0ff */
[----:B------:R-:W-:Y:S01]  /*a250*/  IADD3.X R33, PT, PT, R2, UR16, RZ, P5, !PT ;  /* 0x0000001002217c10 */ /* 0x000fe2000affe4ff */
[----:B------:R0:W2:Y:S02]  /*a260*/  @!P3 LDG.E.U8 R31, desc[UR24][R14.64] ;  /* 0x000000180e1fb981 */ /* 0x0000a4000c1e1100 */
[----:B0-----:R-:W-:Y:S02]  /*a270*/  @!P6 IMAD.MOV.U32 R14, RZ, RZ, R32 ;  /* 0x000000ffff0ee224 */ /* 0x001fe400078e0020 */
[----:B------:R-:W-:-:S05]  /*a280*/  @!P6 IMAD.MOV.U32 R15, RZ, RZ, R33 ;  /* 0x000000ffff0fe224 */ /* 0x000fca00078e0021 */
[----:B------:R0:W4:Y:S01]  /*a290*/  @!P6 LDG.E.U8 R27, desc[UR24][R14.64] ;  /* 0x000000180e1be981 */ /* 0x000122000c1e1100 */
[----:B------:R-:W-:-:S03]  /*a2a0*/  UIMAD UR14, UR12, 0x15, URZ ;  /* 0x000000150c0e78a4 */ /* 0x000fc6000f8e02ff */
[----:B------:R-:W-:Y:S04]  /*a2b0*/  STL [R1+0x354], R29 ;  /* 0x0003541d01007387 */ /* 0x000fe80000100800 */
[----:B------:R-:W-:Y:S04]  /*a2c0*/  STL [R1+0x348], R35 ;  /* 0x0003482301007387 */ /* 0x000fe80000100800 */
[----:B------:R-:W-:Y:S01]  /*a2d0*/  STL [R1+0x8bc], R32 ;  /* 0x0008bc2001007387 */ /* 0x000fe20000100800 */
[----:B------:R-:W-:-:S03]  /*a2e0*/  USHF.R.S32.HI UR17, URZ, 0x1f, UR14 ;  /* 0x0000001fff117899 */ /* 0x000fc6000801140e */
[----:B------:R-:W-:Y:S01]  /*a2f0*/  STL [R1+0x350], R30 ;  /* 0x0003501e01007387 */ /* 0x000fe20000100800 */
[----:B------:R-:W-:Y:S02]  /*a300*/  PRMT R23, RZ, 0x7610, R23 ;  /* 0x00007610ff177816 */ /* 0x000fe40000000017 */
[----:B------:R-:W-:Y:S02]  /*a310*/  PRMT R25, RZ, 0x7610, R25 ;  /* 0x00007610ff197816 */ /* 0x000fe40000000019 */
[----:B------:R-:W-:Y:S01]  /*a320*/  PRMT R26, RZ, 0x7610, R26 ;  /* 0x00007610ff1a7816 */ /* 0x000fe2000000001a */
[----:B---3--:R1:W-:Y:S04]  /*a330*/  STL [R1+0x3c], R28 ;  /* 0x00003c1c01007387 */ /* 0x0083e80000100800 */
[----:B------:R-:W-:Y:S01]  /*a340*/  STL [R1+0x8b8], R33 ;  /* 0x0008b82101007387 */ /* 0x000fe20000100800 */
[----:B-1----:R-:W-:-:S05]  /*a350*/  IADD3 R28, P5, PT, R0, UR14, RZ ;  /* 0x0000000e001c7c10 */ /* 0x002fca000ffbe0ff */
[----:B------:R-:W-:Y:S01]  /*a360*/  STL [R1+0x97c], R28 ;  /* 0x00097c1c01007387 */ /* 0x000fe20000100800 */
[----:B0-----:R-:W-:-:S03]  /*a370*/  @P4 IMAD.MOV.U32 R14, RZ, RZ, R28 ;  /* 0x000000ffff0e4224 */ /* 0x001fc600078e001c */
[----:B--2---:R0:W-:Y:S02]  /*a380*/  STL [R1+0x78], R31 ;  /* 0x0000781f01007387 */ /* 0x0041e40000100800 */
[----:B0-----:R-:W-:-:S05]  /*a390*/  IADD3.X R31, PT, PT, R2, UR17, RZ, P5, !PT ;  /* 0x00000011021f7c10 */ /* 0x001fca000affe4ff */
[----:B------:R-:W-:Y:S01]  /*a3a0*/  @P4 IMAD.MOV.U32 R15, RZ, RZ, R31 ;  /* 0x000000ffff0f4224 */ /* 0x000fe200078e001f */
[----:B------:R-:W-:Y:S04]  /*a3b0*/  STL [R1+0x978], R31 ;  /* 0x0009781f01007387 */ /* 0x000fe80000100800 */
[----:B----4-:R0:W-:Y:S04]  /*a3c0*/  STL [R1+0x68], R27 ;  /* 0x0000681b01007387 */ /* 0x0101e80000100800 */
[----:B------:R1:W2:Y:S01]  /*a3d0*/  @P4 LDG.E.U8 R23, desc[UR24][R14.64] ;  /* 0x000000180e174981 */ /* 0x0002a2000c1e1100 */
[----:B0-----:R-:W-:Y:S01]  /*a3e0*/  IADD3 R27, P5, PT, R5, UR5, RZ ;  /* 0x00000005051b7c10 */ /* 0x001fe2000ffbe0ff */
[----:B-1----:R-:W-:-:S02]  /*a3f0*/  @!P3 IMAD.MOV.U32 R14, RZ, RZ, R29 ;  /* 0x000000ffff0eb224 */ /* 0x002fc400078e001d */
[----:B------:R-:W-:Y:S01]  /*a400*/  @!P3 IMAD.MOV.U32 R15, RZ, RZ, R30 ;  /* 0x000000ffff0fb224 */ /* 0x000fe200078e001e */
[----:B------:R-:W-:-:S04]  /*a410*/  IADD3.X R28, PT, PT, R6, UR15, RZ, P5, !PT ;  /* 0x0000000f061c7c10 */ /* 0x000fc8000affe4ff */
[----:B------:R0:W3:Y:S02]  /*a420*/  @!P3 LDG.E.U8 R25, desc[UR24][R14.64] ;  /* 0x000000180e19b981 */ /* 0x0000e4000c1e1100 */
[----:B0-----:R-:W-:Y:S02]  /*a430*/  @!P3 IMAD.MOV.U32 R14, RZ, RZ, R27 ;  /* 0x000000ffff0eb224 */ /* 0x001fe400078e001b */
[----:B------:R-:W-:-:S05]  /*a440*/  @!P3 IMAD.MOV.U32 R15, RZ, RZ, R28 ;  /* 0x000000ffff0fb224 */ /* 0x000fca00078e001c */
[----:B------:R0:W4:Y:S04]  /*a450*/  @!P3 LDG.E.U8 R26, desc[UR24][R14.64] ;  /* 0x000000180e1ab981 */ /* 0x000128000c1e1100 */
[----:B------:R-:W-:Y:S01]  /*a460*/  STL [R1+0x35c], R27 ;  /* 0x00035c1b01007387 */ /* 0x000fe20000100800 */
[----:B------:R-:W-:Y:S02]  /*a470*/  PRMT R19, RZ, 0x7610, R19 ;  /* 0x00007610ff137816 */ /* 0x000fe40000000013 */
[----:B------:R-:W-:Y:S02]  /*a480*/  PRMT R21, RZ, 0x7610, R21 ;  /* 0x00007610ff157816 */ /* 0x000fe40000000015 */
[----:B------:R-:W-:Y:S01]  /*a490*/  PRMT R22, RZ, 0x7610, R22 ;  /* 0x00007610ff167816 */ /* 0x000fe20000000016 */
[----:B--2---:R1:W-:Y:S04]  /*a4a0*/  STL [R1+0x58], R23 ;  /* 0x0000581701007387 */ /* 0x0043e80000100800 */
[----:B------:R-:W-:Y:S01]  /*a4b0*/  STL [R1+0x358], R28 ;  /* 0x0003581c01007387 */ /* 0x000fe20000100800 */
[----:B-1----:R-:W-:-:S05]  /*a4c0*/  IADD3 R23, P5, PT, R7, UR5, RZ ;  /* 0x0000000507177c10 */ /* 0x002fca000ffbe0ff */
[----:B------:R-:W-:Y:S04]  /*a4d0*/  STL [R1+0x364], R23 ;  /* 0x0003641701007387 */ /* 0x000fe80000100800 */
[----:B---3--:R1:W-:Y:S01]  /*a4e0*/  STL [R1+0x74], R25 ;  /* 0x0000741901007387 */ /* 0x0083e20000100800 */
[----:B0-----:R-:W-:Y:S01]  /*a4f0*/  @!P3 IMAD.MOV.U32 R14, RZ, RZ, R23 ;  /* 0x000000ffff0eb224 */ /* 0x001fe200078e0017 */
[----:B-1----:R-:W-:Y:S02]  /*a500*/  IADD3.X R25, PT, PT, R8, UR15, RZ, P5, !PT ;  /* 0x0000000f08197c10 */ /* 0x002fe4000affe4ff */
[----:B------:R-:W-:Y:S02]  /*a510*/  PRMT R20, RZ, 0x7610, R20 ;  /* 0x00007610ff147816 */ /* 0x000fe40000000014 */
[----:B------:R-:W-:Y:S01]  /*a520*/  PRMT R17, RZ, 0x7610, R17 ;  /* 0x00007610ff117816 */ /* 0x000fe20000000011 */
[----:B------:R-:W-:Y:S01]  /*a530*/  STL [R1+0x360], R25 ;  /* 0x0003601901007387 */ /* 0x000fe20000100800 */
[----:B------:R-:W-:Y:S01]  /*a540*/  @!P3 IMAD.MOV.U32 R15, RZ, RZ, R25 ;  /* 0x000000ffff0fb224 */ /* 0x000fe200078e0019 */
[----:B------:R-:W-:-:S02]  /*a550*/  PRMT R16, RZ, 0x7610, R16 ;  /* 0x00007610ff107816 */ /* 0x000fc40000000010 */
[----:B------:R-:W-:Y:S01]  /*a560*/  PRMT R24, RZ, 0x7610, R24 ;  /* 0x00007610ff187816 */ /* 0x000fe20000000018 */
[----:B----4-:R0:W-:Y:S01]  /*a570*/  STL [R1+0x70], R26 ;  /* 0x0000701a01007387 */ /* 0x0101e20000100800 */
[----:B------:R-:W-:Y:S01]  /*a580*/  LOP3.LUT R71, R10, 0x7a, RZ, 0xfc, !PT ;  /* 0x0000007a0a477812 */ /* 0x000fe200078efcff */
[----:B------:R-:W-:Y:S01]  /*a590*/  VIADD R70, R18, 0x6e ;  /* 0x0000006e12467836 */ /* 0x000fe20000000000 */
[----:B------:R-:W-:-:S04]  /*a5a0*/  @!UP1 UIADD3 UR4, UPT, UPT, -UR4, 0x100000, URZ ;  /* 0x0010000004049890 */ /* 0x000fc8000fffe1ff */
[----:B------:R-:W-:Y:S02]  /*a5b0*/  @!UP1 USHF.L.U32 UR5, UR4, 0xb, URZ ;  /* 0x0000000b04059899 */ /* 0x000fe400080006ff */
[----:B------:R-:W-:Y:S01]  /*a5c0*/  @!UP1 USHF.L.U32 UR4, UR4, 0x1, URZ ;  /* 0x0000000104049899 */ /* 0x000fe200080006ff */
[----:B------:R1:W2:Y:S01]  /*a5d0*/  @!P3 LDG.E.U8 R19, desc[UR24][R14.64] ;  /* 0x000000180e13b981 */ /* 0x0002a2000c1e1100 */
[----:B------:R-:W3:Y:S01]  /*a5e0*/  LDCU UR15, c[0x0][0x3b0] ;  /* 0x00007600ff0f77ac */ /* 0x000ee20008000800 */
[----:B0-----:R-:W-:-:S04]  /*a5f0*/  IADD3 R26, P5, PT, R3, UR6, RZ ;  /* 0x00000006031a7c10 */ /* 0x001fc8000ffbe0ff */
[----:B------:R-:W-:Y:S02]  /*a600*/  IADD3.X R27, PT, PT, R4, UR16, RZ, P5, !PT ;  /* 0x00000010041b7c10 */ /* 0x000fe4000affe4ff */
[----:B------:R-:W-:Y:S01]  /*a610*/  IADD3 R23, P3, PT, R5, UR6, RZ ;  /* 0x0000000605177c10 */ /* 0x000fe2000ff7e0ff */
[----:B-1----:R-:W-:Y:S02]  /*a620*/  @!P6 IMAD.MOV.U32 R14, RZ, RZ, R26 ;  /* 0x000000ffff0ee224 */ /* 0x002fe400078e001a */
[----:B------:R-:W-:Y:S01]  /*a630*/  @!P6 IMAD.MOV.U32 R15, RZ, RZ, R27 ;  /* 0x000000ffff0fe224 */ /* 0x000fe200078e001b */
[----:B------:R-:W-:-:S04]  /*a640*/  IADD3.X R25, PT, PT, R6, UR16, RZ, P3, !PT ;  /* 0x0000001006197c10 */ /* 0x000fc80009ffe4ff */
[----:B------:R0:W4:Y:S02]  /*a650*/  @!P6 LDG.E.U8 R21, desc[UR24][R14.64] ;  /* 0x000000180e15e981 */ /* 0x000124000c1e1100 */
[----:B0-----:R-:W-:Y:S02]  /*a660*/  @!P6 IMAD.MOV.U32 R14, RZ, RZ, R23 ;  /* 0x000000ffff0ee224 */ /* 0x001fe400078e0017 */
[----:B------:R-:W-:-:S05]  /*a670*/  @!P6 IMAD.MOV.U32 R15, RZ, RZ, R25 ;  /* 0x000000ffff0fe224 */ /* 0x000fca00078e0019 */
[----:B------:R0:W3:Y:S04]  /*a680*/  @!P6 LDG.E.U8 R22, desc[UR24][R14.64] ;  /* 0x000000180e16e981 */ /* 0x0000e8000c1e1100 */
[----:B------:R-:W-:Y:S04]  /*a690*/  STL [R1+0x8c4], R26 ;  /* 0x0008c41a01007387 */ /* 0x000fe80000100800 */
[----:B------:R-:W-:Y:S04]  /*a6a0*/  STL [R1+0x8cc], R23 ;  /* 0x0008cc1701007387 */ /* 0x000fe80000100800 */
[----:B------:R-:W-:Y:S04]  /*a6b0*/  STL [R1+0x8c0], R27 ;  /* 0x0008c01b01007387 */ /* 0x000fe80000100800 */
[----:B--2---:R1:W-:Y:S02]  /*a6c0*/  STL [R1+0x6c], R19 ;  /* 0x00006c1301007387 */ /* 0x0043e40000100800 */
[----:B-1----:R-:W-:-:S05]  /*a6d0*/  IADD3 R19, P5, PT, R7, UR6, RZ ;  /* 0x0000000607137c10 */ /* 0x002fca000ffbe0ff */
[----:B------:R-:W-:Y:S04]  /*a6e0*/  STL [R1+0x8d4], R19 ;  /* 0x0008d41301007387 */ /* 0x000fe80000100800 */
[----:B------:R-:W-:Y:S04]  /*a6f0*/  STL [R1+0x8c8], R25 ;  /* 0x0008c81901007387 */ /* 0x000fe80000100800 */
[----:B----4-:R1:W-:Y:S01]  /*a700*/  STL [R1+0x64], R21 ;  /* 0x0000641501007387 */ /* 0x0103e20000100800 */
[----:B0-----:R-:W-:Y:S01]  /*a710*/  @!P6 IMAD.MOV.U32 R14, RZ, RZ, R19 ;  /* 0x000000ffff0ee224 */ /* 0x001fe200078e0013 */
[----:B-1----:R-:W-:-:S02]  /*a720*/  IADD3.X R21, PT, PT, R8, UR16, RZ, P5, !PT ;  /* 0x0000001008157c10 */ /* 0x002fc4000affe4ff */
[C---:B------:R-:W-:Y:S01]  /*a730*/  LOP3.LUT R26, R10.reuse, 0x60, RZ, 0xfc, !PT ;  /* 0x000000600a1a7812 */ /* 0x040fe200078efcff */
[----:B------:R-:W-:Y:S02]  /*a740*/  UIMAD UR6, UR12, 0x1d, URZ ;  /* 0x0000001d0c0678a4 */ /* 0x000fe4000f8e02ff */
[----:B------:R-:W-:Y:S01]  /*a750*/  STL [R1+0x8d0], R21 ;  /* 0x0008d01501007387 */ /* 0x000fe20000100800 */
[----:B------:R-:W-:Y:S01]  /*a760*/  @!P6 IMAD.MOV.U32 R15, RZ, RZ, R21 ;  /* 0x000000ffff0fe224 */ /* 0x000fe200078e0015 */
[----:B------:R-:W-:Y:S01]  /*a770*/  LOP3.LUT R25, R10, 0x62, RZ, 0xfc, !PT ;  /* 0x000000620a197812 */ /* 0x000fe200078efcff */
[----:B------:R-:W-:Y:S01]  /*a780*/  VOTEU.ALL UP1, P2 ;  /* 0x0000000000ff7886 */ /* 0x000fe20001020000 */
[----:B---3--:R0:W-:Y:S01]  /*a790*/  STL [R1+0x60], R22 ;  /* 0x0000601601007387 */ /* 0x0081e20000100800 */
[----:B------:R-:W1:Y:S03]  /*a7a0*/  LDCU UR16, c[0x0][0x3b0] ;  /* 0x00007600ff1077ac */ /* 0x000e660008000800 */
[----:B------:R2:W3:Y:S01]  /*a7b0*/  @!P6 LDG.E.U8 R16, desc[UR24][R14.64] ;  /* 0x000000180e10e981 */ /* 0x0004e2000c1e1100 */
[----:B------:R-:W-:Y:S01]  /*a7c0*/  IADD3 R19, P5, PT, R5, UR14, RZ ;  /* 0x0000000e05137c10 */ /* 0x000fe2000ffbe0ff */
[----:B------:R4:W1:Y:S01]  /*a7d0*/  @!UP1 SYNCS.EXCH.64 URZ, [UR9+0x14008], UR4 ;  /* 0x0140080409ff95b2 */ /* 0x0008620008000100 */
[----:B0-----:R-:W-:-:S04]  /*a7e0*/  IADD3 R22, P3, PT, R3, UR14, RZ ;  /* 0x0000000e03167c10 */ /* 0x001fc8000ff7e0ff */
[----:B------:R-:W-:Y:S01]  /*a7f0*/  IADD3.X R23, PT, PT, R4, UR17, RZ, P3, !PT ;  /* 0x0000001104177c10 */ /* 0x000fe20009ffe4ff */
[----:B--2---:R-:W-:-:S04]  /*a800*/  @P4 IMAD.MOV.U32 R14, RZ, RZ, R22 ;  /* 0x000000ffff0e4224 */ /* 0x004fc800078e0016 */
[----:B------:R-:W-:-:S05]  /*a810*/  @P4 IMAD.MOV.U32 R15, RZ, RZ, R23 ;  /* 0x000000ffff0f4224 */ /* 0x000fca00078e0017 */
[----:B------:R0:W2:Y:S01]  /*a820*/  @P4 LDG.E.U8 R20, desc[UR24][R14.64] ;  /* 0x000000180e144981 */ /* 0x0000a2000c1e1100 */
[----:B------:R-:W-:-:S03]  /*a830*/  IADD3.X R21, PT, PT, R6, UR17, RZ, P5, !PT ;  /* 0x0000001106157c10 */ /* 0x000fc6000affe4ff */
[----:B------:R-:W-:Y:S04]  /*a840*/  STL [R1+0x984], R22 ;  /* 0x0009841601007387 */ /* 0x000fe80000100800 */
[----:B------:R-:W-:Y:S01]  /*a850*/  STL [R1+0x98c], R19 ;  /* 0x00098c1301007387 */ /* 0x000fe20000100800 */
[----:B0-----:R-:W-:-:S03]  /*a860*/  @P4 IMAD.MOV.U32 R14, RZ, RZ, R19 ;  /* 0x000000ffff0e4224 */ /* 0x001fc600078e0013 */
[----:B------:R-:W-:Y:S01]  /*a870*/  STL [R1+0x980], R23 ;  /* 0x0009801701007387 */ /* 0x000fe20000100800 */
[----:B------:R-:W-:-:S05]  /*a880*/  @P4 IMAD.MOV.U32 R15, RZ, RZ, R21 ;  /* 0x000000ffff0f4224 */ /* 0x000fca00078e0015 */
[----:B------:R-:W4:Y:S04]  /*a890*/  @P4 LDG.E.U8 R17, desc[UR24][R14.64] ;  /* 0x000000180e114981 */ /* 0x000f28000c1e1100 */
[----:B---3--:R0:W-:Y:S02]  /*a8a0*/  STL [R1+0x5c], R16 ;  /* 0x00005c1001007387 */ /* 0x0081e40000100800 */
[----:B0-----:R-:W-:-:S05]  /*a8b0*/  LOP3.LUT R16, R10, 0x52, RZ, 0xfc, !PT ;  /* 0x000000520a107812 */ /* 0x001fca00078efcff */
[----:B------:R-:W-:Y:S04]  /*a8c0*/  STL [R1+0x424], R16 ;  /* 0x0004241001007387 */ /* 0x000fe80000100800 */
[----:B------:R-:W-:Y:S04]  /*a8d0*/  STL [R1+0x988], R21 ;  /* 0x0009881501007387 */ /* 0x000fe80000100800 */
[----:B--2---:R0:W-:Y:S02]  /*a8e0*/  STL [R1+0x54], R20 ;  /* 0x0000541401007387 */ /* 0x0041e40000100800 */
[----:B0-----:R-:W-:-:S04]  /*a8f0*/  IADD3 R20, P3, PT, R7, UR14, RZ ;  /* 0x0000000e07147c10 */ /* 0x001fc8000ff7e0ff */
[----:B------:R-:W-:Y:S02]  /*a900*/  IADD3.X R21, PT, PT, R8, UR17, RZ, P3, !PT ;  /* 0x0000001108157c10 */ /* 0x000fe40009ffe4ff */
[C---:B------:R-:W-:Y:S01]  /*a910*/  LOP3.LUT R19, R10.reuse, 0x54, RZ, 0xfc, !PT ;  /* 0x000000540a137812 */ /* 0x040fe200078efcff */
[----:B------:R-:W-:Y:S01]  /*a920*/  STL [R1+0x994], R20 ;  /* 0x0009941401007387 */ /* 0x000fe20000100800 */
[----:B------:R-:W-:Y:S02]  /*a930*/  IABS R16, R16 ;  /* 0x0000001000107213 */ /* 0x000fe40000000000 */
[----:B------:R-:W-:Y:S01]  /*a940*/  LOP3.LUT R23, R10, 0x56, RZ, 0xfc, !PT ;  /* 0x000000560a177812 */ /* 0x000fe200078efcff */
[----:B------:R0:W2:Y:S01]  /*a950*/  @P4 LDG.E.U8 R24, desc[UR24][R20.64] ;  /* 0x0000001814184981 */ /* 0x0000a2000c1e1100 */
[----:B------:R-:W-:Y:S02]  /*a960*/  IABS R35, R25 ;  /* 0x0000001900237213 */ /* 0x000fe40000000000 */
[----:B------:R-:W-:Y:S01]  /*a970*/  IABS R36, R26 ;  /* 0x0000001a00247213 */ /* 0x000fe20000000000 */
[----:B----4-:R3:W-:Y:S01]  /*a980*/  STL [R1+0x50], R17 ;  /* 0x0000501101007387 */ /* 0x0107e20000100800 */
[----:B------:R-:W-:-:S02]  /*a990*/  USHF.R.S32.HI UR14, URZ, 0x1f, UR6 ;  /* 0x0000001fff0e7899 */ /* 0x000fc40008011406 */
[----:B------:R-:W-:Y:S01]  /*a9a0*/  UIMAD UR4, UR12, 0x25, URZ ;  /* 0x000000250c0478a4 */ /* 0x000fe2000f8e02ff */
[----:B------:R-:W-:Y:S01]  /*a9b0*/  STL [R1+0x990], R21 ;  /* 0x0009901501007387 */ /* 0x000fe20000100800 */
[----:B------:R-:W-:Y:S01]  /*a9c0*/  IMAD.MOV.U32 R14, RZ, RZ, R16 ;  /* 0x000000ffff0e7224 */ /* 0x000fe200078e0010 */
[----:B------:R-:W4:Y:S02]  /*a9d0*/  LDCU UR17, c[0x0][0x3b0] ;  /* 0x00007600ff1177ac */ /* 0x000f240008000800 */
[----:B------:R0:W-:Y:S01]  /*a9e0*/  STL [R1+0x3f8], R19 ;  /* 0x0003f81301007387 */ /* 0x0001e20000100800 */
[----:B------:R-:W-:Y:S02]  /*a9f0*/  IABS R16, R23 ;  /* 0x0000001700107213 */ /* 0x000fe40000000000 */
[----:B---3--:R-:W-:Y:S01]  /*aa00*/  LOP3.LUT R17, R10, 0x58, RZ, 0xfc, !PT ;  /* 0x000000580a117812 */ /* 0x008fe200078efcff */
[----:B------:R3:W-:Y:S01]  /*aa10*/  STL [R1+0x42c], R23 ;  /* 0x00042c1701007387 */ /* 0x0007e20000100800 */
[----:B0-----:R-:W-:-:S03]  /*aa20*/  IABS R19, R19 ;  /* 0x0000001300137213 */ /* 0x001fc60000000000 */
[----:B------:R0:W-:Y:S01]  /*aa30*/  STL [R1+0x430], R17 ;  /* 0x0004301101007387 */ /* 0x0001e20000100800 */
[----:B------:R-:W-:Y:S01]  /*aa40*/  IABS R15, R17 ;  /* 0x00000011000f7213 */ /* 0x000fe20000000000 */
[----:B------:R-:W-:Y:S01]  /*aa50*/  IMAD.HI.U32 R20, R13, R19, RZ ;  /* 0x000000130d147227 */ /* 0x000fe200078e00ff */
[----:B---3--:R-:W-:-:S03]  /*aa60*/  LOP3.LUT R23, R10, 0x5c, RZ, 0xfc, !PT ;  /* 0x0000005c0a177812 */ /* 0x008fc600078efcff */
[----:B------:R-:W-:-:S04]  /*aa70*/  IMAD.HI.U32 R21, R13, R16, RZ ;  /* 0x000000100d157227 */ /* 0x000fc800078e00ff */
[----:B0-----:R-:W-:Y:S02]  /*aa80*/  VIADD R17, R18, 0x5e ;  /* 0x0000005e12117836 */ /* 0x001fe40000000000 */
[----:B------:R-:W-:Y:S02]  /*aa90*/  IMAD.MOV R20, RZ, RZ, -R20 ;  /* 0x000000ffff147224 */ /* 0x000fe400078e0a14 */
[----:B------:R-:W-:Y:S01]  /*aaa0*/  IMAD.MOV R21, RZ, RZ, -R21 ;  /* 0x000000ffff157224 */ /* 0x000fe200078e0a15 */
[----:B------:R-:W-:Y:S01]  /*aab0*/  IABS R37, R17 ;  /* 0x0000001100257213 */ /* 0x000fe20000000000 */
[----:B------:R-:W-:-:S04]  /*aac0*/  IMAD.HI.U32 R22, R13, R14, RZ ;  /* 0x0000000e0d167227 */ /* 0x000fc800078e00ff */
[C---:B------:R-:W-:Y:S01]  /*aad0*/  IMAD R19, R11.reuse, R20, R19 ;  /* 0x000000140b137224 */ /* 0x040fe200078e0213 */
[----:B------:R-:W-:Y:S01]  /*aae0*/  IABS R20, R23 ;  /* 0x0000001700147213 */ /* 0x000fe20000000000 */
[----:B------:R-:W-:Y:S02]  /*aaf0*/  IMAD R16, R11, R21, R16 ;  /* 0x000000150b107224 */ /* 0x000fe400078e0210 */
[----:B------:R-:W-:-:S04]  /*ab00*/  IMAD.MOV R22, RZ, RZ, -R22 ;  /* 0x000000ffff167224 */ /* 0x000fc800078e0a16 */
[----:B------:R-:W-:Y:S02]  /*ab10*/  IMAD R14, R11, R22, R14 ;  /* 0x000000160b0e7224 */ /* 0x000fe400078e020e */
[----:B------:R-:W-:-:S04]  /*ab20*/  IMAD.HI.U32 R22, R13, R15, RZ ;  /* 0x0000000f0d167227 */ /* 0x000fc800078e00ff */
[----:B------:R-:W-:-:S04]  /*ab30*/  IMAD.MOV R22, RZ, RZ, -R22 ;  /* 0x000000ffff167224 */ /* 0x000fc800078e0a16 */
[----:B------:R-:W-:Y:S01]  /*ab40*/  IMAD R15, R11, R22, R15 ;  /* 0x000000160b0f7224 */ /* 0x000fe200078e020f */
[----:B--2---:R0:W-:Y:S02]  /*ab50*/  STL [R1+0x4c], R24 ;  /* 0x00004c1801007387 */ /* 0x0041e40000100800 */
[----:B0-----:R-:W-:-:S05]  /*ab60*/  LOP3.LUT R24, R10, 0x5a, RZ, 0xfc, !PT ;  /* 0x0000005a0a187812 */ /* 0x001fca00078efcff */
[----:B------:R0:W-:Y:S01]  /*ab70*/  STL [R1+0x3e4], R24 ;  /* 0x0003e41801007387 */ /* 0x0001e20000100800 */
[----:B------:R-:W-:-:S03]  /*ab80*/  IABS R21, R24 ;  /* 0x0000001800157213 */ /* 0x000fc60000000000 */
[----:B------:R2:W-:Y:S04]  /*ab90*/  STL [R1+0x3f0], R23 ;  /* 0x0003f01701007387 */ /* 0x0005e80000100800 */
[----:B------:R3:W-:Y:S01]  /*aba0*/  STL [R1+0x3f4], R17 ;  /* 0x0003f41101007387 */ /* 0x0007e20000100800 */
[----:B0-----:R-:W-:-:S04]  /*abb0*/  IMAD.HI.U32 R24, R13, R37, RZ ;  /* 0x000000250d187227 */ /* 0x001fc800078e00ff */
[----:B--2---:R-:W-:Y:S01]  /*abc0*/  IMAD.HI.U32 R23, R13, R20, RZ ;  /* 0x000000140d177227 */ /* 0x004fe200078e00ff */
[----:B---3--:R-:W-:-:S03]  /*abd0*/  LOP3.LUT R17, R10, 0x64, RZ, 0xfc, !PT ;  /* 0x000000640a117812 */ /* 0x008fc600078efcff */
[----:B------:R-:W-:Y:S01]  /*abe0*/  IMAD.MOV R24, RZ, RZ, -R24 ;  /* 0x000000ffff187224 */ /* 0x000fe200078e0a18 */
[----:B------:R0:W-:Y:S01]  /*abf0*/  STL [R1+0x2c0], R26 ;  /* 0x0002c01a01007387 */ /* 0x0001e20000100800 */
[----:B------:R-:W-:Y:S01]  /*ac00*/  IMAD.MOV R23, RZ, RZ, -R23 ;  /* 0x000000ffff177224 */ /* 0x000fe200078e0a17 */
[----:B------:R-:W-:Y:S01]  /*ac10*/  IABS R34, R17 ;  /* 0x0000001100227213 */ /* 0x000fe20000000000 */
[C---:B------:R-:W-:Y:S01]  /*ac20*/  IMAD R37, R11.reuse, R24, R37 ;  /* 0x000000180b257224 */ /* 0x040fe200078e0225 */
[----:B------:R2:W-:Y:S01]  /*ac30*/  STL [R1+0x3ec], R25 ;  /* 0x0003ec1901007387 */ /* 0x0005e20000100800 */
[----:B------:R-:W-:Y:S02]  /*ac40*/  IMAD R20, R11, R23, R20 ;  /* 0x000000170b147224 */ /* 0x000fe400078e0214 */
[----:B------:R-:W-:Y:S01]  /*ac50*/  IMAD.HI.U32 R24, R13, R34, RZ ;  /* 0x000000220d187227 */ /* 0x000fe200078e00ff */
[----:B------:R3:W-:Y:S01]  /*ac60*/  STL [R1+0x3e8], R17 ;  /* 0x0003e81101007387 */ /* 0x0007e20000100800 */
[----:B0-----:R-:W-:-:S02]  /*ac70*/  LOP3.LUT R26, R10, 0x66, RZ, 0xfc, !PT ;  /* 0x000000660a1a7812 */ /* 0x001fc400078efcff */
[C---:B------:R-:W-:Y:S01]  /*ac80*/  IMAD.HI.U32 R23, R13.reuse, R35, RZ ;  /* 0x000000230d177227 */ /* 0x040fe200078e00ff */
[C---:B--2---:R-:W-:Y:S02]  /*ac90*/  LOP3.LUT R25, R10.reuse, 0x68, RZ, 0xfc, !PT ;  /* 0x000000680a197812 */ /* 0x044fe400078efcff */
[----:B---3--:R-:W-:Y:S01]  /*aca0*/  LOP3.LUT R17, R10, 0x6a, RZ, 0xfc, !PT ;  /* 0x0000006a0a117812 */ /* 0x008fe200078efcff */
[----:B------:R-:W-:Y:S01]  /*acb0*/  IMAD.HI.U32 R22, R13, R21, RZ ;  /* 0x000000150d167227 */ /* 0x000fe200078e00ff */
[----:B------:R-:W-:Y:S02]  /*acc0*/  IABS R32, R25 ;  /* 0x0000001900207213 */ /* 0x000fe40000000000 */
[----:B------:R-:W-:Y:S01]  /*acd0*/  IABS R31, R17 ;  /* 0x00000011001f7213 */ /* 0x000fe20000000000 */
[----:B------:R-:W-:Y:S01]  /*ace0*/  IMAD.MOV R24, RZ, RZ, -R24 ;  /* 0x000000ffff187224 */ /* 0x000fe200078e0a18 */
[----:B------:R0:W-:Y:S01]  /*acf0*/  STL [R1+0x2bc], R26 ;  /* 0x0002bc1a01007387 */ /* 0x0001e20000100800 */
[----:B------:R-:W-:Y:S01]  /*ad00*/  IMAD.MOV R23, RZ, RZ, -R23 ;  /* 0x000000ffff177224 */ /* 0x000fe200078e0a17 */
[----:B------:R-:W-:Y:S01]  /*ad10*/  IABS R33, R26 ;  /* 0x0000001a00217213 */ /* 0x000fe20000000000 */
[----:B------:R-:W-:Y:S01]  /*ad20*/  IMAD.MOV R22, RZ, RZ, -R22 ;  /* 0x000000ffff167224 */ /* 0x000fe200078e0a16 */
[----:B------:R2:W-:Y:S01]  /*ad30*/  STL [R1+0x2c4], R25 ;  /* 0x0002c41901007387 */ /* 0x0005e20000100800 */
[----:B------:R-:W-:-:S02]  /*ad40*/  IMAD R34, R11, R24, R34 ;  /* 0x000000180b227224 */ /* 0x000fc400078e0222 */
[----:B------:R-:W-:Y:S01]  /*ad50*/  IMAD R35, R11, R23, R35 ;  /* 0x000000170b237224 */ /* 0x000fe200078e0223 */
[----:B------:R3:W-:Y:S01]  /*ad60*/  STL [R1+0x3e0], R17 ;  /* 0x0003e01101007387 */ /* 0x0007e20000100800 */
[----:B------:R-:W-:Y:S01]  /*ad70*/  IMAD.HI.U32 R24, R13, R31, RZ ;  /* 0x0000001f0d187227 */ /* 0x000fe200078e00ff */
[----:B0-----:R-:W-:-:S03]  /*ad80*/  LOP3.LUT R26, R10, 0x6c, RZ, 0xfc, !PT ;  /* 0x0000006c0a1a7812 */ /* 0x001fc600078efcff */
[----:B------:R-:W-:Y:S01]  /*ad90*/  IMAD.HI.U32 R23, R13, R32, RZ ;  /* 0x000000200d177227 */ /* 0x000fe200078e00ff */
[C---:B--2---:R-:W-:Y:S02]  /*ada0*/  LOP3.LUT R25, R10.reuse, 0x70, RZ, 0xfc, !PT ;  /* 0x000000700a197812 */ /* 0x044fe400078efcff */
[----:B---3--:R-:W-:Y:S01]  /*adb0*/  LOP3.LUT R17, R10, 0x72, RZ, 0xfc, !PT ;  /* 0x000000720a117812 */ /* 0x008fe200078efcff */
[----:B------:R-:W-:Y:S01]  /*adc0*/  IMAD R21, R11, R22, R21 ;  /* 0x000000160b157224 */ /* 0x000fe200078e0215 */
[----:B------:R-:W-:Y:S01]  /*add0*/  IABS R28, R25 ;  /* 0x00000019001c7213 */ /* 0x000fe20000000000 */
[----:B------:R-:W-:Y:S01]  /*ade0*/  IMAD.HI.U32 R22, R13, R36, RZ ;  /* 0x000000240d167227 */ /* 0x000fe200078e00ff */
[----:B------:R-:W-:Y:S01]  /*adf0*/  IABS R27, R17 ;  /* 0x00000011001b7213 */ /* 0x000fe20000000000 */
[----:B------:R0:W-:Y:S02]  /*ae00*/  STL [R1+0x2a0], R26 ;  /* 0x0002a01a01007387 */ /* 0x0001e40000100800 */
[----:B------:R-:W-:Y:S01]  /*ae10*/  IMAD.MOV R24, RZ, RZ, -R24 ;  /* 0x000000ffff187224 */ /* 0x000fe200078e0a18 */
[----:B------:R-:W-:Y:S01]  /*ae20*/  IABS R30, R26 ;  /* 0x0000001a001e7213 */ /* 0x000fe20000000000 */
[----:B------:R-:W-:Y:S01]  /*ae30*/  IMAD.MOV R23, RZ, RZ, -R23 ;  /* 0x000000ffff177224 */ /* 0x000fe200078e0a17 */
[----:B------:R2:W-:Y:S01]  /*ae40*/  STL [R1+0x2a8], R25 ;  /* 0x0002a81901007387 */ /* 0x0005e20000100800 */
[----:B------:R-:W-:-:S02]  /*ae50*/  IMAD.MOV R22, RZ, RZ, -R22 ;  /* 0x000000ffff167224 */ /* 0x000fc400078e0a16 */
[C---:B------:R-:W-:Y:S01]  /*ae60*/  IMAD R31, R11.reuse, R24, R31 ;  /* 0x000000180b1f7224 */ /* 0x040fe200078e021f */
[C---:B0-----:R-:W-:Y:S01]  /*ae70*/  LOP3.LUT R26, R10.reuse, 0x74, RZ, 0xfc, !PT ;  /* 0x000000740a1a7812 */ /* 0x041fe200078efcff */
[----:B------:R-:W-:Y:S02]  /*ae80*/  IMAD R32, R11, R23, R32 ;  /* 0x000000170b207224 */ /* 0x000fe400078e0220 */
[C---:B------:R-:W-:Y:S01]  /*ae90*/  IMAD.HI.U32 R24, R13.reuse, R27, RZ ;  /* 0x0000001b0d187227 */ /* 0x040fe200078e00ff */
[----:B--2---:R-:W-:Y:S01]  /*aea0*/  LOP3.LUT R25, R10, 0x76, RZ, 0xfc, !PT ;  /* 0x000000760a197812 */ /* 0x004fe200078efcff */
[----:B------:R0:W-:Y:S02]  /*aeb0*/  STL [R1+0x2b8], R17 ;  /* 0x0002b81101007387 */ /* 0x0001e40000100800 */
[----:B------:R-:W-:Y:S02]  /*aec0*/  IMAD.HI.U32 R23, R13, R28, RZ ;  /* 0x0000001c0d177227 */ /* 0x000fe400078e00ff */
[----:B------:R-:W-:Y:S02]  /*aed0*/  STL [R1+0x294], R26 ;  /* 0x0002941a01007387 */ /* 0x000fe40000100800 */
[----:B------:R-:W-:-:S02]  /*aee0*/  IMAD R36, R11, R22, R36 ;  /* 0x000000160b247224 */ /* 0x000fc400078e0224 */
[----:B------:R-:W-:Y:S01]  /*aef0*/  IMAD.HI.U32 R22, R13, R33, RZ ;  /* 0x000000210d167227 */ /* 0x000fe200078e00ff */
[----:B------:R2:W-:Y:S01]  /*af00*/  STL [R1+0x298], R25 ;  /* 0x0002981901007387 */ /* 0x0005e20000100800 */
[----:B0-----:R-:W-:Y:S02]  /*af10*/  LOP3.LUT R17, R10, 0x78, RZ, 0xfc, !PT ;  /* 0x000000780a117812 */ /* 0x001fe400078efcff */
[----:B------:R-:W-:Y:S02]  /*af20*/  IMAD.MOV R24, RZ, RZ, -R24 ;  /* 0x000000ffff187224 */ /* 0x000fe400078e0a18 */
[----:B------:R-:W-:Y:S02]  /*af30*/  IMAD.MOV R23, RZ, RZ, -R23 ;  /* 0x000000ffff177224 */ /* 0x000fe400078e0a17 */
[----:B------:R-:W-:Y:S01]  /*af40*/  IMAD.MOV R22, RZ, RZ, -R22 ;  /* 0x000000ffff167224 */ /* 0x000fe200078e0a16 */
[----:B--2---:R-:W-:Y:S01]  /*af50*/  IABS R25, R25 ;  /* 0x0000001900197213 */ /* 0x004fe20000000000 */
[C---:B------:R-:W-:Y:S01]  /*af60*/  IMAD R27, R11.reuse, R24, R27 ;  /* 0x000000180b1b7224 */ /* 0x040fe200078e021b */
[----:B------:R-:W-:Y:S01]  /*af70*/  IABS R24, R17 ;  /* 0x0000001100187213 */ /* 0x000fe20000000000 */
[----:B------:R-:W-:-:S02]  /*af80*/  IMAD R28, R11, R23, R28 ;  /* 0x000000170b1c7224 */ /* 0x000fc400078e021c */
[----:B------:R-:W-:-:S04]  /*af90*/  IMAD.HI.U32 R23, R13, R25, RZ ;  /* 0x000000190d177227 */ /* 0x000fc800078e00ff */
[----:B------:R-:W-:Y:S02]  /*afa0*/  IMAD R33, R11, R22, R33 ;  /* 0x000000160b217224 */ /* 0x000fe400078e0221 */
[C---:B------:R-:W-:Y:S01]  /*afb0*/  IMAD.HI.U32 R22, R13.reuse, R30, RZ ;  /* 0x0000001e0d167227 */ /* 0x040fe200078e00ff */
[----:B------:R0:W-:Y:S03]  /*afc0*/  STL [R1+0x29c], R17 ;  /* 0x00029c1101007387 */ /* 0x0001e60000100800 */
[----:B------:R-:W-:Y:S01]  /*afd0*/  IMAD.HI.U32 R29, R13, R24, RZ ;  /* 0x000000180d1d7227 */ /* 0x000fe200078e00ff */
[----:B------:R-:W-:-:S03]  /*afe0*/  IABS R26, R26 ;  /* 0x0000001a001a7213 */ /* 0x000fc60000000000 */
[----:B------:R-:W-:Y:S02]  /*aff0*/  IMAD.MOV R23, RZ, RZ, -R23 ;  /* 0x000000ffff177224 */ /* 0x000fe400078e0a17 */
[----:B------:R-:W-:Y:S01]  /*b000*/  IMAD.MOV R22, RZ, RZ, -R22 ;  /* 0x000000ffff167224 */ /* 0x000fe200078e0a16 */
[----:B0-----:R-:W-:Y:S01]  /*b010*/  LOP3.LUT R17, R10, 0x7c, RZ, 0xfc, !PT ;  /* 0x0000007c0a117812 */ /* 0x001fe200078efcff */
[----:B------:R-:W-:Y:S01]  /*b020*/  IMAD.MOV R29, RZ, RZ, -R29 ;  /* 0x000000ffff1d7224 */ /* 0x000fe200078e0a1d */
[----:B------:R-:W-:Y:S01]  /*b030*/  STL [R1+0xd78], R10 ;  /* 0x000d780a01007387 */ /* 0x000fe20000100800 */
[C---:B------:R-:W-:Y:S01]  /*b040*/  IMAD R25, R11.reuse, R23, R25 ;  /* 0x000000170b197224 */ /* 0x040fe200078e0219 */
[----:B------:R-:W-:Y:S01]  /*b050*/  IABS R23, R71 ;  /* 0x0000004700177213 */ /* 0x000fe20000000000 */
[----:B------:R-:W-:Y:S01]  /*b060*/  IMAD R30, R11, R22, R30 ;  /* 0x000000160b1e7224 */ /* 0x000fe200078e021e */
[----:B------:R-:W-:Y:S01]  /*b070*/  STL [R1+0xd7c], R10 ;  /* 0x000d7c0a01007387 */ /* 0x000fe20000100800 */
[----:B------:R-:W-:-:S03]  /*b080*/  IMAD.HI.U32 R22, R13, R26, RZ ;  /* 0x0000001a0d167227 */ /* 0x000fc600078e00ff */
[----:B------:R-:W-:Y:S01]  /*b090*/  STL [R1+0x288], R71 ;  /* 0x0002884701007387 */ /* 0x000fe20000100800 */
[----:B------:R-:W-:Y:S01]  /*b0a0*/  IMAD R24, R11, R29, R24 ;  /* 0x0000001d0b187224 */ /* 0x000fe200078e0218 */
[----:B------:R-:W-:Y:S02]  /*b0b0*/  IABS R29, R70 ;  /* 0x00000046001d7213 */ /* 0x000fe40000000000 */
[----:B------:R-:W-:Y:S01]  /*b0c0*/  STL [R1+0xd80], R17 ;  /* 0x000d801101007387 */ /* 0x000fe20000100800 */
[----:B------:R-:W-:-:S03]  /*b0d0*/  IMAD.MOV R22, RZ, RZ, -R22 ;  /* 0x000000ffff167224 */ /* 0x000fc600078e0a16 */
[----:B------:R0:W-:Y:S01]  /*b0e0*/  STL [R1+0x290], R70 ;  /* 0x0002904601007387 */ /* 0x0001e20000100800 */
[----:B------:R-:W-:Y:S01]  /*b0f0*/  IMAD R26, R11, R22, R26 ;  /* 0x000000160b1a7224 */ /* 0x000fe200078e021a */
[----:B------:R-:W-:Y:S01]  /*b100*/  IABS R22, R17 ;  /* 0x0000001100167213 */ /* 0x000fe20000000000 */
[----:B0-----:R-:W-:-:S04]  /*b110*/  IMAD.HI.U32 R70, R13, R23, RZ ;  /* 0x000000170d467227 */ /* 0x001fc800078e00ff */
[----:B------:R-:W-:-:S04]  /*b120*/  IMAD.MOV R70, RZ, RZ, -R70 ;  /* 0x000000ffff467224 */ /* 0x000fc800078e0a46 */
[----:B------:R-:W-:Y:S01]  /*b130*/  IMAD R23, R11, R70, R23 ;  /* 0x000000460b177224 */ /* 0x000fe200078e0217 */
[----:B------:R-:W-:Y:S01]  /*b140*/  SHF.R.U32.HI R70, RZ, 0x2, R12 ;  /* 0x00000002ff467819 */ /* 0x000fe2000001160c */
[----:B------:R-:W-:-:S03]  /*b150*/  IMAD.HI.U32 R72, R13, R29, RZ ;  /* 0x0000001d0d487227 */ /* 0x000fc600078e00ff */
[----:B------:R-:W-:Y:S01]  /*b160*/  LOP3.LUT P3, RZ, R70, 0x1, RZ, 0xc0, !PT ;  /* 0x0000000146ff7812 */ /* 0x000fe2000786c0ff */
[----:B------:R-:W-:Y:S01]  /*b170*/  IMAD.HI.U32 R71, R13, R22, RZ ;  /* 0x000000160d477227 */ /* 0x000fe200078e00ff */
[----:B------:R-:W-:-:S03]  /*b180*/  IADD3 R70, P4, PT, R0, UR6, RZ ;  /* 0x0000000600467c10 */ /* 0x000fc6000ff9e0ff */
[----:B------:R-:W-:Y:S02]  /*b190*/  IMAD.MOV R72, RZ, RZ, -R72 ;  /* 0x000000ffff487224 */ /* 0x000fe400078e0a48 */
[----:B------:R-:W-:Y:S02]  /*b1a0*/  IMAD.MOV R71, RZ, RZ, -R71 ;  /* 0x000000ffff477224 */ /* 0x000fe400078e0a47 */
[C---:B------:R-:W-:Y:S01]  /*b1b0*/  IMAD R29, R11.reuse, R72, R29 ;  /* 0x000000480b1d7224 */ /* 0x040fe200078e021d */
[----:B------:R-:W-:Y:S01]  /*b1c0*/  PRMT R72, RZ, 0x7610, R72 ;  /* 0x00007610ff487816 */ /* 0x000fe20000000048 */
[----:B------:R-:W-:Y:S01]  /*b1d0*/  IMAD R22, R11, R71, R22 ;  /* 0x000000470b167224 */ /* 0x000fe200078e0216 */
[----:B------:R-:W-:-:S05]  /*b1e0*/  IADD3.X R71, PT, PT, R2, UR14, RZ, P4, !PT ;  /* 0x0000000e02477c10 */ /* 0x000fca000a7fe4ff */
[----:B------:R0:W2:Y:S01]  /*b1f0*/  @P3 LDG.E.U8 R72, desc[UR24][R70.64] ;  /* 0x0000001846483981 */ /* 0x0000a2000c1e1100 */
[----:B------:R-:W-:-:S03]  /*b200*/  VIADD R18, R18, 0x7e ;  /* 0x0000007e12127836 */ /* 0x000fc60000000000 */
[----:B------:R-:W-:Y:S04]  /*b210*/  STL [R1+0xdc4], R29 ;  /* 0x000dc41d01007387 */ /* 0x000fe80000100800 */
[----:B------:R-:W-:Y:S04]  /*b220*/  STL [R1+0xdd0], R29 ;  /* 0x000dd01d01007387 */ /* 0x000fe80000100800 */
[----:B------:R-:W-:Y:S04]  /*b230*/  STL [R1+0xdd4], R29 ;  /* 0x000dd41d01007387 */ /* 0x000fe80000100800 */
[----:B------:R-:W-:Y:S04]  /*b240*/  STL [R1+0xdec], R29 ;  /* 0x000dec1d01007387 */ /* 0x000fe80000100800 */
[----:B------:R-:W-:Y:S04]  /*b250*/  STL [R1+0xdf0], R29 ;  /* 0x000df01d01007387 */ /* 0x000fe80000100800 */
[----:B------:R-:W-:Y:S04]  /*b260*/  STL [R1+0xdf4], R12 ;  /* 0x000df40c01007387 */ /* 0x000fe80000100800 */
[----:B------:R3:W-:Y:S04]  /*b270*/  STL [R1+0x284], R18 ;  /* 0x0002841201007387 */ /* 0x0007e80000100800 */
[----:B------:R0:W-:Y:S04]  /*b280*/  STL [R1+0xa38], R70 ;  /* 0x000a384601007387 */ /* 0x0001e80000100800 */
[----:B------:R1:W-:Y:S01]  /*b290*/  STL [R1+0x804], R71 ;  /* 0x0008044701007387 */ /* 0x0003e20000100800 */
[----:B---3--:R-:W-:-:S05]  /*b2a0*/  IABS R18, R18 ;  /* 0x0000001200127213 */ /* 0x008fca0000000000 */
[----:B------:R-:W-:Y:S01]  /*b2b0*/  IMAD.HI.U32 R13, R13, R18, RZ ;  /* 0x000000120d0d7227 */ /* 0x000fe200078e00ff */
[----:B0-----:R-:W-:-:S03]  /*b2c0*/  IADD3 R70, P4, PT, R3, UR6, RZ ;  /* 0x0000000603467c10 */ /* 0x001fc6000ff9e0ff */
[----:B------:R-:W-:Y:S01]  /*b2d0*/  IMAD.MOV R13, RZ, RZ, -R13 ;  /* 0x000000ffff0d7224 */ /* 0x000fe200078e0a0d */
[----:B-1----:R-:W-:-:S03]  /*b2e0*/  IADD3.X R71, PT, PT, R4, UR14, RZ, P4, !PT ;  /* 0x0000000e04477c10 */ /* 0x002fc6000a7fe4ff */
[----:B------:R-:W-:Y:S01]  /*b2f0*/  IMAD R13, R11, R13, R18 ;  /* 0x0000000d0b0d7224 */ /* 0x000fe200078e0212 */
[----:B--2---:R0:W-:Y:S04]  /*b300*/  STL [R1+0x18], R72 ;  /* 0x0000184801007387 */ /* 0x0041e80000100800 */
[----:B------:R-:W2:Y:S01]  /*b310*/  LDL.LU R18, [R1+0x268] ;  /* 0x0002680001127983 */ /* 0x000ea20000300800 */
[----:B0-----:R-:W0:Y:S03]  /*b320*/  S2R R72, SR_TID.X ;  /* 0x0000000000487919 */ /* 0x001e260000002100 */
[----:B------:R-:W-:Y:S04]  /*b330*/  STL [R1+0xe14], R13 ;  /* 0x000e140d01007387 */ /* 0x000fe80000100800 */
[----:B------:R-:W-:Y:S04]  /*b340*/  STL [R1+0x80c], R70 ;  /* 0x00080c4601007387 */ /* 0x000fe80000100800 */
[----:B------:R-:W-:Y:S01]  /*b350*/  STL [R1+0x808], R71 ;  /* 0x0008084701007387 */ /* 0x000fe20000100800 */
[----:B0-----:R-:W-:-:S05]  /*b360*/  LOP3.LUT R72, R72, 0x7f, RZ, 0xc0, !PT ;  /* 0x0000007f48487812 */ /* 0x001fca00078ec0ff */
[----:B------:R0:W-:Y:S02]  /*b370*/  STS.U8 [R72+UR9], R86 ;  /* 0x0000005648007988 */ /* 0x0001e40008000009 */
[----:B0-----:R-:W-:-:S06]  /*b380*/  PRMT R86, RZ, 0x7610, R86 ;  /* 0x00007610ff567816 */ /* 0x001fcc0000000056 */
[----:B------:R0:W3:Y:S04]  /*b390*/  @P3 LDG.E.U8 R86, desc[UR24][R70.64] ;  /* 0x0000001846563981 */ /* 0x0000e8000c1e1100 */
[----:B------:R-:W2:Y:S04]  /*b3a0*/  LDL.LU R70, [R1+0x280] ;  /* 0x0002800001467983 */ /* 0x000ea80000300800 */
[----:B------:R-:W3:Y:S04]  /*b3b0*/  LDL.LU R71, [R1+0x270] ;  /* 0x0002700001477983 */ /* 0x000ee80000300800 */
[----:B------:R1:W-:Y:S02]  /*b3c0*/  STS.U8 [R72+UR9+0x2000], R85 ;  /* 0x0020005548007988 */ /* 0x0003e40008000009 */
[----:B-1----:R-:W-:-:S02]  /*b3d0*/  PRMT R85, RZ, 0x7610, R85 ;  /* 0x00007610ff557816 */ /* 0x002fc40000000055 */
[----:B--2---:R0:W-:Y:S04]  /*b3e0*/  STS.U8 [R72+UR9+0x4000], R70 ;  /* 0x0040004648007988 */ /* 0x0041e80008000009 */
[----:B---3--:R1:W-:Y:S01]  /*b3f0*/  STS.U8 [R72+UR9+0x6000], R71 ;  /* 0x0060004748007988 */ /* 0x0083e20008000009 */
[----:B0-----:R-:W-:-:S04]  /*b400*/  IADD3 R70, P4, PT, R5, UR6, RZ ;  /* 0x0000000605467c10 */ /* 0x001fc8000ff9e0ff */
[----:B-1----:R-:W-:-:S05]  /*b410*/  IADD3.X R71, PT, PT, R6, UR14, RZ, P4, !PT ;  /* 0x0000000e06477c10 */ /* 0x002fca000a7fe4ff */
[----:B------:R0:W2:Y:S04]  /*b420*/  @P3 LDG.E.U8 R85, desc[UR24][R70.64] ;  /* 0x0000001846553981 */ /* 0x0000a8000c1e1100 */
[----:B------:R1:W-:Y:S04]  /*b430*/  STL [R1+0xe18], R86 ;  /* 0x000e185601007387 */ /* 0x0003e80000100800 */
[----:B------:R3:W-:Y:S04]  /*b440*/  STS.U8 [R72+UR9+0x400], R83 ;  /* 0x0004005348007988 */ /* 0x0007e80008000009 */
[----:B-1----:R-:W4:Y:S04]  /*b450*/  LDL.LU R86, [R1+0x26c] ;  /* 0x00026c0001567983 */ /* 0x002f280000300800 */
[----:B------:R1:W-:Y:S04]  /*b460*/  STL [R1+0x814], R70 ;  /* 0x0008144601007387 */ /* 0x0003e80000100800 */
[----:B------:R0:W-:Y:S04]  /*b470*/  STL [R1+0x810], R71 ;  /* 0x0008104701007387 */ /* 0x0001e80000100800 */
[----:B---3--:R-:W3:Y:S04]  /*b480*/  LDL.LU R72, [R1+0x25c] ;  /* 0x00025c0001487983 */ /* 0x008ee80000300800 */
[----:B-1----:R-:W3:Y:S01]  /*b490*/  LDL.LU R70, [R1+0x264] ;  /* 0x0002640001467983 */ /* 0x002ee20000300800 */
[----:B0-----:R-:W0:Y:S03]  /*b4a0*/  S2R R71, SR_TID.X ;  /* 0x0000000000477919 */ /* 0x001e260000002100 */
[----:B--2---:R1:W-:Y:S04]  /*b4b0*/  STL [R1+0xe1c], R85 ;  /* 0x000e1c5501007387 */ /* 0x0043e80000100800 */
[----:B-1----:R-:W2:Y:S01]  /*b4c0*/  LDL.LU R85, [R1+0x27c] ;  /* 0x00027c0001557983 */ /* 0x002ea20000300800 */
[----:B0-----:R-:W-:-:S05]  /*b4d0*/  LOP3.LUT R71, R71, 0x7f, RZ, 0xc0, !PT ;  /* 0x0000007f47477812 */ /* 0x001fca00078ec0ff */
[----:B--2---:R0:W-:Y:S04]  /*b4e0*/  STS.U8 [R71+UR9+0x2400], R85 ;  /* 0x0024005547007988 */ /* 0x0041e80008000009 */
[----:B---3--:R1:W-:Y:S04]  /*b4f0*/  STS.U8 [R71+UR9+0x4400], R70 ;  /* 0x0044004647007988 */ /* 0x0083e80008000009 */
[----:B------:R2:W-:Y:S04]  /*b500*/  STS.U8 [R71+UR9+0x6400], R84 ;  /* 0x0064005447007988 */ /* 0x0005e80008000009 */
[----:B0-----:R-:W3:Y:S01]  /*b510*/  LDL.LU R85, [R1+0x274] ;  /* 0x0002740001557983 */ /* 0x001ee20000300800 */
[----:B-1----:R-:W-:-:S02]  /*b520*/  IADD3 R70, P4, PT, R7, UR6, RZ ;  /* 0x0000000607467c10 */ /* 0x002fc4000ff9e0ff */
[----:B--2---:R-:W-:Y:S02]  /*b530*/  PRMT R84, RZ, 0x7610, R84 ;  /* 0x00007610ff547816 */ /* 0x004fe40000000054 */
[----:B------:R-:W-:-:S05]  /*b540*/  IADD3.X R71, PT, PT, R8, UR14, RZ, P4, !PT ;  /* 0x0000000e08477c10 */ /* 0x000fca000a7fe4ff */
[----:B------:R0:W2:Y:S04]  /*b550*/  @P3 LDG.E.U8 R84, desc[UR24][R70.64] ;  /* 0x0000001846543981 */ /* 0x0000a8000c1e1100 */
[----:B------:R-:W-:Y:S04]  /*b560*/  STL [R1+0x81c], R70 ;  /* 0x00081c4601007387 */ /* 0x000fe80000100800 */
[----:B------:R0:W-:Y:S02]  /*b570*/  STL [R1+0x818], R71 ;  /* 0x0008184701007387 */ /* 0x0001e40000100800 */
[----:B0-----:R-:W0:Y:S02]  /*b580*/  S2R R71, SR_TID.X ;  /* 0x0000000000477919 */ /* 0x001e240000002100 */
[----:B0-----:R-:W-:-:S05]  /*b590*/  LOP3.LUT R71, R71, 0x7f, RZ, 0xc0, !PT ;  /* 0x0000007f47477812 */ /* 0x001fca00078ec0ff */
[----:B----4-:R-:W-:Y:S04]  /*b5a0*/  STS.U8 [R71+UR9+0x800], R86 ;  /* 0x0008005647007988 */ /* 0x010fe80008000009 */
[----:B------:R0:W-:Y:S02]  /*b5b0*/  STS.U8 [R71+UR9+0x2800], R18 ;  /* 0x0028001247007988 */ /* 0x0001e40008000009 */
[----:B0-----:R-:W-:-:S04]  /*b5c0*/  SHF.R.U64 R18, R9, 0x1a, RZ ;  /* 0x0000001a09127819 */ /* 0x001fc800000012ff */
[----:B------:R-:W-:Y:S01]  /*b5d0*/  LOP3.LUT P3, RZ, R18, 0x1, RZ, 0xc0, !PT ;  /* 0x0000000112ff7812 */ /* 0x000fe2000786c0ff */
[----:B--2---:R0:W-:Y:S04]  /*b5e0*/  STL [R1+0xe20], R84 ;  /* 0x000e205401007387 */ /* 0x0041e80000100800 */
[----:B0-----:R-:W2:Y:S04]  /*b5f0*/  LDL.LU R84, [R1+0x258] ;  /* 0x0002580001547983 */ /* 0x001ea80000300800 */
[----:B------:R-:W4:Y:S04]  /*b600*/  LDL.LU R86, [R1+0x248] ;  /* 0x0002480001567983 */ /* 0x000f280000300800 */
[----:B------:R-:W2:Y:S01]  /*b610*/  LDL.LU R18, [R1+0x278] ;  /* 0x0002780001127983 */ /* 0x000ea20000300800 */
[----:B------:R-:W-:-:S02]  /*b620*/  USHF.R.S32.HI UR5, URZ, 0x1f, UR4 ;  /* 0x0000001fff057899 */ /* 0x000fc40008011404 */
[----:B------:R-:W-:Y:S01]  /*b630*/  IADD3 R70, P4, PT, R0, UR4, RZ ;  /* 0x0000000400467c10 */ /* 0x000fe2000ff9e0ff */
[----:B------:R0:W-:Y:S01]  /*b640*/  STS.U8 [R71+UR9+0x4800], R82 ;  /* 0x0048005247007988 */ /* 0x0001e20008000009 */
[----:B------:R-:W-:-:S03]  /*b650*/  PRMT R83, RZ, 0x7610, R83 ;  /* 0x00007610ff537816 */ /* 0x000fc60000000053 */
[----:B------:R-:W-:Y:S01]  /*b660*/  STL [R1+0x824], R70 ;  /* 0x0008244601007387 */ /* 0x000fe20000100800 */
[----:B0-----:R-:W-:-:S05]  /*b670*/  IADD3.X R71, PT, PT, R2, UR5, RZ, P4, !PT ;  /* 0x0000000502477c10 */ /* 0x001fca000a7fe4ff */
[----:B------:R0:W-:Y:S04]  /*b680*/  STL [R1+0x820], R71 ;  /* 0x0008204701007387 */ /* 0x0001e80000100800 */
[----:B------:R0:W3:Y:S02]  /*b690*/  @P3 LDG.E.U8 R83, desc[UR24][R70.64] ;  /* 0x0000001846533981 */ /* 0x0000e4000c1e1100 */
[----:B0-----:R-:W0:Y:S01]  /*b6a0*/  S2R R71, SR_TID.X ;  /* 0x0000000000477919 */ /* 0x001e220000002100 */
[----:B------:R-:W-:Y:S02]  /*b6b0*/  IADD3 R70, P4, PT, R3, UR4, RZ ;  /* 0x0000000403467c10 */ /* 0x000fe4000ff9e0ff */
[----:B------:R-:W-:Y:S02]  /*b6c0*/  PRMT R82, RZ, 0x7610, R82 ;  /* 0x00007610ff527816 */ /* 0x000fe40000000052 */
[----:B0-----:R-:W-:-:S05]  /*b6d0*/  LOP3.LUT R71, R71, 0x7f, RZ, 0xc0, !PT ;  /* 0x0000007f47477812 */ /* 0x001fca00078ec0ff */
[----:B--2---:R-:W-:Y:S04]  /*b6e0*/  STS.U8 [R71+UR9+0x6800], R18 ;  /* 0x0068001247007988 */ /* 0x004fe80008000009 */
[----:B------:R-:W-:Y:S04]  /*b6f0*/  STS.U8 [R71+UR9+0xc00], R72 ;  /* 0x000c004847007988 */ /* 0x000fe80008000009 */
[----:B------:R0:W-:Y:S02]  /*b700*/  STS.U8 [R71+UR9+0x2c00], R84 ;  /* 0x002c005447007988 */ /* 0x0001e40008000009 */
[----:B0-----:R-:W-:-:S05]  /*b710*/  IADD3.X R71, PT, PT, R4, UR5, RZ, P4, !PT ;  /* 0x0000000504477c10 */ /* 0x001fca000a7fe4ff */
[----:B------:R0:W2:Y:S01]  /*b720*/  @P3 LDG.E.U8 R82, desc[UR24][R70.64] ;  /* 0x0000001846523981 */ /* 0x0000a2000c1e1100 */
[----:B------:R-:W1:Y:S03]  /*b730*/  S2R R84, SR_TID.X ;  /* 0x0000000000547919 */ /* 0x000e660000002100 */
[----:B---3--:R3:W-:Y:S04]  /*b740*/  STL [R1+0xe24], R83 ;  /* 0x000e245301007387 */ /* 0x0087e80000100800 */
[----:B---3--:R-:W3:Y:S04]  /*b750*/  LDL.LU R83, [R1+0x24c] ;  /* 0x00024c0001537983 */ /* 0x008ee80000300800 */
[----:B------:R-:W3:Y:S04]  /*b760*/  LDL.LU R18, [R1+0x250] ;  /* 0x0002500001127983 */ /* 0x000ee80000300800 */
[----:B------:R-:W3:Y:S04]  /*b770*/  LDL.LU R72, [R1+0x244] ;  /* 0x0002440001487983 */ /* 0x000ee80000300800 */
[----:B------:R0:W-:Y:S04]  /*b780*/  STL [R1+0x82c], R70 ;  /* 0x00082c4601007387 */ /* 0x0001e80000100800 */
[----:B------:R1:W-:Y:S01]  /*b790*/  STL [R1+0x828], R71 ;  /* 0x0008284701007387 */ /* 0x0003e20000100800 */
[----:B0-----:R-:W-:-:S04]  /*b7a0*/  IADD3 R70, P4, PT, R5, UR4, RZ ;  /* 0x0000000405467c10 */ /* 0x001fc8000ff9e0ff */
[----:B-1----:R-:W-:Y:S01]  /*b7b0*/  IADD3.X R71, PT, PT, R6, UR5, RZ, P4, !PT ;  /* 0x0000000506477c10 */ /* 0x002fe2000a7fe4ff */
[----:B--2---:R0:W-:Y:S02]  /*b7c0*/  STL [R1+0xe28], R82 ;  /* 0x000e285201007387 */ /* 0x0041e40000100800 */
[----:B0-----:R-:W-:Y:S02]  /*b7d0*/  LOP3.LUT R82, R84, 0x7f, RZ, 0xc0, !PT ;  /* 0x0000007f54527812 */ /* 0x001fe400078ec0ff */
[----:B------:R-:W2:Y:S04]  /*b7e0*/  LDL.LU R84, [R1+0x254] ;  /* 0x0002540001547983 */ /* 0x000ea80000300800 */
[----:B------:R0:W-:Y:S04]  /*b7f0*/  STS.U8 [R82+UR9+0x4c00], R85 ;  /* 0x004c005552007988 */ /* 0x0001e80008000009 */
[----:B------:R1:W-:Y:S04]  /*b800*/  STS.U8 [R82+UR9+0x6c00], R81 ;  /* 0x006c005152007988 */ /* 0x0003e80008000009 */
[----:B0-----:R-:W2:Y:S01]  /*b810*/  LDL.LU R85, [R1+0x234] ;  /* 0x0002340001557983 */ /* 0x001ea20000300800 */
[----:B-1----:R-:W-:-:S03]  /*b820*/  PRMT R81, RZ, 0x7610, R81 ;  /* 0x00007610ff517816 */ /* 0x002fc60000000051 */
[----:B------:R-:W-:Y:S04]  /*b830*/  STL [R1+0x834], R70 ;  /* 0x0008344601007387 */ /* 0x000fe80000100800 */
[----:B------:R0:W-:Y:S04]  /*b840*/  STL [R1+0x830], R71 ;  /* 0x0008304701007387 */ /* 0x0001e80000100800 */
[----:B------:R1:W2:Y:S04]  /*b850*/  @P3 LDG.E.U8 R81, desc[UR24][R70.64] ;  /* 0x0000001846513981 */ /* 0x0002a8000c1e1100 */
[----:B0-----:R-:W3:Y:S01]  /*b860*/  LDL.LU R71, [R1+0x260] ;  /* 0x0002600001477983 */ /* 0x001ee20000300800 */
[----:B-1----:R-:W-:-:S03]  /*b870*/  IADD3 R70, P4, PT, R7, UR4, RZ ;  /* 0x0000000407467c10 */ /* 0x002fc6000ff9e0ff */
[----:B------:R0:W-:Y:S01]  /*b880*/  STS.U8 [R82+UR9+0x1000], R80 ;  /* 0x0010005052007988 */ /* 0x0001e20008000009 */
[----:B------:R-:W-:Y:S01]  /*b890*/  UIMAD UR4, UR12, 0x2d, URZ ;  /* 0x0000002d0c0478a4 */ /* 0x000fe2000f8e02ff */
[----:B0-----:R-:W-:Y:S02]  /*b8a0*/  PRMT R80, RZ, 0x7610, R80 ;  /* 0x00007610ff507816 */ /* 0x001fe40000000050 */
[----:B--2---:R-:W-:Y:S04]  /*b8b0*/  STL [R1+0xe2c], R81 ;  /* 0x000e2c5101007387 */ /* 0x004fe80000100800 */
[----:B---3--:R0:W-:Y:S04]  /*b8c0*/  STS.U8 [R82+UR9+0x3000], R71 ;  /* 0x0030004752007988 */ /* 0x0081e80008000009 */
[----:B------:R-:W-:Y:S04]  /*b8d0*/  STS.U8 [R82+UR9+0x5000], R83 ;  /* 0x0050005352007988 */ /* 0x000fe80008000009 */
[----:B----4-:R1:W-:Y:S01]  /*b8e0*/  STS.U8 [R82+UR9+0x7000], R86 ;  /* 0x0070005652007988 */ /* 0x0103e20008000009 */
[----:B0-----:R-:W-:-:S03]  /*b8f0*/  IADD3.X R71, PT, PT, R8, UR5, RZ, P4, !PT ;  /* 0x0000000508477c10 */ /* 0x001fc6000a7fe4ff */
[----:B------:R0:W-:Y:S01]  /*b900*/  STS.U8 [R82+UR9+0x1400], R18 ;  /* 0x0014001252007988 */ /* 0x0001e20008000009 */
[----:B------:R-:W-:-:S03]  /*b910*/  USHF.R.S32.HI UR5, URZ, 0x1f, UR4 ;  /* 0x0000001fff057899 */ /* 0x000fc60008011404 */
[----:B------:R2:W3:Y:S04]  /*b920*/  @P3 LDG.E.U8 R80, desc[UR24][R70.64] ;  /* 0x0000001846503981 */ /* 0x0004e8000c1e1100 */
[----:B-1----:R-:W4:Y:S01]  /*b930*/  LDL.LU R86, [R1+0x240] ;  /* 0x0002400001567983 */ /* 0x002f220000300800 */
[----:B0-----:R-:W-:-:S04]  /*b940*/  SHF.R.U64 R18, R9, 0x12, RZ ;  /* 0x0000001209127819 */ /* 0x001fc800000012ff */
[----:B------:R-:W-:Y:S01]  /*b950*/  LOP3.LUT P3, RZ, R18, 0x1, RZ, 0xc0, !PT ;  /* 0x0000000112ff7812 */ /* 0x000fe2000786c0ff */
[----:B------:R2:W-:Y:S04]  /*b960*/  STL [R1+0x83c], R70 ;  /* 0x00083c4601007387 */ /* 0x0005e80000100800 */
[----:B------:R-:W-:Y:S04]  /*b970*/  STS.U8 [R82+UR9+0x3400], R72 ;  /* 0x0034004852007988 */ /* 0x000fe80008000009 */
[----:B------:R0:W-:Y:S01]  /*b980*/  STS.U8 [R82+UR9+0x5400], R79 ;  /* 0x0054004f52007988 */ /* 0x0001e20008000009 */
[----:B--2---:R-:W-:-:S03]  /*b990*/  IADD3 R70, P4, PT, R0, UR4, RZ ;  /* 0x0000000400467c10 */ /* 0x004fc6000ff9e0ff */
[----:B------:R1:W-:Y:S01]  /*b9a0*/  STL [R1+0x838], R71 ;  /* 0x0008384701007387 */ /* 0x0003e20000100800 */
[----:B0-----:R-:W-:Y:S02]  /*b9b0*/  PRMT R79, RZ, 0x7610, R79 ;  /* 0x00007610ff4f7816 */ /* 0x001fe4000000004f */
[----:B-1----:R-:W-:-:S05]  /*b9c0*/  IADD3.X R71, PT, PT, R2, UR5, RZ, P4, !PT ;  /* 0x0000000502477c10 */ /* 0x002fca000a7fe4ff */
[----:B------:R0:W2:Y:S01]  /*b9d0*/  @P3 LDG.E.U8 R79, desc[UR24][R70.64] ;  /* 0x00000018464f3981 */ /* 0x0000a2000c1e1100 */
[----:B------:R-:W-:-:S03]  /*b9e0*/  IADD3 R18, P4, PT, R3, UR4, RZ ;  /* 0x0000000403127c10 */ /* 0x000fc6000ff9e0ff */
[----:B------:R-:W-:Y:S04]  /*b9f0*/  STS.U8 [R82+UR9+0x7400], R84 ;  /* 0x0074005452007988 */ /* 0x000fe80008000009 */
[----:B------:R-:W-:Y:S04]  /*ba00*/  STS.U8 [R82+UR9+0x1800], R85 ;  /* 0x0018005552007988 */ /* 0x000fe80008000009 */
[----:B------:R1:W-:Y:S02]  /*ba10*/  STS.U8 [R82+UR9+0x3800], R78 ;  /* 0x0038004e52007988 */ /* 0x0003e40008000009 */
[----:B-1----:R-:W-:-:S02]  /*ba20*/  PRMT R78, RZ, 0x7610, R78 ;  /* 0x00007610ff4e7816 */ /* 0x002fc4000000004e */
[----:B---3--:R1:W-:Y:S04]  /*ba30*/  STL [R1+0xe30], R80 ;  /* 0x000e305001007387 */ /* 0x0083e80000100800 */
[----:B-1----:R-:W3:Y:S04]  /*ba40*/  LDL.LU R80, [R1+0x23c] ;  /* 0x00023c0001507983 */ /* 0x002ee80000300800 */
[----:B------:R-:W3:Y:S04]  /*ba50*/  LDL.LU R81, [R1+0x228] ;  /* 0x0002280001517983 */ /* 0x000ee80000300800 */
[----:B------:R-:W3:Y:S04]  /*ba60*/  LDL.LU R72, [R1+0x224] ;  /* 0x0002240001487983 */ /* 0x000ee80000300800 */
[----:B------:R0:W-:Y:S04]  /*ba70*/  STL [R1+0x844], R70 ;  /* 0x0008444601007387 */ /* 0x0001e80000100800 */
[----:B------:R1:W-:Y:S01]  /*ba80*/  STL [R1+0x840], R71 ;  /* 0x0008404701007387 */ /* 0x0003e20000100800 */
[----:B0-----:R-:W-:-:S03]  /*ba90*/  IADD3.X R70, PT, PT, R4, UR5, RZ, P4, !PT ;  /* 0x0000000504467c10 */ /* 0x001fc6000a7fe4ff */
[----:B--2---:R-:W-:Y:S02]  /*baa0*/  STL [R1+0xe34], R79 ;  /* 0x000e344f01007387 */ /* 0x004fe40000100800 */
[----:B-1----:R-:W-:Y:S02]  /*bab0*/  @P3 IMAD.MOV.U32 R71, RZ, RZ, R70 ;  /* 0x000000ffff473224 */ /* 0x002fe400078e0046 */
[----:B------:R-:W2:Y:S04]  /*bac0*/  LDL.LU R83, [R1+0x238] ;  /* 0x0002380001537983 */ /* 0x000ea80000300800 */
[----:B------:R-:W2:Y:S04]  /*bad0*/  LDL.LU R84, [R1+0x230] ;  /* 0x0002300001547983 */ /* 0x000ea80000300800 */
[----:B------:R-:W-:Y:S04]  /*bae0*/  STL [R1+0x84c], R18 ;  /* 0x00084c1201007387 */ /* 0x000fe80000100800 */
[----:B------:R0:W-:Y:S02]  /*baf0*/  STL [R1+0x848], R70 ;  /* 0x0008484601007387 */ /* 0x0001e40000100800 */
[----:B0-----:R-:W-:-:S05]  /*bb00*/  @P3 IMAD.MOV.U32 R70, RZ, RZ, R18 ;  /* 0x000000ffff463224 */ /* 0x001fca00078e0012 */
[----:B------:R0:W2:Y:S01]  /*bb10*/  @P3 LDG.E.U8 R78, desc[UR24][R70.64] ;  /* 0x00000018464e3981 */ /* 0x0000a2000c1e1100 */
[----:B------:R-:W-:-:S03]  /*bb20*/  IADD3 R18, P4, PT, R5, UR4, RZ ;  /* 0x0000000405127c10 */ /* 0x000fc6000ff9e0ff */
[----:B----4-:R-:W-:Y:S01]  /*bb30*/  STS.U8 [R82+UR9+0x5800], R86 ;  /* 0x0058005652007988 */ /* 0x010fe20008000009 */
[----:B0-----:R-:W-:-:S03]  /*bb40*/  IADD3.X R70, PT, PT, R6, UR5, RZ, P4, !PT ;  /* 0x0000000506467c10 */ /* 0x001fc6000a7fe4ff */
[----:B------:R0:W-:Y:S02]  /*bb50*/  STS.U8 [R82+UR9+0x7800], R77 ;  /* 0x0078004d52007988 */ /* 0x0001e40008000009 */
[----:B------:R-:W-:Y:S01]  /*bb60*/  @P3 IMAD.MOV.U32 R71, RZ, RZ, R70 ;  /* 0x000000ffff473224 */ /* 0x000fe200078e0046 */
[----:B0-----:R-:W-:Y:S01]  /*bb70*/  PRMT R77, RZ, 0x7610, R77 ;  /* 0x00007610ff4d7816 */ /* 0x001fe2000000004d */
[----:B--2---:R-:W-:Y:S04]  /*bb80*/  STL [R1+0xe38], R78 ;  /* 0x000e384e01007387 */ /* 0x004fe80000100800 */
[----:B------:R-:W2:Y:S04]  /*bb90*/  LDL.LU R85, [R1+0x220] ;  /* 0x0002200001557983 */ /* 0x000ea80000300800 */
[----:B------:R-:W4:Y:S04]  /*bba0*/  LDL.LU R86, [R1+0x21c] ;  /* 0x00021c0001567983 */ /* 0x000f280000300800 */
[----:B------:R-:W-:Y:S04]  /*bbb0*/  STL [R1+0x854], R18 ;  /* 0x0008541201007387 */ /* 0x000fe80000100800 */
[----:B------:R0:W-:Y:S02]  /*bbc0*/  STL [R1+0x850], R70 ;  /* 0x0008504601007387 */ /* 0x0001e40000100800 */
[----:B0-----:R-:W-:-:S05]  /*bbd0*/  @P3 IMAD.MOV.U32 R70, RZ, RZ, R18 ;  /* 0x000000ffff463224 */ /* 0x001fca00078e0012 */
[----:B------:R0:W2:Y:S01]  /*bbe0*/  @P3 LDG.E.U8 R77, desc[UR24][R70.64] ;  /* 0x00000018464d3981 */ /* 0x0000a2000c1e1100 */
[----:B------:R-:W-:-:S03]  /*bbf0*/  IADD3 R18, P4, PT, R7, UR4, RZ ;  /* 0x0000000407127c10 */ /* 0x000fc6000ff9e0ff */
[----:B------:R1:W-:Y:S04]  /*bc00*/  STS.U8 [R82+UR9+0x1c00], R73 ;  /* 0x001c004952007988 */ /* 0x0003e80008000009 */
[----:B---3--:R-:W-:Y:S01]  /*bc10*/  STS.U8 [R82+UR9+0x3c00], R80 ;  /* 0x003c005052007988 */ /* 0x008fe20008000009 */
[----:B0-----:R-:W-:-:S03]  /*bc20*/  IADD3.X R70, PT, PT, R8, UR5, RZ, P4, !PT ;  /* 0x0000000508467c10 */ /* 0x001fc6000a7fe4ff */
[----:B------:R-:W-:Y:S01]  /*bc30*/  STS.U8 [R82+UR9+0x5c00], R81 ;  /* 0x005c005152007988 */ /* 0x000fe20008000009 */
[----:B-1----:R-:W-:-:S03]  /*bc40*/  LOP3.LUT R73, R82, 0x10, RZ, 0x3c, !PT ;  /* 0x0000001052497812 */ /* 0x002fc600078e3cff */
[----:B------:R-:W-:Y:S01]  /*bc50*/  STS.U8 [R82+UR9+0x7c00], R72 ;  /* 0x007c004852007988 */ /* 0x000fe20008000009 */
[----:B------:R-:W-:-:S03]  /*bc60*/  @P3 IMAD.MOV.U32 R71, RZ, RZ, R70 ;  /* 0x000000ffff473224 */ /* 0x000fc600078e0046 */
[----:B------:R0:W-:Y:S02]  /*bc70*/  STS.U8 [R73+UR9+0x80], R76 ;  /* 0x0000804c49007988 */ /* 0x0001e40008000009 */
[----:B0-----:R-:W-:Y:S02]  /*bc80*/  PRMT R76, RZ, 0x7610, R76 ;  /* 0x00007610ff4c7816 */ /* 0x001fe4000000004c */
[----:B--2---:R-:W-:Y:S04]  /*bc90*/  STL [R1+0xe3c], R77 ;  /* 0x000e3c4d01007387 */ /* 0x004fe80000100800 */
[----:B------:R-:W2:Y:S04]  /*bca0*/  LDL.LU R72, [R1+0x22c] ;  /* 0x00022c0001487983 */ /* 0x000ea80000300800 */
[----:B------:R-:W-:Y:S04]  /*bcb0*/  STL [R1+0x85c], R18 ;  /* 0x00085c1201007387 */ /* 0x000fe80000100800 */
[----:B------:R0:W-:Y:S02]  /*bcc0*/  STL [R1+0x858], R70 ;  /* 0x0008584601007387 */ /* 0x0001e40000100800 */
[----:B0-----:R-:W-:-:S05]  /*bcd0*/  @P3 IMAD.MOV.U32 R70, RZ, RZ, R18 ;  /* 0x000000ffff463224 */ /* 0x001fca00078e0012 */
[----:B------:R0:W3:Y:S01]  /*bce0*/  @P3 LDG.E.U8 R76, desc[UR24][R70.64] ;  /* 0x00000018464c3981 */ /* 0x0000e2000c1e1100 */
[----:B------:R-:W-:Y:S01]  /*bcf0*/  SHF.R.U64 R18, R9, 0xa, RZ ;  /* 0x0000000a09127819 */ /* 0x000fe200000012ff */
[----:B------:R-:W-:-:S03]  /*bd00*/  UIMAD UR4, UR12, 0x35, URZ ;  /* 0x000000350c0478a4 */ /* 0x000fc6000f8e02ff */
[----:B------:R-:W-:Y:S01]  /*bd10*/  LOP3.LUT P3, RZ, R18, 0x1, RZ, 0xc0, !PT ;  /* 0x0000000112ff7812 */ /* 0x000fe2000786c0ff */
[----:B------:R-:W-:Y:S01]  /*bd20*/  USHF.R.S32.HI UR5, URZ, 0x1f, UR4 ;  /* 0x0000001fff057899 */ /* 0x000fe20008011404 */
[----:B------:R1:W-:Y:S01]  /*bd30*/  STS.U8 [R73+UR9+0x6080], R75 ;  /* 0x0060804b49007988 */ /* 0x0003e20008000009 */
[----:B0-----:R-:W-:-:S04]  /*bd40*/  IADD3 R70, P4, PT, R0, UR4, RZ ;  /* 0x0000000400467c10 */ /* 0x001fc8000ff9e0ff */
[----:B------:R-:W-:Y:S02]  /*bd50*/  IADD3.X R71, PT, PT, R2, UR5, RZ, P4, !PT ;  /* 0x0000000502477c10 */ /* 0x000fe4000a7fe4ff */
[----:B-1----:R-:W-:Y:S01]  /*bd60*/  PRMT R75, RZ, 0x7610, R75 ;  /* 0x00007610ff4b7816 */ /* 0x002fe2000000004b */
[----:B------:R0:W-:Y:S05]  /*bd70*/  STS.U8 [R73+UR9+0x4480], R74 ;  /* 0x0044804a49007988 */ /* 0x0001ea0008000009 */
[----:B------:R1:W2:Y:S01]  /*bd80*/  @P3 LDG.E.U8 R75, desc[UR24][R70.64] ;  /* 0x00000018464b3981 */ /* 0x0002a2000c1e1100 */
[----:B0-----:R-:W-:-:S03]  /*bd90*/  PRMT R74, RZ, 0x7610, R74 ;  /* 0x00007610ff4a7816 */ /* 0x001fc6000000004a */
[----:B---3--:R-:W-:Y:S04]  /*bda0*/  STL [R1+0xe40], R76 ;  /* 0x000e404c01007387 */ /* 0x008fe80000100800 */
[----:B------:R1:W-:Y:S04]  /*bdb0*/  STL [R1+0x864], R70 ;  /* 0x0008644601007387 */ /* 0x0003e80000100800 */
[----:B------:R0:W-:Y:S01]  /*bdc0*/  STL [R1+0x860], R71 ;  /* 0x0008604701007387 */ /* 0x0001e20000100800 */
[----:B-1----:R-:W-:-:S04]  /*bdd0*/  IADD3 R70, P4, PT, R3, UR4, RZ ;  /* 0x0000000403467c10 */ /* 0x002fc8000ff9e0ff */
[----:B0-----:R-:W-:-:S05]  /*bde0*/  IADD3.X R71, PT, PT, R4, UR5, RZ, P4, !PT ;  /* 0x0000000504477c10 */ /* 0x001fca000a7fe4ff */
[----:B------:R0:W3:Y:S04]  /*bdf0*/  @P3 LDG.E.U8 R74, desc[UR24][R70.64] ;  /* 0x00000018464a3981 */ /* 0x0000e8000c1e1100 */
[----:B--2---:R-:W-:Y:S04]  /*be00*/  STL [R1+0xe44], R75 ;  /* 0x000e444b01007387 */ /* 0x004fe80000100800 */
[----:B------:R0:W-:Y:S04]  /*be10*/  STL [R1+0x86c], R70 ;  /* 0x00086c4601007387 */ /* 0x0001e80000100800 */
[----:B------:R1:W-:Y:S01]  /*be20*/  STS.U8 [R73+UR9+0x6480], R72 ;  /* 0x0064804849007988 */ /* 0x0003e20008000009 */
[----:B0-----:R-:W-:-:S03]  /*be30*/  IADD3 R70, P4, PT, R5, UR4, RZ ;  /* 0x0000000405467c10 */ /* 0x001fc6000ff9e0ff */
[----:B------:R0:W-:Y:S01]  /*be40*/  STL [R1+0x868], R71 ;  /* 0x0008684701007387 */ /* 0x0001e20000100800 */
[----:B-1----:R-:W-:-:S05]  /*be50*/  IADD3.X R72, PT, PT, R6, UR5, RZ, P4, !PT ;  /* 0x0000000506487c10 */ /* 0x002fca000a7fe4ff */
[----:B------:R-:W-:Y:S01]  /*be60*/  @P3 IMAD.MOV.U32 R75, RZ, RZ, R72 ;  /* 0x000000ffff4b3224 */ /* 0x000fe200078e0048 */
[----:B0-----:R-:W-:Y:S01]  /*be70*/  PRMT R71, RZ, 0x7610, R71 ;  /* 0x00007610ff477816 */ /* 0x001fe20000000047 */
[----:B---3--:R0:W-:Y:S02]  /*be80*/  STL [R1+0xe48], R74 ;  /* 0x000e484a01007387 */ /* 0x0081e40000100800 */
[----:B0-----:R-:W-:-:S05]  /*be90*/  @P3 IMAD.MOV.U32 R74, RZ, RZ, R70 ;  /* 0x000000ffff4a3224 */ /* 0x001fca00078e0046 */
[----:B------:R-:W2:Y:S04]  /*bea0*/  @P3 LDG.E.U8 R71, desc[UR24][R74.64] ;  /* 0x000000184a473981 */ /* 0x000ea8000c1e1100 */
[----:B------:R0:W-:Y:S04]  /*beb0*/  STS.U8 [R73+UR9+0x880], R38 ;  /* 0x0008802649007988 */ /* 0x0001e80008000009 */
[----:B------:R1:W-:Y:S04]  /*bec0*/  STS.U8 [R73+UR9+0x2880], R42 ;  /* 0x0028802a49007988 */ /* 0x0003e80008000009 */
[----:B0-----:R-:W3:Y:S04]  /*bed0*/  LDL.LU R38, [R1+0xf0c] ;  /* 0x000f0c0001267983 */ /* 0x001ee80000300800 */
[----:B-1----:R-:W3:Y:S04]  /*bee0*/  LDL.LU R42, [R1+0xf08] ;  /* 0x000f0800012a7983 */ /* 0x002ee80000300800 */
[----:B------:R0:W-:Y:S01]  /*bef0*/  STL [R1+0x874], R70 ;  /* 0x0008744601007387 */ /* 0x0001e20000100800 */
[----:B------:R-:W-:-:S03]  /*bf00*/  PRMT R18, RZ, 0x7610, R18 ;  /* 0x00007610ff127816 */ /* 0x000fc60000000012 */
[----:B------:R-:W-:Y:S01]  /*bf10*/  STL [R1+0x870], R72 ;  /* 0x0008704801007387 */ /* 0x000fe20000100800 */
[----:B0-----:R-:W-:-:S03]  /*bf20*/  IADD3 R70, P4, PT, R7, UR4, RZ ;  /* 0x0000000407467c10 */ /* 0x001fc6000ff9e0ff */
[----:B--2---:R0:W-:Y:S02]  /*bf30*/  STL [R1+0xe10], R71 ;  /* 0x000e104701007387 */ /* 0x0041e40000100800 */
[----:B0-----:R-:W-:-:S05]  /*bf40*/  IADD3.X R71, PT, PT, R8, UR5, RZ, P4, !PT ;  /* 0x0000000508477c10 */ /* 0x001fca000a7fe4ff */
[----:B------:R0:W2:Y:S04]  /*bf50*/  @P3 LDG.E.U8 R18, desc[UR24][R70.64] ;  /* 0x0000001846123981 */ /* 0x0000a8000c1e1100 */
[----:B------:R1:W-:Y:S04]  /*bf60*/  STS.U8 [R73+UR9+0x4880], R41 ;  /* 0x0048802949007988 */ /* 0x0003e80008000009 */
[----:B------:R0:W-:Y:S04]  /*bf70*/  STS.U8 [R73+UR9+0x6880], R40 ;  /* 0x0068802849007988 */ /* 0x0001e80008000009 */
[----:B------:R3:W-:Y:S04]  /*bf80*/  STS.U8 [R73+UR9+0xc80], R39 ;  /* 0x000c802749007988 */ /* 0x0007e80008000009 */
[----:B-1----:R-:W4:Y:S04]  /*bf90*/  LDL.LU R41, [R1+0xf04] ;  /* 0x000f040001297983 */ /* 0x002f280000300800 */
[----:B0-----:R-:W4:Y:S04]  /*bfa0*/  LDL.LU R40, [R1+0xf00] ;  /* 0x000f000001287983 */ /* 0x001f280000300800 */
[----:B---3--:R-:W3:Y:S01]  /*bfb0*/  LDL.LU R39, [R1+0xefc] ;  /* 0x000efc0001277983 */ /* 0x008ee20000300800 */
[----:B------:R-:W-:-:S03]  /*bfc0*/  UIMAD UR4, UR12, 0x3d, URZ ;  /* 0x0000003d0c0478a4 */ /* 0x000fc6000f8e02ff */
[----:B------:R0:W-:Y:S01]  /*bfd0*/  STL [R1+0x87c], R70 ;  /* 0x00087c4601007387 */ /* 0x0001e20000100800 */
[----:B------:R-:W-:-:S03]  /*bfe0*/  USHF.R.S32.HI UR5, URZ, 0x1f, UR4 ;  /* 0x0000001fff057899 */ /* 0x000fc60008011404 */
[----:B------:R-:W-:Y:S01]  /*bff0*/  STL [R1+0x878], R71 ;  /* 0x0008784701007387 */ /* 0x000fe20000100800 */
[----:B0-----:R-:W-:-:S04]  /*c000*/  SHF.R.U64 R70, R9, 0x2, RZ ;  /* 0x0000000209467819 */ /* 0x001fc800000012ff */
[----:B------:R-:W-:Y:S01]  /*c010*/  LOP3.LUT P4, RZ, R70, 0x1, RZ, 0xc0, !PT ;  /* 0x0000000146ff7812 */ /* 0x000fe2000788c0ff */
[----:B------:R0:W-:Y:S04]  /*c020*/  STS.U8 [R73+UR9+0x2c80], R45 ;  /* 0x002c802d49007988 */ /* 0x0001e80008000009 */
[----:B------:R1:W-:Y:S01]  /*c030*/  STS.U8 [R73+UR9+0x4c80], R44 ;  /* 0x004c802c49007988 */ /* 0x0003e20008000009 */
[----:B------:R-:W-:-:S03]  /*c040*/  PRMT R17, RZ, 0x7610, R17 ;  /* 0x00007610ff117816 */ /* 0x000fc60000000011 */
[----:B------:R-:W-:Y:S04]  /*c050*/  STS.U8 [R73+UR9+0x6c80], R43 ;  /* 0x006c802b49007988 */ /* 0x000fe80008000009 */
[----:B--2---:R2:W-:Y:S04]  /*c060*/  STL [R1+0xe4c], R18 ;  /* 0x000e4c1201007387 */ /* 0x0045e80000100800 */
[----:B0-----:R-:W3:Y:S04]  /*c070*/  LDL.LU R45, [R1+0xef8] ;  /* 0x000ef800012d7983 */ /* 0x001ee80000300800 */
[----:B-1----:R-:W3:Y:S01]  /*c080*/  LDL.LU R44, [R1+0xef4] ;  /* 0x000ef400012c7983 */ /* 0x002ee20000300800 */
[----:B--2---:R-:W-:-:S03]  /*c090*/  IADD3 R18, P6, PT, R0, UR4, RZ ;  /* 0x0000000400127c10 */ /* 0x004fc6000ffde0ff */
[----:B------:R-:W-:Y:S01]  /*c0a0*/  STL [R1+0xda4], R9 ;  /* 0x000da40901007387 */ /* 0x000fe20000100800 */
[----:B------:R-:W-:-:S03]  /*c0b0*/  IADD3.X R70, PT, PT, R2, UR5, RZ, P6, !PT ;  /* 0x0000000502467c10 */ /* 0x000fc6000b7fe4ff */
[----:B------:R-:W-:Y:S04]  /*c0c0*/  STL [R1+0xdc8], R9 ;  /* 0x000dc80901007387 */ /* 0x000fe80000100800 */
[----:B------:R-:W-:Y:S01]  /*c0d0*/  STL [R1+0xde4], R9 ;  /* 0x000de40901007387 */ /* 0x000fe20000100800 */
[----:B------:R-:W-:-:S03]  /*c0e0*/  @P4 IMAD.MOV.U32 R71, RZ, RZ, R70 ;  /* 0x000000ffff474224 */ /* 0x000fc600078e0046 */
[----:B------:R-:W2:Y:S04]  /*c0f0*/  LDL.LU R43, [R1+0xef0] ;  /* 0x000ef000012b7983 */ /* 0x000ea80000300800 */
[----:B------:R-:W-:Y:S04]  /*c100*/  STL [R1+0x884], R18 ;  /* 0x0008841201007387 */ /* 0x000fe80000100800 */
[----:B------:R0:W-:Y:S02]  /*c110*/  STL [R1+0x880], R70 ;  /* 0x0008804601007387 */ /* 0x0001e40000100800 */
[----:B0-----:R-:W-:-:S05]  /*c120*/  @P4 IMAD.MOV.U32 R70, RZ, RZ, R18 ;  /* 0x000000ffff464224 */ /* 0x001fca00078e0012 */
[----:B------:R-:W2:Y:S01]  /*c130*/  @P4 LDG.E.U8 R17, desc[UR24][R70.64] ;  /* 0x0000001846114981 */ /* 0x000ea2000c1e1100 */
[C---:B------:R-:W-:Y:S02]  /*c140*/  ISETP.GT.U32.AND P5, PT, R11.reuse, R38, PT ;  /* 0x000000260b00720c */ /* 0x040fe40003fa4070 */
[----:B------:R-:W-:Y:S01]  /*c150*/  ISETP.GT.U32.AND P3, PT, R11, R42, PT ;  /* 0x0000002a0b00720c */ /* 0x000fe20003f64070 */
[----:B------:R0:W-:Y:S04]  /*c160*/  STS.U8 [R73+UR9+0x1080], R48 ;  /* 0x0010803049007988 */ /* 0x0001e80008000009 */
[----:B------:R1:W-:Y:S06]  /*c170*/  STS.U8 [R73+UR9+0x3080], R47 ;  /* 0x0030802f49007988 */ /* 0x0003ec0008000009 */
[--C-:B------:R-:W-:Y:S01]  /*c180*/  @!P5 IMAD.IADD R38, R38, 0x1, -R11.reuse ;  /* 0x000000012626d824 */ /* 0x100fe200078e0a0b */
[----:B0-----:R-:W3:Y:S01]  /*c190*/  LDL.LU R48, [R1+0xeec] ;  /* 0x000eec0001307983 */ /* 0x001ee20000300800 */
[----:B------:R-:W-:-:S03]  /*c1a0*/  @!P3 IMAD.IADD R42, R42, 0x1, -R11 ;  /* 0x000000012a2ab824 */ /* 0x000fc600078e0a0b */
[----:B-1----:R-:W3:Y:S04]  /*c1b0*/  LDL.LU R47, [R1+0xee8] ;  /* 0x000ee800012f7983 */ /* 0x002ee80000300800 */
[----:B------:R0:W-:Y:S04]  /*c1c0*/  STS.U8 [R73+UR9+0x5080], R46 ;  /* 0x0050802e49007988 */ /* 0x0001e80008000009 */
[----:B0-----:R-:W3:Y:S04]  /*c1d0*/  LDL.LU R46, [R1+0xee4] ;  /* 0x000ee400012e7983 */ /* 0x001ee80000300800 */
[----:B------:R-:W-:Y:S04]  /*c1e0*/  STL [R1+0xdbc], R38 ;  /* 0x000dbc2601007387 */ /* 0x000fe80000100800 */
[----:B------:R-:W-:Y:S04]  /*c1f0*/  STL [R1+0xdd8], R38 ;  /* 0x000dd82601007387 */ /* 0x000fe80000100800 */
[----:B------:R-:W-:Y:S04]  /*c200*/  STL [R1+0xde8], R38 ;  /* 0x000de82601007387 */ /* 0x000fe80000100800 */
[----:B------:R-:W-:Y:S04]  /*c210*/  STL [R1+0xdb4], R42 ;  /* 0x000db42a01007387 */ /* 0x000fe80000100800 */
[----:B------:R-:W-:Y:S01]  /*c220*/  STL [R1+0xdf8], R42 ;  /* 0x000df82a01007387 */ /* 0x000fe20000100800 */
[----:B------:R-:W-:-:S03]  /*c230*/  PRMT R13, RZ, 0x7610, R13 ;  /* 0x00007610ff0d7816 */ /* 0x000fc6000000000d */
[----:B--2---:R0:W-:Y:S02]  /*c240*/  STL [R1+0x14], R17 ;  /* 0x0000141101007387 */ /* 0x0041e40000100800 */
[----:B0-----:R-:W-:-:S04]  /*c250*/  IADD3 R17, P6, PT, R3, UR4, RZ ;  /* 0x0000000403117c10 */ /* 0x001fc8000ffde0ff */
[----:B------:R-:W-:Y:S01]  /*c260*/  IADD3.X R18, PT, PT, R4, UR5, RZ, P6, !PT ;  /* 0x0000000504127c10 */ /* 0x000fe2000b7fe4ff */
[----:B------:R-:W-:-:S04]  /*c270*/  @P4 IMAD.MOV.U32 R70, RZ, RZ, R17 ;  /* 0x000000ffff464224 */ /* 0x000fc800078e0011 */
[----:B------:R-:W-:-:S05]  /*c280*/  @P4 IMAD.MOV.U32 R71, RZ, RZ, R18 ;  /* 0x000000ffff474224 */ /* 0x000fca00078e0012 */
[----:B------:R-:W2:Y:S01]  /*c290*/  @P4 LDG.E.U8 R13, desc[UR24][R70.64] ;  /* 0x00000018460d4981 */ /* 0x000ea2000c1e1100 */
[C---:B----4-:R-:W-:Y:S02]  /*c2a0*/  ISETP.GT.U32.AND P5, PT, R11.reuse, R41, PT ;  /* 0x000000290b00720c */ /* 0x050fe40003fa4070 */
[----:B------:R-:W-:Y:S01]  /*c2b0*/  ISETP.GT.U32.AND P3, PT, R11, R40, PT ;  /* 0x000000280b00720c */ /* 0x000fe20003f64070 */
[----:B------:R-:W-:Y:S04]  /*c2c0*/  STL [R1+0x88c], R17 ;  /* 0x00088c1101007387 */ /* 0x000fe80000100800 */
[----:B------:R-:W-:Y:S04]  /*c2d0*/  STL [R1+0x888], R18 ;  /* 0x0008881201007387 */ /* 0x000fe80000100800 */
[----:B------:R0:W-:Y:S02]  /*c2e0*/  STS.U8 [R73+UR9+0x7080], R50 ;  /* 0x0070803249007988 */ /* 0x0001e40008000009 */
[----:B------:R-:W-:-:S02]  /*c2f0*/  @!P5 IMAD.IADD R41, R41, 0x1, -R11 ;  /* 0x000000012929d824 */ /* 0x000fc400078e0a0b */
[----:B------:R1:W-:Y:S01]  /*c300*/  STS.U8 [R73+UR9+0x1480], R49 ;  /* 0x0014803149007988 */ /* 0x0003e20008000009 */
[----:B------:R-:W-:-:S03]  /*c310*/  @!P3 IMAD.IADD R40, R40, 0x1, -R11 ;  /* 0x000000012828b824 */ /* 0x000fc600078e0a0b */
[----:B------:R4:W-:Y:S04]  /*c320*/  STS.U8 [R73+UR9+0x3480], R54 ;  /* 0x0034803649007988 */ /* 0x0009e80008000009 */
[----:B0-----:R-:W3:Y:S04]  /*c330*/  LDL.LU R50, [R1+0xee0] ;  /* 0x000ee00001327983 */ /* 0x001ee80000300800 */
[----:B-1----:R-:W3:Y:S04]  /*c340*/  LDL.LU R49, [R1+0xedc] ;  /* 0x000edc0001317983 */ /* 0x002ee80000300800 */
[----:B----4-:R-:W4:Y:S04]  /*c350*/  LDL.LU R54, [R1+0xed8] ;  /* 0x000ed80001367983 */ /* 0x010f280000300800 */
        /* <DEDUP_REMOVED lines=16> */
[C---:B---3--:R-:W-:Y:S02]  /*c460*/  ISETP.GT.U32.AND P5, PT, R11.reuse, R39, PT ;  /* 0x000000270b00720c */ /* 0x048fe40003fa4070 */
[----:B------:R-:W-:Y:S01]  /*c470*/  ISETP.GT.U32.AND P3, PT, R11, R45, PT ;  /* 0x0000002d0b00720c */ /* 0x000fe20003f64070 */
[----:B------:R-:W-:Y:S04]  /*c480*/  STL [R1+0x894], R13 ;  /* 0x0008940d01007387 */ /* 0x000fe80000100800 */
[----:B------:R-:W-:Y:S04]  /*c490*/  STL [R1+0x890], R17 ;  /* 0x0008901101007387 */ /* 0x000fe80000100800 */
[----:B------:R0:W-:Y:S02]  /*c4a0*/  STS.U8 [R73+UR9+0x5480], R53 ;  /* 0x0054803549007988 */ /* 0x0001e40008000009 */
[----:B------:R-:W-:-:S02]  /*c4b0*/  @!P5 IMAD.IADD R39, R39, 0x1, -R11 ;  /* 0x000000012727d824 */ /* 0x000fc400078e0a0b */
[----:B------:R-:W-:Y:S01]  /*c4c0*/  @!P3 IMAD.IADD R45, R45, 0x1, -R11 ;  /* 0x000000012d2db824 */ /* 0x000fe200078e0a0b */
[----:B------:R1:W-:Y:S04]  /*c4d0*/  STS.U8 [R73+UR9+0x7480], R52 ;  /* 0x0074803449007988 */ /* 0x0003e80008000009 */
[----:B0-----:R-:W3:Y:S04]  /*c4e0*/  LDL.LU R53, [R1+0xed4] ;  /* 0x000ed40001357983 */ /* 0x001ee80000300800 */
[----:B-1----:R-:W3:Y:S04]  /*c4f0*/  LDL.LU R52, [R1+0xed0] ;  /* 0x000ed00001347983 */ /* 0x002ee80000300800 */
[----:B------:R-:W-:Y:S04]  /*c500*/  STL [R1+0xdac], R39 ;  /* 0x000dac2701007387 */ /* 0x000fe80000100800 */
[----:B------:R-:W-:Y:S04]  /*c510*/  STL [R1+0xe04], R39 ;  /* 0x000e042701007387 */ /* 0x000fe80000100800 */
[----:B------:R-:W-:Y:S04]  /*c520*/  STL [R1+0xe08], R45 ;  /* 0x000e082d01007387 */ /* 0x000fe80000100800 */
[----:B------:R0:W-:Y:S02]  /*c530*/  STS.U8 [R73+UR9+0x1880], R87 ;  /* 0x0018805749007988 */ /* 0x0001e40008000009 */
[----:B0-----:R-:W-:-:S02]  /*c540*/  PRMT R87, RZ, 0x7610, R87 ;  /* 0x00007610ff577816 */ /* 0x001fc40000000057 */
[----:B--2---:R0:W-:Y:S02]  /*c550*/  STL [R1+0xc], R10 ;  /* 0x00000c0a01007387 */ /* 0x0041e40000100800 */
[----:B0-----:R-:W-:-:S04]  /*c560*/  IADD3 R10, P5, PT, R7, UR4, RZ ;  /* 0x00000004070a7c10 */ /* 0x001fc8000ffbe0ff */
[----:B------:R-:W-:Y:S01]  /*c570*/  IADD3.X R13, PT, PT, R8, UR5, RZ, P5, !PT ;  /* 0x00000005080d7c10 */ /* 0x000fe2000affe4ff */
[----:B------:R-:W-:-:S04]  /*c580*/  @P4 IMAD.MOV.U32 R70, RZ, RZ, R10 ;  /* 0x000000ffff464224 */ /* 0x000fc800078e000a */
[----:B------:R-:W-:-:S05]  /*c590*/  @P4 IMAD.MOV.U32 R71, RZ, RZ, R13 ;  /* 0x000000ffff474224 */ /* 0x000fca00078e000d */
[----:B------:R0:W2:Y:S04]  /*c5a0*/  @P4 LDG.E.U8 R87, desc[UR24][R70.64] ;  /* 0x0000001846574981 */ /* 0x0000a8000c1e1100 */
[----:B------:R1:W-:Y:S02]  /*c5b0*/  STL [R1+0x89c], R10 ;  /* 0x00089c0a01007387 */ /* 0x0003e40000100800 */
[----:B-1----:R-:W0:Y:S01]  /*c5c0*/  LDC R10, c[0x0][0x3a0] ;  /* 0x0000e800ff0a7b82 */ /* 0x002e220000000800 */
[C---:B------:R-:W-:Y:S02]  /*c5d0*/  ISETP.GT.U32.AND P4, PT, R11.reuse, R47, PT ;  /* 0x0000002f0b00720c */ /* 0x040fe40003f84070 */
[----:B------:R-:W-:Y:S01]  /*c5e0*/  ISETP.GT.U32.AND P6, PT, R11, R44, PT ;  /* 0x0000002c0b00720c */ /* 0x000fe20003fc4070 */
[----:B------:R-:W-:-:S04]  /*c5f0*/  UIMAD UR4, UR12, 0x6, URZ ;  /* 0x000000060c0478a4 */ /* 0x000fc8000f8e02ff */
[----:B------:R-:W-:-:S06]  /*c600*/  USHF.R.S32.HI UR5, URZ, 0x1f, UR4 ;  /* 0x0000001fff057899 */ /* 0x000fcc0008011404 */
[--C-:B------:R-:W-:Y:S02]  /*c610*/  @!P4 IMAD.IADD R47, R47, 0x1, -R11.reuse ;  /* 0x000000012f2fc824 */ /* 0x100fe400078e0a0b */
[----:B------:R-:W-:Y:S02]  /*c620*/  @!P6 IMAD.IADD R44, R44, 0x1, -R11 ;  /* 0x000000012c2ce824 */ /* 0x000fe400078e0a0b */
[----:B0-----:R-:W-:Y:S01]  /*c630*/  VIADD R70, R10, 0xfffffff9 ;  /* 0xfffffff90a467836 */ /* 0x001fe20000000000 */
[----:B------:R-:W-:-:S04]  /*c640*/  IADD3 R10, P6, PT, R0, UR4, RZ ;  /* 0x00000004000a7c10 */ /* 0x000fc8000ffde0ff */
[----:B------:R-:W-:Y:S01]  /*c650*/  ISETP.GE.U32.AND P4, PT, R70, 0x7fffffba, PT ;  /* 0x7fffffba4600780c */ /* 0x000fe20003f86070 */
[----:B------:R0:W-:Y:S01]  /*c660*/  STL [R1+0x898], R13 ;  /* 0x0008980d01007387 */ /* 0x0001e20000100800 */
[----:B------:R-:W-:-:S03]  /*c670*/  ISETP.GT.U32.AND P5, PT, R11, R48, PT ;  /* 0x000000300b00720c */ /* 0x000fc60003fa4070 */
[----:B------:R1:W-:Y:S01]  /*c680*/  STS.U8 [R73+UR9+0x3880], R51 ;  /* 0x0038803349007988 */ /* 0x0003e20008000009 */
[----:B------:R-:W-:-:S03]  /*c690*/  PRMT R40, RZ, 0x7610, R40 ;  /* 0x00007610ff287816 */ /* 0x000fc60000000028 */
[----:B------:R1:W-:Y:S01]  /*c6a0*/  STS.U8 [R73+UR9+0x5880], R57 ;  /* 0x0058803949007988 */ /* 0x0003e20008000009 */
[----:B0-----:R-:W-:Y:S02]  /*c6b0*/  IADD3.X R13, PT, PT, R2, UR5, RZ, P6, !PT ;  /* 0x00000005020d7c10 */ /* 0x001fe4000b7fe4ff */
[----:B------:R-:W-:-:S03]  /*c6c0*/  ISETP.GT.U32.AND P3, PT, R11, R43, PT ;  /* 0x0000002b0b00720c */ /* 0x000fc60003f64070 */
[----:B------:R-:W-:Y:S02]  /*c6d0*/  @!P4 IMAD.MOV.U32 R45, RZ, RZ, R13 ;  /* 0x000000ffff2dc224 */ /* 0x000fe400078e000d */
[----:B------:R-:W-:Y:S01]  /*c6e0*/  @!P5 IMAD.IADD R48, R48, 0x1, -R11 ;  /* 0x000000013030d824 */ /* 0x000fe200078e0a0b */
[----:B------:R-:W-:-:S07]  /*c6f0*/  ISETP.GT.U32.AND P5, PT, R11, R50, PT ;  /* 0x000000320b00720c */ /* 0x000fce0003fa4070 */
[----:B------:R-:W-:Y:S01]  /*c700*/  @!P3 IMAD.IADD R43, R43, 0x1, -R11 ;  /* 0x000000012b2bb824 */ /* 0x000fe200078e0a0b */
[----:B------:R-:W-:-:S05]  /*c710*/  ISETP.GT.U32.AND P3, PT, R11, R46, PT ;  /* 0x0000002e0b00720c */ /* 0x000fca0003f64070 */
[--C-:B------:R-:W-:Y:S01]  /*c720*/  @!P5 IMAD.IADD R50, R50, 0x1, -R11.reuse ;  /* 0x000000013232d824 */ /* 0x100fe200078e0a0b */
[----:B----4-:R-:W-:Y:S01]  /*c730*/  ISETP.GT.U32.AND P5, PT, R11, R54, PT ;  /* 0x000000360b00720c */ /* 0x010fe20003fa4070 */
[----:B------:R-:W-:Y:S06]  /*c740*/  STS.U8 [R73+UR9+0x7880], R56 ;  /* 0x0078803849007988 */ /* 0x000fec0008000009 */
[----:B------:R-:W-:-:S06]  /*c750*/  @!P3 IMAD.IADD R46, R46, 0x1, -R11 ;  /* 0x000000012e2eb824 */ /* 0x000fcc00078e0a0b */
[----:B------:R-:W-:Y:S01]  /*c760*/  @!P5 IMAD.IADD R54, R54, 0x1, -R11 ;  /* 0x000000013636d824 */ /* 0x000fe200078e0a0b */
[----:B------:R-:W-:Y:S01]  /*c770*/  PRMT R41, RZ, 0x7610, R41 ;  /* 0x00007610ff297816 */ /* 0x000fe20000000029 */
[----:B--2---:R-:W-:Y:S04]  /*c780*/  STL [R1+0xe0c], R87 ;  /* 0x000e0c5701007387 */ /* 0x004fe80000100800 */
[----:B-1----:R-:W2:Y:S04]  /*c790*/  LDL.LU R51, [R1+0xecc] ;  /* 0x000ecc0001337983 */ /* 0x002ea80000300800 */
[----:B------:R-:W4:Y:S04]  /*c7a0*/  LDL.LU R57, [R1+0xec8] ;  /* 0x000ec80001397983 */ /* 0x000f280000300800 */
[----:B------:R-:W-:Y:S04]  /*c7b0*/  STL [R1+0xd9c], R44 ;  /* 0x000d9c2c01007387 */ /* 0x000fe80000100800 */
[----:B------:R0:W-:Y:S02]  /*c7c0*/  STL [R1+0xe50], R44 ;  /* 0x000e502c01007387 */ /* 0x0001e40000100800 */
[----:B0-----:R-:W-:-:S05]  /*c7d0*/  @!P4 IMAD.MOV.U32 R44, RZ, RZ, R10 ;  /* 0x000000ffff2cc224 */ /* 0x001fca00078e000a */
[----:B------:R0:W2:Y:S04]  /*c7e0*/  @!P4 LDG.E.U8 R40, desc[UR24][R44.64] ;  /* 0x000000182c28c981 */ /* 0x0000a8000c1e1100 */
[----:B------:R-:W-:Y:S04]  /*c7f0*/  STL [R1+0xd94], R43 ;  /* 0x000d942b01007387 */ /* 0x000fe80000100800 */
[----:B------:R-:W-:Y:S04]  /*c800*/  STL [R1+0xd98], R43 ;  /* 0x000d982b01007387 */ /* 0x000fe80000100800 */
[----:B------:R-:W-:Y:S04]  /*c810*/  STL [R1+0xe54], R43 ;  /* 0x000e542b01007387 */ /* 0x000fe80000100800 */
[----:B------:R-:W-:Y:S04]  /*c820*/  STL [R1+0xda0], R48 ;  /* 0x000da03001007387 */ /* 0x000fe80000100800 */
[----:B------:R-:W-:Y:S04]  /*c830*/  STL [R1+0xe58], R48 ;  /* 0x000e583001007387 */ /* 0x000fe80000100800 */
[----:B------:R-:W3:Y:S04]  /*c840*/  LDL.LU R56, [R1+0xec4] ;  /* 0x000ec40001387983 */ /* 0x000ee80000300800 */
[----:B------:R-:W-:Y:S04]  /*c850*/  STL [R1+0xd90], R47 ;  /* 0x000d902f01007387 */ /* 0x000fe80000100800 */
[----:B------:R-:W-:Y:S04]  /*c860*/  STL [R1+0xe5c], R47 ;  /* 0x000e5c2f01007387 */ /* 0x000fe80000100800 */
[----:B------:R-:W-:Y:S04]  /*c870*/  STL [R1+0xd88], R46 ;  /* 0x000d882e01007387 */ /* 0x000fe80000100800 */
[----:B------:R1:W-:Y:S04]  /*c880*/  STL [R1+0xe60], R46 ;  /* 0x000e602e01007387 */ /* 0x0003e80000100800 */
[----:B------:R-:W-:Y:S04]  /*c890*/  STL [R1+0xe64], R50 ;  /* 0x000e643201007387 */ /* 0x000fe80000100800 */
[----:B------:R0:W-:Y:S01]  /*c8a0*/  STL [R1+0x36c], R10 ;  /* 0x00036c0a01007387 */ /* 0x0001e20000100800 */
[----:B------:R-:W-:Y:S01]  /*c8b0*/  ISETP.GT.U32.AND P3, PT, R11, R49, PT ;  /* 0x000000310b00720c */ /* 0x000fe20003f64070 */
[----:B-1----:R-:W1:Y:S02]  /*c8c0*/  LDC R46, c[0x0][0x3a0] ;  /* 0x0000e800ff2e7b82 */ /* 0x002e640000000800 */
[----:B------:R0:W-:Y:S02]  /*c8d0*/  STL [R1+0x368], R13 ;  /* 0x0003680d01007387 */ /* 0x0001e40000100800 */
[----:B0-----:R-:W-:-:S04]  /*c8e0*/  IADD3 R10, P5, PT, R3, UR4, RZ ;  /* 0x00000004030a7c10 */ /* 0x001fc8000ffbe0ff */
[----:B------:R-:W-:Y:S01]  /*c8f0*/  IADD3.X R13, PT, PT, R4, UR5, RZ, P5, !PT ;  /* 0x00000005040d7c10 */ /* 0x000fe2000affe4ff */
[----:B------:R-:W-:-:S04]  /*c900*/  @!P4 IMAD.MOV.U32 R44, RZ, RZ, R10 ;  /* 0x000000ffff2cc224 */ /* 0x000fc800078e000a */
[----:B------:R-:W-:-:S05]  /*c910*/  @!P4 IMAD.MOV.U32 R45, RZ, RZ, R13 ;  /* 0x000000ffff2dc224 */ /* 0x000fca00078e000d */
[----:B------:R-:W3:Y:S01]  /*c920*/  @!P4 LDG.E.U8 R41, desc[UR24][R44.64] ;  /* 0x000000182c29c981 */ /* 0x000ee2000c1e1100 */
[----:B------:R-:W-:-:S03]  /*c930*/  @!P3 IMAD.IADD R49, R49, 0x1, -R11 ;  /* 0x000000013131b824 */ /* 0x000fc600078e0a0b */
[----:B------:R0:W-:Y:S04]  /*c940*/  STS.U8 [R73+UR9+0x1c80], R55 ;  /* 0x001c803749007988 */ /* 0x0001e80008000009 */
[----:B------:R0:W-:Y:S04]  /*c950*/  STS.U8 [R73+UR9+0x3c80], R60 ;  /* 0x003c803c49007988 */ /* 0x0001e80008000009 */
[----:B------:R0:W-:Y:S04]  /*c960*/  STS.U8 [R73+UR9+0x5c80], R59 ;  /* 0x005c803b49007988 */ /* 0x0001e80008000009 */
[----:B------:R-:W-:Y:S04]  /*c970*/  STS.U8 [R73+UR9+0x7c80], R58 ;  /* 0x007c803a49007988 */ /* 0x000fe80008000009 */
[----:B------:R-:W-:Y:S04]  /*c980*/  STS.U8 [R73+UR9+0x2080], R83 ;  /* 0x0020805349007988 */ /* 0x000fe80008000009 */
[----:B------:R-:W-:Y:S04]  /*c990*/  STS.U8 [R73+UR9+0x4080], R84 ;  /* 0x0040805449007988 */ /* 0x000fe80008000009 */
[----:B------:R-:W-:Y:S04]  /*c9a0*/  STS.U8 [R73+UR9+0x480], R85 ;  /* 0x0004805549007988 */ /* 0x000fe80008000009 */
[----:B------:R-:W-:Y:S04]  /*c9b0*/  STS.U8 [R73+UR9+0x2480], R86 ;  /* 0x0024805649007988 */ /* 0x000fe80008000009 */
[----:B--2---:R-:W-:Y:S04]  /*c9c0*/  STL [R1+0xe68], R40 ;  /* 0x000e682801007387 */ /* 0x004fe80000100800 */
[----:B0-----:R-:W2:Y:S04]  /*c9d0*/  LDL.LU R55, [R1+0xec0] ;  /* 0x000ec00001377983 */ /* 0x001ea80000300800 */
[----:B------:R-:W2:Y:S04]  /*c9e0*/  LDL.LU R60, [R1+0xebc] ;  /* 0x000ebc00013c7983 */ /* 0x000ea80000300800 */
[----:B------:R-:W2:Y:S04]  /*c9f0*/  LDL.LU R59, [R1+0xeb8] ;  /* 0x000eb800013b7983 */ /* 0x000ea80000300800 */
[----:B------:R-:W-:Y:S04]  /*ca00*/  STL [R1+0xe6c], R49 ;  /* 0x000e6c3101007387 */ /* 0x000fe80000100800 */
[----:B------:R-:W-:Y:S04]  /*ca10*/  STL [R1+0xd8c], R54 ;  /* 0x000d8c3601007387 */ /* 0x000fe80000100800 */
[----:B------:R-:W-:Y:S04]  /*ca20*/  STL [R1+0xe70], R54 ;  /* 0x000e703601007387 */ /* 0x000fe80000100800 */
[----:B------:R0:W-:Y:S02]  /*ca30*/  STL [R1+0x374], R10 ;  /* 0x0003740a01007387 */ /* 0x0001e40000100800 */
[----:B0-----:R-:W0:Y:S02]  /*ca40*/  S2R R10, SR_TID.X ;  /* 0x00000000000a7919 */ /* 0x001e240000002100 */
[----:B------:R-:W-:Y:S01]  /*ca50*/  STL [R1+0x370], R13 ;  /* 0x0003700d01007387 */ /* 0x000fe20000100800 */
[----:B0-----:R-:W-:-:S04]  /*ca60*/  LOP3.LUT R71, R10, 0x7f, RZ, 0xc0, !PT ;  /* 0x0000007f0a477812 */ /* 0x001fc800078ec0ff */
[----:B------:R-:W-:Y:S01]  /*ca70*/  LOP3.LUT R72, R71, 0x20, RZ, 0x3c, !PT ;  /* 0x0000002047487812 */ /* 0x000fe200078e3cff */
[----:B---3--:R-:W-:Y:S04]  /*ca80*/  STL [R1+0xe74], R41 ;  /* 0x000e742901007387 */ /* 0x008fe80000100800 */
[----:B------:R-:W3:Y:S04]  /*ca90*/  LDL.LU R58, [R1+0xeb4] ;  /* 0x000eb400013a7983 */ /* 0x000ee80000300800 */
[----:B------:R-:W-:Y:S04]  /*caa0*/  STL [R1+0xd84], R73 ;  /* 0x000d844901007387 */ /* 0x000fe80000100800 */
[----:B------:R0:W-:Y:S04]  /*cab0*/  STS.U8 [R72+UR9+0x100], R62 ;  /* 0x0001003e48007988 */ /* 0x0001e80008000009 */
[----:B0-----:R-:W3:Y:S01]  /*cac0*/  LDL.LU R62, [R1+0xeb0] ;  /* 0x000eb000013e7983 */ /* 0x001ee20000300800 */
[----:B------:R-:W-:-:S13]  /*cad0*/  ISETP.GT.U32.AND P6, PT, R11, R53, PT ;  /* 0x000000350b00720c */ /* 0x000fda0003fc4070 */
[----:B------:R-:W-:Y:S01]  /*cae0*/  @!P6 IMAD.IADD R53, R53, 0x1, -R11 ;  /* 0x000000013535e824 */ /* 0x000fe200078e0a0b */
[C---:B----4-:R-:W-:Y:S02]  /*caf0*/  ISETP.GT.U32.AND P6, PT, R11.reuse, R57, PT ;  /* 0x000000390b00720c */ /* 0x050fe40003fc4070 */
[C---:B------:R-:W-:Y:S02]  /*cb00*/  ISETP.GT.U32.AND P5, PT, R11.reuse, R51, PT ;  /* 0x000000330b00720c */ /* 0x040fe40003fa4070 */
[----:B------:R-:W-:-:S09]  /*cb10*/  ISETP.GT.U32.AND P3, PT, R11, R52, PT ;  /* 0x000000340b00720c */ /* 0x000fd20003f64070 */
[----:B------:R-:W-:Y:S01]  /*cb20*/  @!P6 IMAD.IADD R57, R57, 0x1, -R11 ;  /* 0x000000013939e824 */ /* 0x000fe200078e0a0b */
[----:B------:R-:W-:-:S04]  /*cb30*/  IADD3 R10, P6, PT, R5, UR4, RZ ;  /* 0x00000004050a7c10 */ /* 0x000fc8000ffde0ff */
[----:B------:R-:W-:Y:S01]  /*cb40*/  IADD3.X R13, PT, PT, R6, UR5, RZ, P6, !PT ;  /* 0x00000005060d7c10 */ /* 0x000fe2000b7fe4ff */
[--C-:B------:R-:W-:Y:S02]  /*cb50*/  @!P5 IMAD.IADD R51, R51, 0x1, -R11.reuse ;  /* 0x000000013333d824 */ /* 0x100fe400078e0a0b */
[----:B------:R-:W-:Y:S01]  /*cb60*/  @!P3 IMAD.IADD R52, R52, 0x1, -R11 ;  /* 0x000000013434b824 */ /* 0x000fe200078e0a0b */
[----:B------:R-:W-:Y:S01]  /*cb70*/  ISETP.GT.U32.AND P3, PT, R11, R56, PT ;  /* 0x000000380b00720c */ /* 0x000fe20003f64070 */
[----:B------:R0:W-:Y:S01]  /*cb80*/  STS.U8 [R72+UR9+0x2100], R61 ;  /* 0x0021003d48007988 */ /* 0x0001e20008000009 */
[----:B-1----:R-:W-:-:S03]  /*cb90*/  VIADD R70, R46, 0xfffffff1 ;  /* 0xfffffff12e467836 */ /* 0x002fc60000000000 */
[----:B------:R1:W-:Y:S01]  /*cba0*/  STS.U8 [R72+UR9+0x4100], R65 ;  /* 0x0041004148007988 */ /* 0x0003e20008000009 */
[----:B------:R-:W-:Y:S01]  /*cbb0*/  @!P4 IMAD.MOV.U32 R40, RZ, RZ, R10 ;  /* 0x000000ffff28c224 */ /* 0x000fe200078e000a */
[----:B------:R-:W-:Y:S02]  /*cbc0*/  PRMT R42, RZ, 0x7610, R42 ;  /* 0x00007610ff2a7816 */ /* 0x000fe4000000002a */
[----:B0-----:R-:W4:Y:S04]  /*cbd0*/  LDL.LU R61, [R1+0xeac] ;  /* 0x000eac00013d7983 */ /* 0x001f280000300800 */
[----:B------:R-:W-:Y:S01]  /*cbe0*/  @!P3 IMAD.IADD R56, R56, 0x1, -R11 ;  /* 0x000000013838b824 */ /* 0x000fe200078e0a0b */
[----:B-1----:R-:W4:Y:S01]  /*cbf0*/  LDL.LU R65, [R1+0xea8] ;  /* 0x000ea80001417983 */ /* 0x002f220000300800 */
[----:B------:R-:W-:-:S03]  /*cc00*/  @!P4 IMAD.MOV.U32 R41, RZ, RZ, R13 ;  /* 0x000000ffff29c224 */ /* 0x000fc600078e000d */
[----:B------:R0:W-:Y:S04]  /*cc10*/  STL [R1+0x37c], R10 ;  /* 0x00037c0a01007387 */ /* 0x0001e80000100800 */
[----:B------:R1:W-:Y:S04]  /*cc20*/  STL [R1+0x378], R13 ;  /* 0x0003780d01007387 */ /* 0x0003e80000100800 */
[----:B------:R1:W-:Y:S01]  /*cc30*/  STS.U8 [R72+UR9+0x6100], R64 ;  /* 0x0061004048007988 */ /* 0x0003e20008000009 */
[----:B0-----:R-:W-:Y:S01]  /*cc40*/  IADD3 R10, P3, PT, R7, UR4, RZ ;  /* 0x00000004070a7c10 */ /* 0x001fe2000ff7e0ff */
[----:B------:R-:W-:-:S02]  /*cc50*/  UIMAD UR4, UR12, 0xe, URZ ;  /* 0x0000000e0c0478a4 */ /* 0x000fc4000f8e02ff */
[----:B------:R0:W-:Y:S01]  /*cc60*/  STS.U8 [R72+UR9+0x500], R63 ;  /* 0x0005003f48007988 */ /* 0x0001e20008000009 */
[----:B-1----:R-:W-:Y:S01]  /*cc70*/  IADD3.X R13, PT, PT, R8, UR5, RZ, P3, !PT ;  /* 0x00000005080d7c10 */ /* 0x002fe20009ffe4ff */
[----:B------:R-:W-:Y:S02]  /*cc80*/  USHF.R.S32.HI UR5, URZ, 0x1f, UR4 ;  /* 0x0000001fff057899 */ /* 0x000fe40008011404 */
[----:B------:R1:W-:Y:S01]  /*cc90*/  STS.U8 [R72+UR9+0x2500], R68 ;  /* 0x0025004448007988 */ /* 0x0003e20008000009 */
[----:B------:R-:W-:-:S03]  /*cca0*/  PRMT R38, RZ, 0x7610, R38 ;  /* 0x00007610ff267816 */ /* 0x000fc60000000026 */
[----:B------:R-:W4:Y:S04]  /*ccb0*/  LDL.LU R64, [R1+0xea4] ;  /* 0x000ea40001407983 */ /* 0x000f280000300800 */
[----:B0-----:R-:W4:Y:S04]  /*ccc0*/  LDL.LU R63, [R1+0xea0] ;  /* 0x000ea000013f7983 */ /* 0x001f280000300800 */
[----:B------:R0:W4:Y:S04]  /*ccd0*/  @!P4 LDG.E.U8 R42, desc[UR24][R40.64] ;  /* 0x00000018282ac981 */ /* 0x000128000c1e1100 */
[----:B-1----:R-:W4:Y:S04]  /*cce0*/  LDL.LU R68, [R1+0xe9c] ;  /* 0x000e9c0001447983 */ /* 0x002f280000300800 */
[----:B------:R-:W-:Y:S01]  /*ccf0*/  STL [R1+0x384], R10 ;  /* 0x0003840a01007387 */ /* 0x000fe20000100800 */
[----:B0-----:R-:W-:-:S02]  /*cd00*/  @!P4 IMAD.MOV.U32 R40, RZ, RZ, R10 ;  /* 0x000000ffff28c224 */ /* 0x001fc400078e000a */
[----:B------:R-:W-:Y:S01]  /*cd10*/  @!P4 IMAD.MOV.U32 R41, RZ, RZ, R13 ;  /* 0x000000ffff29c224 */ /* 0x000fe200078e000d */
[----:B------:R-:W-:Y:S04]  /*cd20*/  STL [R1+0x380], R13 ;  /* 0x0003800d01007387 */ /* 0x000fe80000100800 */
[----:B------:R0:W-:Y:S04]  /*cd30*/  STS.U8 [R72+UR9+0x4500], R67 ;  /* 0x0045004348007988 */ /* 0x0001e80008000009 */
[----:B------:R1:W-:Y:S04]  /*cd40*/  STS.U8 [R72+UR9+0x6500], R66 ;  /* 0x0065004248007988 */ /* 0x0003e80008000009 */
[----:B------:R1:W-:Y:S04]  /*cd50*/  STS.U8 [R72+UR9+0x900], R89 ;  /* 0x0009005948007988 */ /* 0x0003e80008000009 */
[----:B0-----:R-:W4:Y:S04]  /*cd60*/  LDL.LU R67, [R1+0xe98] ;  /* 0x000e980001437983 */ /* 0x001f280000300800 */
[----:B-1----:R-:W4:Y:S04]  /*cd70*/  LDL.LU R66, [R1+0xe94] ;  /* 0x000e940001427983 */ /* 0x002f280000300800 */
[----:B------:R0:W4:Y:S04]  /*cd80*/  @!P4 LDG.E.U8 R38, desc[UR24][R40.64] ;  /* 0x000000182826c981 */ /* 0x000128000c1e1100 */
[----:B------:R-:W4:Y:S01]  /*cd90*/  LDL.LU R89, [R1+0xe90] ;  /* 0x000e900001597983 */ /* 0x000f220000300800 */
[----:B------:R-:W-:-:S03]  /*cda0*/  PRMT R12, RZ, 0x7610, R12 ;  /* 0x00007610ff0c7816 */ /* 0x000fc6000000000c */
[----:B------:R1:W-:Y:S04]  /*cdb0*/  STS.U8 [R72+UR9+0x2900], R88 ;  /* 0x0029005848007988 */ /* 0x0003e80008000009 */
[----:B------:R0:W-:Y:S04]  /*cdc0*/  STS.U8 [R72+UR9+0x4900], R69 ;  /* 0x0049004548007988 */ /* 0x0001e80008000009 */
[----:B------:R0:W-:Y:S01]  /*cdd0*/  STS.U8 [R72+UR9+0x6900], R91 ;  /* 0x0069005b48007988 */ /* 0x0001e20008000009 */
[----:B------:R-:W-:-:S03]  /*cde0*/  PRMT R29, RZ, 0x7610, R29 ;  /* 0x00007610ff1d7816 */ /* 0x000fc6000000001d */
[----:B------:R-:W-:Y:S04]  /*cdf0*/  STS.U8 [R72+UR9+0xd00], R90 ;  /* 0x000d005a48007988 */ /* 0x000fe80008000009 */
[----:B------:R-:W-:Y:S04]  /*ce00*/  STS.U8 [R72+UR9+0x2d00], R93 ;  /* 0x002d005d48007988 */ /* 0x000fe80008000009 */
[----:B------:R-:W-:Y:S01]  /*ce10*/  STS.U8 [R72+UR9+0x4d00], R92 ;  /* 0x004d005c48007988 */ /* 0x000fe20008000009 */
[C---:B--2---:R-:W-:Y:S02]  /*ce20*/  ISETP.GT.U32.AND P6, PT, R11.reuse, R60, PT ;  /* 0x0000003c0b00720c */ /* 0x044fe40003fc4070 */
[----:B------:R-:W-:-:S11]  /*ce30*/  ISETP.GT.U32.AND P5, PT, R11, R55, PT ;  /* 0x000000370b00720c */ /* 0x000fd60003fa4070 */
[--C-:B------:R-:W-:Y:S02]  /*ce40*/  @!P6 IMAD.IADD R60, R60, 0x1, -R11.reuse ;  /* 0x000000013c3ce824 */ /* 0x100fe400078e0a0b */
[----:B------:R-:W-:Y:S01]  /*ce50*/  @!P5 IMAD.IADD R55, R55, 0x1, -R11 ;  /* 0x000000013737d824 */ /* 0x000fe200078e0a0b */
[----:B------:R-:W-:-:S13]  /*ce60*/  ISETP.GT.U32.AND P5, PT, R11, R59, PT ;  /* 0x0000003b0b00720c */ /* 0x000fda0003fa4070 */
[----:B------:R-:W-:Y:S01]  /*ce70*/  @!P5 IMAD.IADD R59, R59, 0x1, -R11 ;  /* 0x000000013b3bd824 */ /* 0x000fe200078e0a0b */
[----:B------:R-:W-:-:S04]  /*ce80*/  IADD3 R10, P5, PT, R0, UR4, RZ ;  /* 0x00000004000a7c10 */ /* 0x000fc8000ffbe0ff */
[----:B------:R-:W-:Y:S01]  /*ce90*/  IADD3.X R13, PT, PT, R2, UR5, RZ, P5, !PT ;  /* 0x00000005020d7c10 */ /* 0x000fe2000affe4ff */
[----:B------:R2:W-:Y:S04]  /*cea0*/  STL [R1+0x7c8], R10 ;  /* 0x0007c80a01007387 */ /* 0x0005e80000100800 */
[----:B------:R2:W-:Y:S04]  /*ceb0*/  STL [R1+0x7c4], R13 ;  /* 0x0007c40d01007387 */ /* 0x0005e80000100800 */
[----:B-1----:R-:W4:Y:S04]  /*cec0*/  LDL.LU R88, [R1+0xe8c] ;  /* 0x000e8c0001587983 */ /* 0x002f280000300800 */
[----:B0-----:R-:W4:Y:S04]  /*ced0*/  LDL.LU R69, [R1+0xe88] ;  /* 0x000e880001457983 */ /* 0x001f280000300800 */
[----:B------:R-:W4:Y:S04]  /*cee0*/  LDL.LU R91, [R1+0xe84] ;  /* 0x000e8400015b7983 */ /* 0x000f280000300800 */
[----:B------:R-:W4:Y:S04]  /*cef0*/  LDL.LU R73, [R1] ;  /* 0x0000000001497983 */ /* 0x000f280000300800 */
[----:B------:R-:W4:Y:S01]  /*cf00*/  LDL.LU R17, [R1+0x8] ;  /* 0x0000080001117983 */ /* 0x000f220000300800 */
[----:B---3--:R-:W-:-:S13]  /*cf10*/  ISETP.GT.U32.AND P6, PT, R11, R62, PT ;  /* 0x0000003e0b00720c */ /* 0x008fda0003fc4070 */
[----:B------:R-:W-:Y:S01]  /*cf20*/  @!P6 IMAD.IADD R62, R62, 0x1, -R11 ;  /* 0x000000013e3ee824 */ /* 0x000fe200078e0a0b */
[----:B------:R-:W-:-:S13]  /*cf30*/  ISETP.GE.U32.AND P6, PT, R70, 0x7fffffb2, PT ;  /* 0x7fffffb24600780c */ /* 0x000fda0003fc6070 */
[----:B------:R-:W-:Y:S01]  /*cf40*/  @!P6 IMAD.MOV.U32 R40, RZ, RZ, R10 ;  /* 0x000000ffff28e224 */ /* 0x000fe200078e000a */
[----:B--2---:R-:W-:Y:S01]  /*cf50*/  IADD3 R10, P5, PT, R3, UR4, RZ ;  /* 0x00000004030a7c10 */ /* 0x004fe2000ffbe0ff */
[----:B------:R-:W-:-:S03]  /*cf60*/  @!P6 IMAD.MOV.U32 R41, RZ, RZ, R13 ;  /* 0x000000ffff29e224 */ /* 0x000fc600078e000d */
[----:B------:R-:W-:Y:S01]  /*cf70*/  IADD3.X R13, PT, PT, R4, UR5, RZ, P5, !PT ;  /* 0x00000005040d7c10 */ /* 0x000fe2000affe4ff */
[----:B------:R-:W-:Y:S04]  /*cf80*/  STL [R1+0x7d0], R10 ;  /* 0x0007d00a01007387 */ /* 0x000fe80000100800 */
[----:B------:R0:W2:Y:S04]  /*cf90*/  @!P6 LDG.E.U8 R12, desc[UR24][R40.64] ;  /* 0x00000018280ce981 */ /* 0x0000a8000c1e1100 */
[----:B------:R1:W-:Y:S01]  /*cfa0*/  STL [R1+0x7cc], R13 ;  /* 0x0007cc0d01007387 */ /* 0x0003e20000100800 */
[----:B0-----:R-:W-:Y:S01]  /*cfb0*/  @!P6 IMAD.MOV.U32 R41, RZ, RZ, R13 ;  /* 0x000000ffff29e224 */ /* 0x001fe200078e000d */
[----:B-1----:R-:W-:Y:S01]  /*cfc0*/  IADD3 R13, P5, PT, R5, UR4, RZ ;  /* 0x00000004050d7c10 */ /* 0x002fe2000ffbe0ff */
[----:B------:R-:W-:-:S02]  /*cfd0*/  @!P6 IMAD.MOV.U32 R40, RZ, RZ, R10 ;  /* 0x000000ffff28e224 */ /* 0x000fc400078e000a */
[----:B------:R-:W3:Y:S01]  /*cfe0*/  LDL.LU R10, [R1+0x4] ;  /* 0x00000400010a7983 */ /* 0x000ee20000300800 */
[----:B------:R-:W-:-:S03]  /*cff0*/  IADD3.X R18, PT, PT, R6, UR5, RZ, P5, !PT ;  /* 0x0000000506127c10 */ /* 0x000fc6000affe4ff */
[----:B------:R-:W2:Y:S04]  /*d000*/  LDL.LU R90, [R1+0xe80] ;  /* 0x000e8000015a7983 */ /* 0x000ea80000300800 */
[----:B------:R-:W2:Y:S04]  /*d010*/  LDL.LU R93, [R1+0xe7c] ;  /* 0x000e7c00015d7983 */ /* 0x000ea80000300800 */
[----:B------:R-:W2:Y:S04]  /*d020*/  LDL.LU R92, [R1+0xe78] ;  /* 0x000e7800015c7983 */ /* 0x000ea80000300800 */
[----:B------:R-:W-:Y:S04]  /*d030*/  STL [R1+0x7d8], R13 ;  /* 0x0007d80d01007387 */ /* 0x000fe80000100800 */
[----:B------:R0:W-:Y:S04]  /*d040*/  STL [R1+0x7d4], R18 ;  /* 0x0007d41201007387 */ /* 0x0001e80000100800 */
[----:B------:R1:W2:Y:S04]  /*d050*/  @!P6 LDG.E.U8 R29, desc[UR24][R40.64] ;  /* 0x00000018281de981 */ /* 0x0002a8000c1e1100 */
[----:B------:R-:W2:Y:S04]  /*d060*/  LDL.LU R45, [R1+0x1c0] ;  /* 0x0001c000012d7983 */ /* 0x000ea80000300800 */
[----:B------:R-:W2:Y:S01]  /*d070*/  LDL.LU R39, [R1+0x1ac] ;  /* 0x0001ac0001277983 */ /* 0x000ea20000300800 */
[----:B-1----:R-:W-:-:S03]  /*d080*/  @!P6 IMAD.MOV.U32 R41, RZ, RZ, R18 ;  /* 0x000000ffff29e224 */ /* 0x002fc600078e0012 */
[----:B0-----:R-:W2:Y:S04]  /*d090*/  LDL.LU R18, [R1+0x1a8] ;  /* 0x0001a80001127983 */ /* 0x001ea80000300800 */
[----:B------:R-:W2:Y:S04]  /*d0a0*/  LDL.LU R74, [R1+0x1a4] ;  /* 0x0001a400014a7983 */ /* 0x000ea80000300800 */
[----:B------:R-:W2:Y:S04]  /*d0b0*/  LDL.LU R75, [R1+0x1a0] ;  /* 0x0001a000014b7983 */ /* 0x000ea80000300800 */
[----:B------:R-:W2:Y:S04]  /*d0c0*/  LDL.LU R76, [R1+0x19c] ;  /* 0x00019c00014c7983 */ /* 0x000ea80000300800 */
[----:B------:R-:W2:Y:S04]  /*d0d0*/  LDL.LU R77, [R1+0x198] ;  /* 0x00019800014d7983 */ /* 0x000ea80000300800 */
[----:B------:R-:W2:Y:S04]  /*d0e0*/  LDL.LU R82, [R1+0x194] ;  /* 0x0001940001527983 */ /* 0x000ea80000300800 */
[----:B------:R-:W3:Y:S04]  /*d0f0*/  LDL.LU R84, [R1+0x190] ;  /* 0x0001900001547983 */ /* 0x000ee80000300800 */
[----:B------:R-:W4:Y:S04]  /*d100*/  LDL.LU R85, [R1+0x18c] ;  /* 0x00018c0001557983 */ /* 0x000f280000300800 */
[----:B------:R-:W4:Y:S04]  /*d110*/  LDL.LU R78, [R1+0x188] ;  /* 0x00018800014e7983 */ /* 0x000f280000300800 */
[----:B------:R-:W4:Y:S04]  /*d120*/  LDL.LU R79, [R1+0x184] ;  /* 0x00018400014f7983 */ /* 0x000f280000300800 */
[----:B------:R-:W4:Y:S04]  /*d130*/  LDL.LU R80, [R1+0x180] ;  /* 0x0001800001507983 */ /* 0x000f280000300800 */
[----:B------:R-:W4:Y:S01]  /*d140*/  LDL.LU R86, [R1+0x17c] ;  /* 0x00017c0001567983 */ /* 0x000f220000300800 */
[----:B------:R-:W-:-:S03]  /*d150*/  @!P6 IMAD.MOV.U32 R40, RZ, RZ, R13 ;  /* 0x000000ffff28e224 */ /* 0x000fc600078e000d */
[----:B------:R-:W4:Y:S04]  /*d160*/  LDL.LU R81, [R1+0x178] ;  /* 0x0001780001517983 */ /* 0x000f280000300800 */
[----:B------:R-:W4:Y:S04]  /*d170*/  LDL.LU R83, [R1+0x174] ;  /* 0x0001740001537983 */ /* 0x000f280000300800 */
[----:B------:R-:W4:Y:S04]  /*d180*/  LDL.LU R13, [R1+0x170] ;  /* 0x00017000010d7983 */ /* 0x000f280000300800 */
[----:B--2---:R0:W-:Y:S04]  /*d190*/  STS.U8 [R72+UR9+0x5500], R82 ;  /* 0x0055005248007988 */ /* 0x0041e80008000009 */
[----:B---3--:R1:W-:Y:S04]  /*d1a0*/  STS.U8 [R72+UR9+0x7500], R84 ;  /* 0x0075005448007988 */ /* 0x0083e80008000009 */
[----:B0-----:R-:W2:Y:S04]  /*d1b0*/  LDL.LU R82, [R1+0x16c] ;  /* 0x00016c0001527983 */ /* 0x001ea80000300800 */
[----:B-1----:R-:W3:Y:S04]  /*d1c0*/  LDL.LU R84, [R1+0x168] ;  /* 0x0001680001547983 */ /* 0x002ee80000300800 */
[----:B----4-:R0:W-:Y:S04]  /*d1d0*/  STS.U8 [R72+UR9+0x1900], R85 ;  /* 0x0019005548007988 */ /* 0x0101e80008000009 */
[----:B------:R1:W-:Y:S04]  /*d1e0*/  STS.U8 [R72+UR9+0x1d00], R86 ;  /* 0x001d005648007988 */ /* 0x0003e80008000009 */
[----:B0-----:R-:W4:Y:S04]  /*d1f0*/  LDL.LU R85, [R1+0x164] ;  /* 0x0001640001557983 */ /* 0x001f280000300800 */
[----:B-1----:R-:W4:Y:S04]  /*d200*/  LDL.LU R86, [R1+0x160] ;  /* 0x0001600001567983 */ /* 0x002f280000300800 */
[----:B------:R0:W-:Y:S04]  /*d210*/  STS.U8 [R72+UR9+0x6d00], R45 ;  /* 0x006d002d48007988 */ /* 0x0001e80008000009 */
[----:B------:R-:W4:Y:S04]  /*d220*/  LDL.LU R87, [R1+0x15c] ;  /* 0x00015c0001577983 */ /* 0x000f280000300800 */
[----:B------:R1:W-:Y:S04]  /*d230*/  STS.U8 [R72+UR9+0x1100], R39 ;  /* 0x0011002748007988 */ /* 0x0003e80008000009 */
[----:B0-----:R-:W4:Y:S04]  /*d240*/  LDL.LU R45, [R1+0x158] ;  /* 0x00015800012d7983 */ /* 0x001f280000300800 */
[----:B------:R0:W-:Y:S04]  /*d250*/  STS.U8 [R72+UR9+0x3100], R18 ;  /* 0x0031001248007988 */ /* 0x0001e80008000009 */
[----:B-1----:R-:W4:Y:S04]  /*d260*/  LDL.LU R39, [R1+0x154] ;  /* 0x0001540001277983 */ /* 0x002f280000300800 */
[----:B------:R1:W-:Y:S04]  /*d270*/  STS.U8 [R72+UR9+0x7d00], R13 ;  /* 0x007d000d48007988 */ /* 0x0003e80008000009 */
[----:B0-----:R-:W4:Y:S04]  /*d280*/  LDL.LU R18, [R1+0x150] ;  /* 0x0001500001127983 */ /* 0x001f280000300800 */
[----:B-1----:R-:W4:Y:S04]  /*d290*/  LDL.LU R13, [R1+0x14c] ;  /* 0x00014c00010d7983 */ /* 0x002f280000300800 */
[----:B------:R0:W-:Y:S01]  /*d2a0*/  STS.U8 [R72+UR9+0x5100], R74 ;  /* 0x0051004a48007988 */ /* 0x0001e20008000009 */
[----:B------:R-:W-:-:S03]  /*d2b0*/  LOP3.LUT R70, R71, 0x30, RZ, 0x3c, !PT ;  /* 0x0000003047467812 */ /* 0x000fc600078e3cff */
[----:B------:R1:W-:Y:S04]  /*d2c0*/  STS.U8 [R72+UR9+0x7100], R75 ;  /* 0x0071004b48007988 */ /* 0x0003e80008000009 */
        /* <DEDUP_REMOVED lines=11> */
[----:B------:R0:W-:Y:S04]  /*d380*/  STS.U8 [R72+UR9+0x7900], R80 ;  /* 0x0079005048007988 */ /* 0x0001e80008000009 */
[----:B-1----:R-:W4:Y:S04]  /*d390*/  LDL.LU R79, [R1+0x130] ;  /* 0x00013000014f7983 */ /* 0x002f280000300800 */
[----:B------:R1:W-:Y:S04]  /*d3a0*/  STS.U8 [R72+UR9+0x3d00], R81 ;  /* 0x003d005148007988 */ /* 0x0003e80008000009 */
[----:B0-----:R-:W4:Y:S04]  /*d3b0*/  LDL.LU R80, [R1+0x12c] ;  /* 0x00012c0001507983 */ /* 0x001f280000300800 */
[----:B-1----:R-:W4:Y:S04]  /*d3c0*/  LDL.LU R81, [R1+0x128] ;  /* 0x0001280001517983 */ /* 0x002f280000300800 */
[----:B--2---:R0:W-:Y:S04]  /*d3d0*/  STS.U8 [R70+UR9+0x180], R82 ;  /* 0x0001805246007988 */ /* 0x0041e80008000009 */
[----:B---3--:R1:W-:Y:S04]  /*d3e0*/  STS.U8 [R70+UR9+0x2180], R84 ;  /* 0x0021805446007988 */ /* 0x0083e80008000009 */
[----:B0-----:R-:W2:Y:S04]  /*d3f0*/  LDL.LU R82, [R1+0x124] ;  /* 0x0001240001527983 */ /* 0x001ea80000300800 */
[----:B-1----:R-:W3:Y:S04]  /*d400*/  LDL.LU R84, [R1+0x120] ;  /* 0x0001200001547983 */ /* 0x002ee80000300800 */
[----:B----4-:R0:W-:Y:S04]  /*d410*/  STS.U8 [R70+UR9+0x4180], R85 ;  /* 0x0041805546007988 */ /* 0x0101e80008000009 */
[----:B------:R1:W-:Y:S04]  /*d420*/  STS.U8 [R70+UR9+0x6180], R86 ;  /* 0x0061805646007988 */ /* 0x0003e80008000009 */
[----:B0-----:R-:W4:Y:S04]  /*d430*/  LDL.LU R85, [R1+0x114] ;  /* 0x0001140001557983 */ /* 0x001f280000300800 */
[----:B-1----:R-:W2:Y:S04]  /*d440*/  LDL.LU R86, [R1+0x110] ;  /* 0x0001100001567983 */ /* 0x002ea80000300800 */
[----:B------:R-:W-:Y:S04]  /*d450*/  STS.U8 [R70+UR9+0x580], R87 ;  /* 0x0005805746007988 */ /* 0x000fe80008000009 */
[----:B------:R0:W-:Y:S04]  /*d460*/  STS.U8 [R70+UR9+0x980], R13 ;  /* 0x0009800d46007988 */ /* 0x0001e80008000009 */
[----:B0-----:R-:W2:Y:S04]  /*d470*/  LDL.LU R13, [R1+0x10c] ;  /* 0x00010c00010d7983 */ /* 0x001ea80000300800 */
[----:B------:R-:W-:Y:S04]  /*d480*/  STS.U8 [R70+UR9+0x2580], R45 ;  /* 0x0025802d46007988 */ /* 0x000fe80008000009 */
[----:B------:R-:W-:Y:S04]  /*d490*/  STS.U8 [R70+UR9+0x4580], R39 ;  /* 0x0045802746007988 */ /* 0x000fe80008000009 */
[----:B------:R-:W-:Y:S04]  /*d4a0*/  STS.U8 [R70+UR9+0x6980], R76 ;  /* 0x0069804c46007988 */ /* 0x000fe80008000009 */
[----:B------:R0:W-:Y:S04]  /*d4b0*/  STS.U8 [R70+UR9+0xd80], R83 ;  /* 0x000d805346007988 */ /* 0x0001e80008000009 */
[----:B0-----:R-:W2:Y:S04]  /*d4c0*/  LDL.LU R83, [R1+0x108] ;  /* 0x0001080001537983 */ /* 0x001ea80000300800 */
[----:B------:R-:W2:Y:S04]  /*d4d0*/  LDL.LU R47, [R1+0x104] ;  /* 0x00010400012f7983 */ /* 0x000ea80000300800 */
[----:B------:R-:W2:Y:S04]  /*d4e0*/  LDL.LU R48, [R1+0x100] ;  /* 0x0001000001307983 */ /* 0x000ea80000300800 */
[----:B------:R-:W2:Y:S04]  /*d4f0*/  LDL.LU R43, [R1+0xfc] ;  /* 0x0000fc00012b7983 */ /* 0x000ea80000300800 */
[----:B------:R-:W2:Y:S04]  /*d500*/  LDL.LU R76, [R1+0xf8] ;  /* 0x0000f800014c7983 */ /* 0x000ea80000300800 */
[----:B---3--:R0:W-:Y:S04]  /*d510*/  STS.U8 [R70+UR9+0x7180], R84 ;  /* 0x0071805446007988 */ /* 0x0081e80008000009 */
[----:B0-----:R-:W3:Y:S04]  /*d520*/  LDL.LU R84, [R1+0xf4] ;  /* 0x0000f40001547983 */ /* 0x001ee80000300800 */
[----:B------:R-:W3:Y:S04]  /*d530*/  LDL.LU R44, [R1+0xf0] ;  /* 0x0000f000012c7983 */ /* 0x000ee80000300800 */
[----:B------:R-:W3:Y:S04]  /*d540*/  LDL.LU R87, [R1+0xec] ;  /* 0x0000ec0001577983 */ /* 0x000ee80000300800 */
[----:B------:R-:W3:Y:S04]  /*d550*/  LDL.LU R45, [R1+0xe8] ;  /* 0x0000e800012d7983 */ /* 0x000ee80000300800 */
[----:B----4-:R0:W-:Y:S04]  /*d560*/  STS.U8 [R70+UR9+0x1580], R85 ;  /* 0x0015805546007988 */ /* 0x0101e80008000009 */
[----:B------:R-:W4:Y:S04]  /*d570*/  LDL.LU R39, [R1+0xe4] ;  /* 0x0000e40001277983 */ /* 0x000f280000300800 */
[----:B--2---:R1:W-:Y:S04]  /*d580*/  STS.U8 [R70+UR9+0x3580], R86 ;  /* 0x0035805646007988 */ /* 0x0043e80008000009 */
[----:B0-----:R-:W2:Y:S04]  /*d590*/  LDL.LU R85, [R1+0xe0] ;  /* 0x0000e00001557983 */ /* 0x001ea80000300800 */
[----:B-1----:R-:W2:Y:S04]  /*d5a0*/  LDL.LU R86, [R1+0xdc] ;  /* 0x0000dc0001567983 */ /* 0x002ea80000300800 */
[----:B------:R0:W-:Y:S04]  /*d5b0*/  STS.U8 [R70+UR9+0x5580], R13 ;  /* 0x0055800d46007988 */ /* 0x0001e80008000009 */
[----:B0-----:R-:W2:Y:S04]  /*d5c0*/  LDL.LU R13, [R1+0xd8] ;  /* 0x0000d800010d7983 */ /* 0x001ea80000300800 */
[----:B------:R0:W-:Y:S04]  /*d5d0*/  STS.U8 [R70+UR9+0x6580], R18 ;  /* 0x0065801246007988 */ /* 0x0001e80008000009 */
[----:B------:R1:W-:Y:S04]  /*d5e0*/  STS.U8 [R70+UR9+0x2980], R74 ;  /* 0x0029804a46007988 */ /* 0x0003e80008000009 */
[----:B------:R1:W-:Y:S04]  /*d5f0*/  STS.U8 [R70+UR9+0x4980], R75 ;  /* 0x0049804b46007988 */ /* 0x0003e80008000009 */
[----:B0-----:R-:W2:Y:S04]  /*d600*/  LDL.LU R18, [R1+0xd4] ;  /* 0x0000d40001127983 */ /* 0x001ea80000300800 */
[----:B-1----:R-:W2:Y:S04]  /*d610*/  LDL.LU R74, [R1+0xd0] ;  /* 0x0000d000014a7983 */ /* 0x002ea80000300800 */
[----:B------:R0:W-:Y:S04]  /*d620*/  STS.U8 [R70+UR9+0x2d80], R77 ;  /* 0x002d804d46007988 */ /* 0x0001e80008000009 */
[----:B------:R-:W2:Y:S04]  /*d630*/  LDL.LU R75, [R1+0xcc] ;  /* 0x0000cc00014b7983 */ /* 0x000ea80000300800 */
[----:B0-----:R-:W2:Y:S04]  /*d640*/  LDL.LU R77, [R1+0xc8] ;  /* 0x0000c800014d7983 */ /* 0x001ea80000300800 */
[----:B------:R0:W-:Y:S04]  /*d650*/  STS.U8 [R70+UR9+0x4d80], R78 ;  /* 0x004d804e46007988 */ /* 0x0001e80008000009 */
[----:B------:R1:W-:Y:S04]  /*d660*/  STS.U8 [R70+UR9+0x7980], R76 ;  /* 0x0079804c46007988 */ /* 0x0003e80008000009 */
[----:B------:R1:W-:Y:S04]  /*d670*/  STS.U8 [R70+UR9+0x6d80], R79 ;  /* 0x006d804f46007988 */ /* 0x0003e80008000009 */
[----:B0-----:R-:W2:Y:S01]  /*d680*/  LDL.LU R78, [R1+0xc4] ;  /* 0x0000c400014e7983 */ /* 0x001ea20000300800 */
[----:B-1----:R-:W-:-:S03]  /*d690*/  LOP3.LUT R76, R71, 0x40, RZ, 0x3c, !PT ;  /* 0x00000040474c7812 */ /* 0x002fc600078e3cff */
[----:B------:R0:W-:Y:S04]  /*d6a0*/  STS.U8 [R70+UR9+0x1180], R80 ;  /* 0x0011805046007988 */ /* 0x0001e80008000009 */
[----:B------:R-:W2:Y:S04]  /*d6b0*/  LDL.LU R79, [R1+0xc0] ;  /* 0x0000c000014f7983 */ /* 0x000ea80000300800 */
[----:B------:R1:W-:Y:S04]  /*d6c0*/  STS.U8 [R70+UR9+0x3180], R81 ;  /* 0x0031805146007988 */ /* 0x0003e80008000009 */
[----:B0-----:R-:W2:Y:S04]  /*d6d0*/  LDL.LU R80, [R1+0xbc] ;  /* 0x0000bc0001507983 */ /* 0x001ea80000300800 */
[----:B------:R0:W-:Y:S04]  /*d6e0*/  STS.U8 [R70+UR9+0x5180], R82 ;  /* 0x0051805246007988 */ /* 0x0001e80008000009 */
[----:B-1----:R-:W2:Y:S04]  /*d6f0*/  LDL.LU R81, [R1+0xb8] ;  /* 0x0000b80001517983 */ /* 0x002ea80000300800 */
[----:B------:R1:W-:Y:S04]  /*d700*/  STS.U8 [R70+UR9+0x7580], R83 ;  /* 0x0075805346007988 */ /* 0x0003e80008000009 */
[----:B0-----:R-:W2:Y:S04]  /*d710*/  LDL.LU R82, [R1+0xb4] ;  /* 0x0000b40001527983 */ /* 0x001ea80000300800 */
[----:B------:R-:W-:Y:S04]  /*d720*/  STS.U8 [R70+UR9+0x1980], R47 ;  /* 0x0019802f46007988 */ /* 0x000fe80008000009 */
[----:B------:R-:W-:Y:S04]  /*d730*/  STS.U8 [R70+UR9+0x3980], R48 ;  /* 0x0039803046007988 */ /* 0x000fe80008000009 */
[----:B------:R-:W-:Y:S04]  /*d740*/  STS.U8 [R70+UR9+0x5980], R43 ;  /* 0x0059802b46007988 */ /* 0x000fe80008000009 */
[----:B-1----:R-:W2:Y:S01]  /*d750*/  LDL.LU R83, [R1+0xb0] ;  /* 0x0000b00001537983 */ /* 0x002ea20000300800 */
[----:B------:R-:W-:-:S13]  /*d760*/  ISETP.GT.U32.AND P4, PT, R11, R61, PT ;  /* 0x0000003d0b00720c */ /* 0x000fda0003f84070 */
[----:B------:R-:W-:Y:S01]  /*d770*/  @!P4 IMAD.IADD R61, R61, 0x1, -R11 ;  /* 0x000000013d3dc824 */ /* 0x000fe200078e0a0b */
[----:B------:R-:W-:-:S13]  /*d780*/  ISETP.GT.U32.AND P4, PT, R11, R64, PT ;  /* 0x000000400b00720c */ /* 0x000fda0003f84070 */
[----:B------:R-:W-:Y:S01]  /*d790*/  @!P4 IMAD.IADD R64, R64, 0x1, -R11 ;  /* 0x000000014040c824 */ /* 0x000fe200078e0a0b */
[----:B------:R-:W-:-:S13]  /*d7a0*/  ISETP.GT.U32.AND P4, PT, R11, R68, PT ;  /* 0x000000440b00720c */ /* 0x000fda0003f84070 */
[----:B------:R-:W-:Y:S01]  /*d7b0*/  @!P4 IMAD.IADD R68, R68, 0x1, -R11 ;  /* 0x000000014444c824 */ /* 0x000fe200078e0a0b */
[----:B------:R-:W-:-:S13]  /*d7c0*/  ISETP.GT.U32.AND P4, PT, R11, R66, PT ;  /* 0x000000420b00720c */ /* 0x000fda0003f84070 */
[--C-:B------:R-:W-:Y:S01]  /*d7d0*/  @!P4 IMAD.IADD R66, R66, 0x1, -R11.reuse ;  /* 0x000000014242c824 */ /* 0x100fe200078e0a0b */
[C---:B------:R-:W-:Y:S01]  /*d7e0*/  ISETP.GT.U32.AND P4, PT, R11.reuse, R88, PT ;  /* 0x000000580b00720c */ /* 0x040fe20003f84070 */
[----:B---3--:R0:W-:Y:S04]  /*d7f0*/  STS.U8 [R70+UR9+0x1d80], R84 ;  /* 0x001d805446007988 */ /* 0x0081e80008000009 */
[----:B------:R-:W-:Y:S04]  /*d800*/  STS.U8 [R70+UR9+0x3d80], R44 ;  /* 0x003d802c46007988 */ /* 0x000fe80008000009 */
[----:B------:R-:W-:Y:S04]  /*d810*/  STS.U8 [R70+UR9+0x5d80], R87 ;  /* 0x005d805746007988 */ /* 0x000fe80008000009 */
[----:B------:R-:W-:Y:S04]  /*d820*/  STS.U8 [R70+UR9+0x7d80], R45 ;  /* 0x007d802d46007988 */ /* 0x000fe80008000009 */
[----:B0-----:R-:W3:Y:S04]  /*d830*/  LDL.LU R84, [R1+0xac] ;  /* 0x0000ac0001547983 */ /* 0x001ee80000300800 */
[----:B----4-:R-:W-:Y:S04]  /*d840*/  STS.U8 [R76+UR9+0x200], R39 ;  /* 0x000200274c007988 */ /* 0x010fe80008000009 */
[----:B--2---:R0:W-:Y:S04]  /*d850*/  STS.U8 [R76+UR9+0x2200], R85 ;  /* 0x002200554c007988 */ /* 0x0041e80008000009 */
[----:B------:R1:W-:Y:S04]  /*d860*/  STS.U8 [R76+UR9+0x4200], R86 ;  /* 0x004200564c007988 */ /* 0x0003e80008000009 */
[----:B0-----:R-:W2:Y:S04]  /*d870*/  LDL.LU R85, [R1+0xa8] ;  /* 0x0000a80001557983 */ /* 0x001ea80000300800 */
[----:B-1----:R-:W4:Y:S01]  /*d880*/  LDL.LU R86, [R1+0xa4] ;  /* 0x0000a40001567983 */ /* 0x002f220000300800 */
[----:B------:R-:W-:Y:S01]  /*d890*/  @!P4 IMAD.IADD R88, R88, 0x1, -R11 ;  /* 0x000000015858c824 */ /* 0x000fe200078e0a0b */
[----:B------:R-:W-:-:S13]  /*d8a0*/  ISETP.GT.U32.AND P4, PT, R11, R91, PT ;  /* 0x0000005b0b00720c */ /* 0x000fda0003f84070 */
        /* <DEDUP_REMOVED lines=21> */
[----:B------:R-:W-:Y:S02]  /*da00*/  ISETP.GT.U32.AND P4, PT, R11, R27, PT ;  /* 0x0000001b0b00720c */ /* 0x000fe40003f84070 */
[----:B------:R-:W-:-:S06]  /*da10*/  PRMT R9, RZ, 0x7610, R9 ;  /* 0x00007610ff097816 */ /* 0x000fcc0000000009 */
[----:B------:R0:W4:Y:S05]  /*da20*/  @!P6 LDG.E.U8 R9, desc[UR24][R40.64] ;  /* 0x000000182809e981 */ /* 0x00012a000c1e1100 */
[----:B------:R-:W-:Y:S01]  /*da30*/  @!P4 IMAD.IADD R27, R27, 0x1, -R11 ;  /* 0x000000011b1bc824 */ /* 0x000fe200078e0a0b */
[----:B------:R-:W-:Y:S01]  /*da40*/  ISETP.GT.U32.AND P4, PT, R11, R25, PT ;  /* 0x000000190b00720c */ /* 0x000fe20003f84070 */
[----:B0-----:R-:W-:-:S12]  /*da50*/  VIADD R40, R46, 0xfffffff8 ;  /* 0xfffffff82e287836 */ /* 0x001fd80000000000 */
[--C-:B------:R-:W-:Y:S01]  /*da60*/  @!P4 IMAD.IADD R25, R25, 0x1, -R11.reuse ;  /* 0x000000011919c824 */ /* 0x100fe200078e0a0b */
[----:B------:R-:W-:Y:S02]  /*da70*/  ISETP.GT.U32.AND P4, PT, R11, R23, PT ;  /* 0x000000170b00720c */ /* 0x000fe40003f84070 */
[----:B------:R-:W-:Y:S01]  /*da80*/  ISETP.GE.U32.AND P5, PT, R40, 0x7fffffb9, PT ;  /* 0x7fffffb92800780c */ /* 0x000fe20003fa6070 */
[----:B------:R-:W-:Y:S01]  /*da90*/  VIADD R40, R46, 0xfffffff0 ;  /* 0xfffffff02e287836 */ /* 0x000fe20000000000 */
[----:B------:R0:W-:Y:S04]  /*daa0*/  STS.U8 [R76+UR9+0x6200], R13 ;  /* 0x0062000d4c007988 */ /* 0x0001e80008000009 */
[----:B0-----:R-:W4:Y:S05]  /*dab0*/  LDL.LU R13, [R1+0xa0] ;  /* 0x0000a000010d7983 */ /* 0x001f2a0000300800 */
[----:B------:R-:W-:Y:S01]  /*dac0*/  @!P4 IMAD.IADD R23, R23, 0x1, -R11 ;  /* 0x000000011717c824 */ /* 0x000fe200078e0a0b */
[----:B------:R-:W-:Y:S01]  /*dad0*/  ISETP.GE.U32.AND P4, PT, R40, 0x7fffffb1, PT ;  /* 0x7fffffb12800780c */ /* 0x000fe20003f86070 */
[----:B------:R-:W4:Y:S04]  /*dae0*/  LDL.LU R41, [R1+0x9c] ;  /* 0x00009c0001297983 */ /* 0x000f280000300800 */
        /* <DEDUP_REMOVED lines=31> */
[----:B---3--:R0:W-:Y:S04]  /*dce0*/  STS.U8 [R76+UR9+0x4e00], R84 ;  /* 0x004e00544c007988 */ /* 0x0081e80008000009 */
[----:B-1----:R-:W3:Y:S04]  /*dcf0*/  LDL.LU R83, [R1+0x58] ;  /* 0x0000580001537983 */ /* 0x002ee80000300800 */
[----:B--2---:R1:W-:Y:S04]  /*dd00*/  STS.U8 [R76+UR9+0x6e00], R85 ;  /* 0x006e00554c007988 */ /* 0x0043e80008000009 */
[----:B0-----:R-:W2:Y:S04]  /*dd10*/  LDL.LU R84, [R1+0x54] ;  /* 0x0000540001547983 */ /* 0x001ea80000300800 */
[----:B----4-:R0:W-:Y:S04]  /*dd20*/  STS.U8 [R76+UR9+0x1200], R86 ;  /* 0x001200564c007988 */ /* 0x0101e80008000009 */
[----:B-1----:R-:W4:Y:S04]  /*dd30*/  LDL.LU R85, [R1+0x50] ;  /* 0x0000500001557983 */ /* 0x002f280000300800 */
[----:B0-----:R-:W2:Y:S01]  /*dd40*/  LDL.LU R86, [R1+0x4c] ;  /* 0x00004c0001567983 */ /* 0x001ea20000300800 */
[----:B------:R-:W-:-:S03]  /*dd50*/  LOP3.LUT R71, R71, 0x50, RZ, 0x3c, !PT ;  /* 0x0000005047477812 */ /* 0x000fc600078e3cff */
[----:B------:R0:W-:Y:S04]  /*dd60*/  STS.U8 [R76+UR9+0x3200], R13 ;  /* 0x0032000d4c007988 */ /* 0x0001e80008000009 */
[----:B------:R1:W-:Y:S04]  /*dd70*/  STS.U8 [R76+UR9+0x5200], R41 ;  /* 0x005200294c007988 */ /* 0x0003e80008000009 */
[----:B------:R1:W-:Y:S04]  /*dd80*/  STS.U8 [R76+UR9+0x7200], R54 ;  /* 0x007200364c007988 */ /* 0x0003e80008000009 */
[----:B0-----:R-:W4:Y:S04]  /*dd90*/  LDL.LU R13, [R1+0x18] ;  /* 0x00001800010d7983 */ /* 0x001f280000300800 */
[----:B-1----:R-:W4:Y:S04]  /*dda0*/  LDL.LU R41, [R1+0xe74] ;  /* 0x000e740001297983 */ /* 0x002f280000300800 */
[----:B------:R-:W4:Y:S04]  /*ddb0*/  LDL.LU R54, [R1+0xe70] ;  /* 0x000e700001367983 */ /* 0x000f280000300800 */
        /* <DEDUP_REMOVED lines=24> */
[----:B------:R-:W4:Y:S04]  /*df40*/  LDL.LU R77, [R1+0xe3c] ;  /* 0x000e3c00014d7983 */ /* 0x000f280000300800 */
[----:B------:R0:W-:Y:S04]  /*df50*/  STS.U8 [R71+UR9+0x280], R87 ;  /* 0x0002805747007988 */ /* 0x0001e80008000009 */
[----:B------:R1:W-:Y:S04]  /*df60*/  STS.U8 [R71+UR9+0x2280], R45 ;  /* 0x0022802d47007988 */ /* 0x0003e80008000009 */
[----:B------:R3:W-:Y:S04]  /*df70*/  STS.U8 [R71+UR9+0x4280], R39 ;  /* 0x0042802747007988 */ /* 0x0007e80008000009 */
[----:B0-----:R-:W4:Y:S04]  /*df80*/  LDL.LU R87, [R1+0x14] ;  /* 0x0000140001577983 */ /* 0x001f280000300800 */
[----:B-1----:R-:W4:Y:S04]  /*df90*/  LDL.LU R45, [R1+0x10] ;  /* 0x00001000012d7983 */ /* 0x002f280000300800 */
[----:B---3--:R-:W3:Y:S04]  /*dfa0*/  LDL.LU R39, [R1+0xc] ;  /* 0x00000c0001277983 */ /* 0x008ee80000300800 */
[----:B------:R0:W-:Y:S04]  /*dfb0*/  STS.U8 [R71+UR9+0x6280], R78 ;  /* 0x0062804e47007988 */ /* 0x0001e80008000009 */
[----:B------:R1:W-:Y:S04]  /*dfc0*/  STS.U8 [R71+UR9+0x680], R79 ;  /* 0x0006804f47007988 */ /* 0x0003e80008000009 */
[----:B------:R2:W-:Y:S04]  /*dfd0*/  STS.U8 [R71+UR9+0x2680], R80 ;  /* 0x0026805047007988 */ /* 0x0005e80008000009 */
[----:B0-----:R-:W3:Y:S04]  /*dfe0*/  LDL.LU R78, [R1+0xe38] ;  /* 0x000e3800014e7983 */ /* 0x001ee80000300800 */
[----:B-1----:R-:W3:Y:S04]  /*dff0*/  LDL.LU R79, [R1+0xe34] ;  /* 0x000e3400014f7983 */ /* 0x002ee80000300800 */
[----:B--2---:R-:W2:Y:S04]  /*e000*/  LDL.LU R80, [R1+0xe30] ;  /* 0x000e300001507983 */ /* 0x004ea80000300800 */
[----:B------:R0:W-:Y:S04]  /*e010*/  STS.U8 [R71+UR9+0x4680], R81 ;  /* 0x0046805147007988 */ /* 0x0001e80008000009 */
[----:B------:R1:W-:Y:S04]  /*e020*/  STS.U8 [R71+UR9+0x6680], R82 ;  /* 0x0066805247007988 */ /* 0x0003e80008000009 */
[----:B------:R1:W-:Y:S04]  /*e030*/  STS.U8 [R71+UR9+0xa80], R83 ;  /* 0x000a805347007988 */ /* 0x0003e80008000009 */
[----:B0-----:R-:W2:Y:S04]  /*e040*/  LDL.LU R81, [R1+0xe2c] ;  /* 0x000e2c0001517983 */ /* 0x001ea80000300800 */
[----:B-1----:R-:W2:Y:S04]  /*e050*/  LDL.LU R82, [R1+0xe28] ;  /* 0x000e280001527983 */ /* 0x002ea80000300800 */
[----:B------:R-:W2:Y:S04]  /*e060*/  LDL.LU R83, [R1+0xe24] ;  /* 0x000e240001537983 */ /* 0x000ea80000300800 */
[----:B------:R0:W-:Y:S04]  /*e070*/  STS.U8 [R71+UR9+0x2a80], R84 ;  /* 0x002a805447007988 */ /* 0x0001e80008000009 */
[----:B----4-:R1:W-:Y:S04]  /*e080*/  STS.U8 [R71+UR9+0x4a80], R85 ;  /* 0x004a805547007988 */ /* 0x0103e80008000009 */
[----:B------:R4:W-:Y:S04]  /*e090*/  STS.U8 [R71+UR9+0x6a80], R86 ;  /* 0x006a805647007988 */ /* 0x0009e80008000009 */
[----:B0-----:R-:W2:Y:S04]  /*e0a0*/  LDL.LU R84, [R1+0xe20] ;  /* 0x000e200001547983 */ /* 0x001ea80000300800 */
[----:B-1----:R-:W2:Y:S04]  /*e0b0*/  LDL.LU R85, [R1+0xe1c] ;  /* 0x000e1c0001557983 */ /* 0x002ea80000300800 */
[----:B----4-:R-:W4:Y:S04]  /*e0c0*/  LDL.LU R86, [R1+0xe18] ;  /* 0x000e180001567983 */ /* 0x010f280000300800 */
[----:B------:R0:W-:Y:S04]  /*e0d0*/  STS.U8 [R71+UR9+0xe80], R13 ;  /* 0x000e800d47007988 */ /* 0x0001e80008000009 */
[----:B0-----:R-:W3:Y:S04]  /*e0e0*/  LDL.LU R13, [R1+0xe14] ;  /* 0x000e1400010d7983 */ /* 0x001ee80000300800 */
[----:B----4-:R-:W-:Y:S04]  /*e0f0*/  STS.U8 [R71+UR9+0x2e80], R86 ;  /* 0x002e805647007988 */ /* 0x010fe80008000009 */
[----:B--2---:R-:W-:Y:S04]  /*e100*/  STS.U8 [R71+UR9+0x4e80], R85 ;  /* 0x004e805547007988 */ /* 0x004fe80008000009 */
[----:B------:R-:W-:Y:S04]  /*e110*/  STS.U8 [R71+UR9+0x6e80], R84 ;  /* 0x006e805447007988 */ /* 0x000fe80008000009 */
[----:B------:R-:W-:Y:S04]  /*e120*/  STS.U8 [R71+UR9+0x1280], R83 ;  /* 0x0012805347007988 */ /* 0x000fe80008000009 */
[----:B------:R-:W-:Y:S04]  /*e130*/  STS.U8 [R71+UR9+0x3280], R82 ;  /* 0x0032805247007988 */ /* 0x000fe80008000009 */
[----:B------:R-:W-:Y:S04]  /*e140*/  STS.U8 [R71+UR9+0x5280], R81 ;  /* 0x0052805147007988 */ /* 0x000fe80008000009 */
[----:B------:R-:W-:Y:S04]  /*e150*/  STS.U8 [R71+UR9+0x7280], R80 ;  /* 0x0072805047007988 */ /* 0x000fe80008000009 */
[----:B---3--:R-:W-:Y:S04]  /*e160*/  STS.U8 [R71+UR9+0x1680], R79 ;  /* 0x0016804f47007988 */ /* 0x008fe80008000009 */
[----:B------:R-:W-:Y:S04]  /*e170*/  STS.U8 [R71+UR9+0x3680], R78 ;  /* 0x0036804e47007988 */ /* 0x000fe80008000009 */
[----:B------:R-:W-:Y:S04]  /*e180*/  STS.U8 [R71+UR9+0x5680], R77 ;  /* 0x0056804d47007988 */ /* 0x000fe80008000009 */
[----:B------:R-:W-:Y:S04]  /*e190*/  STS.U8 [R71+UR9+0x7680], R76 ;  /* 0x0076804c47007988 */ /* 0x000fe80008000009 */
[----:B------:R-:W-:Y:S04]  /*e1a0*/  STS.U8 [R71+UR9+0x1a80], R75 ;  /* 0x001a804b47007988 */ /* 0x000fe80008000009 */
[----:B------:R0:W-:Y:S04]  /*e1b0*/  STS.U8 [R71+UR9+0x3a80], R74 ;  /* 0x003a804a47007988 */ /* 0x0001e80008000009 */
[----:B0-----:R-:W2:Y:S01]  /*e1c0*/  LDL.LU R71, [R1+0xe10] ;  /* 0x000e100001477983 */ /* 0x001ea20000300800 */
[----:B------:R-:W0:Y:S01]  /*e1d0*/  S2R R75, SR_TID.X ;  /* 0x00000000004b7919 */ /* 0x000e220000002100 */
[----:B------:R-:W-:-:S02]  /*e1e0*/  ISETP.GT.U32.AND P3, PT, R11, R58, PT ;  /* 0x0000003a0b00720c */ /* 0x000fc40003f64070 */
[----:B0-----:R-:W-:-:S04]  /*e1f0*/  LOP3.LUT R75, R75, 0x7f, RZ, 0xc0, !PT ;  /* 0x0000007f4b4b7812 */ /* 0x001fc800078ec0ff */
[----:B------:R-:W-:-:S07]  /*e200*/  LOP3.LUT R74, R75, 0x50, RZ, 0x3c, !PT ;  /* 0x000000504b4a7812 */ /* 0x000fce00078e3cff */
        /* <DEDUP_REMOVED lines=18> */
[----:B--2---:R-:W-:Y:S04]  /*e330*/  STS.U8 [R74+UR9+0x5a80], R71 ;  /* 0x005a80474a007988 */ /* 0x004fe80008000009 */
[----:B------:R-:W-:Y:S04]  /*e340*/  STS.U8 [R74+UR9+0x7a80], R18 ;  /* 0x007a80124a007988 */ /* 0x000fe80008000009 */
[----:B------:R0:W-:Y:S04]  /*e350*/  STS.U8 [R74+UR9+0x1e80], R87 ;  /* 0x001e80574a007988 */ /* 0x0001e80008000009 */
[----:B0-----:R-:W2:Y:S01]  /*e360*/  LDL.LU R87, [R1+0xe0c] ;  /* 0x000e0c0001577983 */ /* 0x001ea20000300800 */
        /* <DEDUP_REMOVED lines=19> */
[----:B------:R-:W-:Y:S02]  /*e4a0*/  ISETP.GT.U32.AND P3, PT, R11, R22, PT ;  /* 0x000000160b00720c */ /* 0x000fe40003f64070 */
[----:B------:R-:W-:Y:S01]  /*e4b0*/  LOP3.LUT R75, R75, 0x60, RZ, 0x3c, !PT ;  /* 0x000000604b4b7812 */ /* 0x000fe200078e3cff */
[----:B------:R0:W-:Y:S10]  /*e4c0*/  STS.U8 [R74+UR9+0x3e80], R45 ;  /* 0x003e802d4a007988 */ /* 0x0001f40008000009 */
[--C-:B------:R-:W-:Y:S01]  /*e4d0*/  @!P3 IMAD.IADD R22, R22, 0x1, -R11.reuse ;  /* 0x000000011616b824 */ /* 0x100fe200078e0a0b */
[----:B------:R-:W-:Y:S01]  /*e4e0*/  ISETP.GT.U32.AND P3, PT, R11, R13, PT ;  /* 0x0000000d0b00720c */ /* 0x000fe20003f64070 */
[----:B------:R1:W-:Y:S04]  /*e4f0*/  STS.U8 [R74+UR9+0x5e80], R39 ;  /* 0x005e80274a007988 */ /* 0x0003e80008000009 */
[----:B0-----:R-:W3:Y:S04]  /*e500*/  LDL.LU R45, [R1+0xe08] ;  /* 0x000e0800012d7983 */ /* 0x001ee80000300800 */
[----:B-1----:R-:W4:Y:S04]  /*e510*/  LDL.LU R39, [R1+0xe04] ;  /* 0x000e040001277983 */ /* 0x002f280000300800 */
[----:B------:R-:W-:Y:S01]  /*e520*/  @!P3 IMAD.IADD R13, R13, 0x1, -R11 ;  /* 0x000000010d0db824 */ /* 0x000fe200078e0a0b */
[----:B------:R-:W-:Y:S01]  /*e530*/  PRMT R18, RZ, 0x7610, R18 ;  /* 0x00007610ff127816 */ /* 0x000fe20000000012 */
[----:B--2---:R-:W-:Y:S04]  /*e540*/  STS.U8 [R74+UR9+0x7e80], R87 ;  /* 0x007e80574a007988 */ /* 0x004fe80008000009 */
[----:B------:R0:W-:Y:S04]  /*e550*/  STS.U8 [R75+UR9+0x300], R40 ;  /* 0x000300284b007988 */ /* 0x0001e80008000009 */
[----:B------:R1:W-:Y:S04]  /*e560*/  STS.U8 [R75+UR9+0x2300], R41 ;  /* 0x002300294b007988 */ /* 0x0003e80008000009 */
[----:B------:R-:W-:Y:S04]  /*e570*/  STS.U8 [R75+UR9+0x4300], R42 ;  /* 0x0043002a4b007988 */ /* 0x000fe80008000009 */
[----:B------:R2:W-:Y:S04]  /*e580*/  STS.U8 [R75+UR9+0x6300], R38 ;  /* 0x006300264b007988 */ /* 0x0005e80008000009 */
[----:B0-----:R-:W3:Y:S04]  /*e590*/  LDL.LU R40, [R1+0xe00] ;  /* 0x000e000001287983 */ /* 0x001ee80000300800 */
[----:B-1----:R-:W3:Y:S01]  /*e5a0*/  LDL.LU R41, [R1+0xdfc] ;  /* 0x000dfc0001297983 */ /* 0x002ee20000300800 */
[----:B--2---:R-:W-:-:S03]  /*e5b0*/  IADD3 R38, P3, PT, R7, UR4, RZ ;  /* 0x0000000407267c10 */ /* 0x004fc6000ff7e0ff */
[----:B------:R-:W2:Y:S01]  /*e5c0*/  LDL.LU R42, [R1+0xdf8] ;  /* 0x000df800012a7983 */ /* 0x000ea20000300800 */
[----:B------:R-:W-:-:S03]  /*e5d0*/  IADD3.X R74, PT, PT, R8, UR5, RZ, P3, !PT ;  /* 0x00000005084a7c10 */ /* 0x000fc60009ffe4ff */
[----:B------:R0:W-:Y:S04]  /*e5e0*/  STS.U8 [R75+UR9+0x700], R12 ;  /* 0x0007000c4b007988 */ /* 0x0001e80008000009 */
[----:B------:R1:W-:Y:S04]  /*e5f0*/  STS.U8 [R75+UR9+0x2700], R29 ;  /* 0x0027001d4b007988 */ /* 0x0003e80008000009 */
[----:B------:R1:W-:Y:S04]  /*e600*/  STS.U8 [R75+UR9+0x4700], R9 ;  /* 0x004700094b007988 */ /* 0x0003e80008000009 */
[----:B0-----:R-:W2:Y:S04]  /*e610*/  LDL.LU R12, [R1+0xdf4] ;  /* 0x000df400010c7983 */ /* 0x001ea80000300800 */
[----:B-1----:R-:W2:Y:S01]  /*e620*/  LDL.LU R29, [R1+0xdf0] ;  /* 0x000df000011d7983 */ /* 0x002ea20000300800 */
[----:B------:R-:W-:-:S03]  /*e630*/  @!P6 IMAD.MOV.U32 R75, RZ, RZ, R74 ;  /* 0x000000ffff4be224 */ /* 0x000fc600078e004a */
[----:B------:R-:W-:Y:S04]  /*e640*/  STL [R1+0x7e0], R38 ;  /* 0x0007e02601007387 */ /* 0x000fe80000100800 */
[----:B------:R0:W-:Y:S02]  /*e650*/  STL [R1+0x7dc], R74 ;  /* 0x0007dc4a01007387 */ /* 0x0001e40000100800 */
[----:B0-----:R-:W-:-:S05]  /*e660*/  @!P6 IMAD.MOV.U32 R74, RZ, RZ, R38 ;  /* 0x000000ffff4ae224 */ /* 0x001fca00078e0026 */
[----:B------:R0:W3:Y:S01]  /*e670*/  @!P6 LDG.E.U8 R18, desc[UR24][R74.64] ;  /* 0x000000184a12e981 */ /* 0x0000e2000c1e1100 */
[----:B------:R-:W-:-:S04]  /*e680*/  UIMAD UR4, UR12, 0x7, URZ ;  /* 0x000000070c0478a4 */ /* 0x000fc8000f8e02ff */
[----:B------:R-:W-:Y:S02]  /*e690*/  USHF.R.S32.HI UR6, URZ, 0x1f, UR4 ;  /* 0x0000001fff067899 */ /* 0x000fe40008011404 */
[----:B------:R-:W-:-:S04]  /*e6a0*/  IADD3 R9, P3, PT, R0, UR4, RZ ;  /* 0x0000000400097c10 */ /* 0x000fc8000ff7e0ff */
[----:B0-----:R-:W-:Y:S01]  /*e6b0*/  IADD3.X R74, PT, PT, R2, UR6, RZ, P3, !PT ;  /* 0x00000006024a7c10 */ /* 0x001fe20009ffe4ff */
[----:B------:R-:W-:Y:S01]  /*e6c0*/  IMAD.MOV.U32 R75, RZ, RZ, R9 ;  /* 0x000000ffff4b7224 */ /* 0x000fe200078e0009 */
[----:B------:R0:W-:Y:S04]  /*e6d0*/  STL [R1+0x38c], R9 ;  /* 0x00038c0901007387 */ /* 0x0001e80000100800 */
[-C--:B------:R-:W-:Y:S02]  /*e6e0*/  @!P5 LOP3.LUT R75, R75, R74.reuse, RZ, 0x3c, !PT ;  /* 0x0000004a4b4bd212 */ /* 0x080fe400078e3cff */
[----:B0-----:R-:W-:Y:S02]  /*e6f0*/  IADD3 R9, P6, PT, R3, UR4, RZ ;  /* 0x0000000403097c10 */ /* 0x001fe4000ffde0ff */
[----:B--2---:R-:W-:Y:S01]  /*e700*/  PRMT R29, RZ, 0x7610, R29 ;  /* 0x00007610ff1d7816 */ /* 0x004fe2000000001d */
[----:B---3--:R-:W-:Y:S04]  /*e710*/  STL [R1+0x38], R18 ;  /* 0x0000381201007387 */ /* 0x008fe80000100800 */
[----:B------:R-:W-:Y:S04]  /*e720*/  STL [R1+0x394], R9 ;  /* 0x0003940901007387 */ /* 0x000fe80000100800 */
[----:B------:R0:W-:Y:S02]  /*e730*/  STL [R1+0x388], R74 ;  /* 0x0003884a01007387 */ /* 0x0001e40000100800 */
[----:B0-----:R-:W-:-:S04]  /*e740*/  @!P5 LOP3.LUT R74, R75, R74, RZ, 0x3c, !PT ;  /* 0x0000004a4b4ad212 */ /* 0x001fc800078e3cff */
[----:B------:R-:W-:-:S05]  /*e750*/  @!P5 LOP3.LUT R75, R75, R74, RZ, 0x3c, !PT ;  /* 0x0000004a4b4bd212 */ /* 0x000fca00078e3cff */
[----:B------:R0:W2:Y:S01]  /*e760*/  @!P5 LDG.E.U8 R29, desc[UR24][R74.64] ;  /* 0x000000184a1dd981 */ /* 0x0000a2000c1e1100 */
[----:B------:R-:W-:Y:S02]  /*e770*/  IADD3.X R38, PT, PT, R4, UR6, RZ, P6, !PT ;  /* 0x0000000604267c10 */ /* 0x000fe4000b7fe4ff */
[----:B------:R-:W-:Y:S01]  /*e780*/  PRMT R41, RZ, 0x7610, R41 ;  /* 0x00007610ff297816 */ /* 0x000fe20000000029 */
[----:B0-----:R-:W-:Y:S02]  /*e790*/  @!P5 IMAD.MOV.U32 R74, RZ, RZ, R9 ;  /* 0x000000ffff4ad224 */ /* 0x001fe400078e0009 */
[----:B------:R-:W-:-:S05]  /*e7a0*/  @!P5 IMAD.MOV.U32 R75, RZ, RZ, R38 ;  /* 0x000000ffff4bd224 */ /* 0x000fca00078e0026 */
[----:B------:R0:W3:Y:S01]  /*e7b0*/  @!P5 LDG.E.U8 R41, desc[UR24][R74.64] ;  /* 0x000000184a29d981 */ /* 0x0000e2000c1e1100 */
[----:B------:R-:W-:-:S03]  /*e7c0*/  SHF.R.U32.HI R18, RZ, 0x1, R12 ;  /* 0x00000001ff127819 */ /* 0x000fc6000001160c */
[----:B--2---:R1:W-:Y:S04]  /*e7d0*/  STL [R1+0x48], R29 ;  /* 0x0000481d01007387 */ /* 0x0043e80000100800 */
[----:B-1----:R-:W2:Y:S01]  /*e7e0*/  LDL.LU R29, [R1+0xdec] ;  /* 0x000dec00011d7983 */ /* 0x002ea20000300800 */
[----:B------:R-:W-:Y:S02]  /*e7f0*/  LOP3.LUT P3, RZ, R18, 0x1, RZ, 0xc0, !PT ;  /* 0x0000000112ff7812 */ /* 0x000fe4000786c0ff */
[----:B------:R-:W-:Y:S01]  /*e800*/  IADD3 R18, P6, PT, R5, UR4, RZ ;  /* 0x0000000405127c10 */ /* 0x000fe2000ffde0ff */
[----:B------:R1:W-:Y:S03]  /*e810*/  STL [R1+0x390], R38 ;  /* 0x0003902601007387 */ /* 0x0003e60000100800 */
[----:B0-----:R-:W-:Y:S01]  /*e820*/  IADD3.X R74, PT, PT, R6, UR6, RZ, P6, !PT ;  /* 0x00000006064a7c10 */ /* 0x001fe2000b7fe4ff */
[----:B------:R-:W-:-:S05]  /*e830*/  IMAD.MOV.U32 R75, RZ, RZ, R18 ;  /* 0x000000ffff4b7224 */ /* 0x000fca00078e0012 */
[-C--:B------:R-:W-:Y:S01]  /*e840*/  @!P5 LOP3.LUT R75, R75, R74.reuse, RZ, 0x3c, !PT ;  /* 0x0000004a4b4bd212 */ /* 0x080fe200078e3cff */
[----:B-1----:R-:W4:Y:S04]  /*e850*/  LDL.LU R38, [R1+0xde8] ;  /* 0x000de80001267983 */ /* 0x002f280000300800 */
[----:B------:R-:W4:Y:S04]  /*e860*/  LDL.LU R9, [R1+0xde4] ;  /* 0x000de40001097983 */ /* 0x000f280000300800 */
[----:B------:R-:W-:Y:S04]  /*e870*/  STL [R1+0x39c], R18 ;  /* 0x00039c1201007387 */ /* 0x000fe80000100800 */
[----:B---3--:R-:W-:Y:S04]  /*e880*/  STL [R1+0x44], R41 ;  /* 0x0000442901007387 */ /* 0x008fe80000100800 */
[----:B------:R0:W-:Y:S02]  /*e890*/  STL [R1+0x398], R74 ;  /* 0x0003984a01007387 */ /* 0x0001e40000100800 */
[----:B0-----:R-:W-:-:S04]  /*e8a0*/  @!P5 LOP3.LUT R74, R75, R74, RZ, 0x3c, !PT ;  /* 0x0000004a4b4ad212 */ /* 0x001fc800078e3cff */
[----:B------:R-:W-:Y:S02]  /*e8b0*/  @!P5 LOP3.LUT R75, R75, R74, RZ, 0x3c, !PT ;  /* 0x0000004a4b4bd212 */ /* 0x000fe400078e3cff */
[----:B------:R-:W-:-:S04]  /*e8c0*/  IADD3 R41, P6, PT, R7, UR4, RZ ;  /* 0x0000000407297c10 */ /* 0x000fc8000ffde0ff */
[----:B------:R-:W-:Y:S02]  /*e8d0*/  IADD3.X R18, PT, PT, R8, UR6, RZ, P6, !PT ;  /* 0x0000000608127c10 */ /* 0x000fe4000b7fe4ff */
[----:B------:R-:W-:Y:S02]  /*e8e0*/  PRMT R40, RZ, 0x7610, R40 ;  /* 0x00007610ff287816 */ /* 0x000fe40000000028 */
[----:B--2---:R-:W-:-:S06]  /*e8f0*/  PRMT R29, RZ, 0x7610, R29 ;  /* 0x00007610ff1d7816 */ /* 0x004fcc000000001d */
[----:B------:R0:W2:Y:S02]  /*e900*/  @!P5 LDG.E.U8 R29, desc[UR24][R74.64] ;  /* 0x000000184a1dd981 */ /* 0x0000a4000c1e1100 */
[----:B0-----:R-:W-:Y:S02]  /*e910*/  IMAD.MOV.U32 R75, RZ, RZ, R18 ;  /* 0x000000ffff4b7224 */ /* 0x001fe400078e0012 */
[----:B------:R-:W-:-:S05]  /*e920*/  @!P5 IMAD.MOV.U32 R74, RZ, RZ, R41 ;  /* 0x000000ffff4ad224 */ /* 0x000fca00078e0029 */
[----:B------:R0:W3:Y:S01]  /*e930*/  @!P5 LDG.E.U8 R40, desc[UR24][R74.64] ;  /* 0x000000184a28d981 */ /* 0x0000e2000c1e1100 */
[----:B------:R-:W-:-:S03]  /*e940*/  UIMAD UR5, UR12, 0xf, URZ ;  /* 0x0000000f0c0578a4 */ /* 0x000fc6000f8e02ff */
[----:B------:R-:W-:Y:S01]  /*e950*/  STL [R1+0x3a4], R41 ;  /* 0x0003a42901007387 */ /* 0x000fe20000100800 */
[----:B------:R-:W-:-:S03]  /*e960*/  USHF.R.S32.HI UR14, URZ, 0x1f, UR5 ;  /* 0x0000001fff0e7899 */ /* 0x000fc60008011405 */
[----:B------:R-:W-:Y:S01]  /*e970*/  STL [R1+0x3a0], R18 ;  /* 0x0003a01201007387 */ /* 0x000fe20000100800 */
[----:B----4-:R-:W-:Y:S02]  /*e980*/  PRMT R38, RZ, 0x7610, R38 ;  /* 0x00007610ff267816 */ /* 0x010fe40000000026 */
[----:B------:R-:W-:Y:S01]  /*e990*/  PRMT R42, RZ, 0x7610, R42 ;  /* 0x00007610ff2a7816 */ /* 0x000fe2000000002a */
[----:B--2---:R1:W-:Y:S02]  /*e9a0*/  STL [R1+0x40], R29 ;  /* 0x0000401d01007387 */ /* 0x0043e40000100800 */
[----:B-1----:R-:W-:-:S04]  /*e9b0*/  IADD3 R29, P6, PT, R0, UR5, RZ ;  /* 0x00000005001d7c10 */ /* 0x002fc8000ffde0ff */
[----:B0-----:R-:W-:Y:S01]  /*e9c0*/  IADD3.X R74, PT, PT, R2, UR14, RZ, P6, !PT ;  /* 0x0000000e024a7c10 */ /* 0x001fe2000b7fe4ff */
[----:B------:R-:W-:Y:S01]  /*e9d0*/  IMAD.MOV.U32 R75, RZ, RZ, R29 ;  /* 0x000000ffff4b7224 */ /* 0x000fe200078e001d */
[----:B------:R-:W-:Y:S04]  /*e9e0*/  STL [R1+0x7e8], R29 ;  /* 0x0007e81d01007387 */ /* 0x000fe80000100800 */
[-C--:B------:R-:W-:Y:S01]  /*e9f0*/  @!P4 LOP3.LUT R75, R75, R74.reuse, RZ, 0x3c, !PT ;  /* 0x0000004a4b4bc212 */ /* 0x080fe200078e3cff */
[----:B------:R0:W-:Y:S03]  /*ea00*/  STL [R1+0x7e4], R74 ;  /* 0x0007e44a01007387 */ /* 0x0001e60000100800 */
[----:B0-----:R-:W-:-:S04]  /*ea10*/  @!P4 LOP3.LUT R74, R75, R74, RZ, 0x3c, !PT ;  /* 0x0000004a4b4ac212 */ /* 0x001fc800078e3cff */
[----:B------:R-:W-:-:S05]  /*ea20*/  @!P4 LOP3.LUT R75, R75, R74, RZ, 0x3c, !PT ;  /* 0x0000004a4b4bc212 */ /* 0x000fca00078e3cff */
[----:B------:R0:W2:Y:S01]  /*ea30*/  @!P4 LDG.E.U8 R38, desc[UR24][R74.64] ;  /* 0x000000184a26c981 */ /* 0x0000a2000c1e1100 */
[----:B------:R-:W-:-:S05]  /*ea40*/  IADD3 R41, P6, PT, R3, UR5, RZ ;  /* 0x0000000503297c10 */ /* 0x000fca000ffde0ff */
[----:B------:R-:W-:Y:S04]  /*ea50*/  STL [R1+0x7f0], R41 ;  /* 0x0007f02901007387 */ /* 0x000fe80000100800 */
[----:B---3--:R1:W-:Y:S01]  /*ea60*/  STL [R1+0x3c], R40 ;  /* 0x00003c2801007387 */ /* 0x0083e20000100800 */
[----:B0-----:R-:W-:Y:S01]  /*ea70*/  @!P4 IMAD.MOV.U32 R74, RZ, RZ, R41 ;  /* 0x000000ffff4ac224 */ /* 0x001fe200078e0029 */
[----:B-1----:R-:W-:-:S05]  /*ea80*/  IADD3.X R40, PT, PT, R4, UR14, RZ, P6, !PT ;  /* 0x0000000e04287c10 */ /* 0x002fca000b7fe4ff */
[----:B------:R-:W-:-:S05]  /*ea90*/  @!P4 IMAD.MOV.U32 R75, RZ, RZ, R40 ;  /* 0x000000ffff4bc224 */ /* 0x000fca00078e0028 */
[----:B------:R0:W3:Y:S01]  /*eaa0*/  @!P4 LDG.E.U8 R42, desc[UR24][R74.64] ;  /* 0x000000184a2ac981 */ /* 0x0000e2000c1e1100 */
[----:B------:R-:W-:-:S03]  /*eab0*/  IADD3 R29, P6, PT, R5, UR5, RZ ;  /* 0x00000005051d7c10 */ /* 0x000fc6000ffde0ff */
[----:B------:R1:W-:Y:S04]  /*eac0*/  STL [R1+0x7ec], R40 ;  /* 0x0007ec2801007387 */ /* 0x0003e80000100800 */
[----:B------:R-:W-:Y:S01]  /*ead0*/  STL [R1+0x7f8], R29 ;  /* 0x0007f81d01007387 */ /* 0x000fe20000100800 */
[----:B------:R-:W-:Y:S01]  /*eae0*/  PRMT R9, RZ, 0x7610, R9 ;  /* 0x00007610ff097816 */ /* 0x000fe20000000009 */
[----:B0-----:R-:W-:Y:S02]  /*eaf0*/  @!P4 IMAD.MOV.U32 R74, RZ, RZ, R29 ;  /* 0x000000ffff4ac224 */ /* 0x001fe400078e001d */
[----:B--2---:R0:W-:Y:S04]  /*eb00*/  STL [R1+0x84], R38 ;  /* 0x0000842601007387 */ /* 0x0041e80000100800 */
[----:B-1----:R-:W2:Y:S04]  /*eb10*/  LDL.LU R40, [R1+0xde0] ;  /* 0x000de00001287983 */ /* 0x002ea80000300800 */
[----:B------:R-:W4:Y:S01]  /*eb20*/  LDL.LU R41, [R1+0xddc] ;  /* 0x000ddc0001297983 */ /* 0x000f220000300800 */
[----:B0-----:R-:W-:-:S05]  /*eb30*/  IADD3.X R38, PT, PT, R6, UR14, RZ, P6, !PT ;  /* 0x0000000e06267c10 */ /* 0x001fca000b7fe4ff */
[----:B------:R-:W-:-:S05]  /*eb40*/  @!P4 IMAD.MOV.U32 R75, RZ, RZ, R38 ;  /* 0x000000ffff4bc224 */ /* 0x000fca00078e0026 */
[----:B------:R0:W2:Y:S04]  /*eb50*/  @!P4 LDG.E.U8 R9, desc[UR24][R74.64] ;  /* 0x000000184a09c981 */ /* 0x0000a8000c1e1100 */
[----:B---3--:R-:W-:Y:S04]  /*eb60*/  STL [R1+0x90], R42 ;  /* 0x0000902a01007387 */ /* 0x008fe80000100800 */
[----:B------:R1:W-:Y:S04]  /*eb70*/  STL [R1+0x7f4], R38 ;  /* 0x0007f42601007387 */ /* 0x0003e80000100800 */
[----:B-1----:R-:W3:Y:S04]  /*eb80*/  LDL.LU R38, [R1+0xdd8] ;  /* 0x000dd80001267983 */ /* 0x002ee80000300800 */
[----:B------:R-:W3:Y:S01]  /*eb90*/  LDL.LU R29, [R1+0xdd4] ;  /* 0x000dd400011d7983 */ /* 0x000ee20000300800 */
[----:B------:R-:W-:Y:S01]  /*eba0*/  IADD3 R42, P6, PT, R7, UR5, RZ ;  /* 0x00000005072a7c10 */ /* 0x000fe2000ffde0ff */
[----:B------:R-:W-:Y:S01]  /*ebb0*/  UIMAD UR4, UR12, 0x16, URZ ;  /* 0x000000160c0478a4 */ /* 0x000fe2000f8e02ff */
[----:B------:R-:W-:-:S02]  /*ebc0*/  SHF.R.U32.HI R18, RZ, 0x9, R12 ;  /* 0x00000009ff127819 */ /* 0x000fc4000001160c */
[----:B0-----:R-:W-:Y:S01]  /*ebd0*/  IADD3.X R75, PT, PT, R8, UR14, RZ, P6, !PT ;  /* 0x0000000e084b7c10 */ /* 0x001fe2000b7fe4ff */
[----:B------:R0:W-:Y:S01]  /*ebe0*/  STL [R1+0x800], R42 ;  /* 0x0008002a01007387 */ /* 0x0001e20000100800 */
[----:B------:R-:W-:Y:S01]  /*ebf0*/  LOP3.LUT P5, RZ, R18, 0x1, RZ, 0xc0, !PT ;  /* 0x0000000112ff7812 */ /* 0x000fe200078ac0ff */
[----:B------:R-:W-:Y:S02]  /*ec00*/  @!P4 IMAD.MOV.U32 R74, RZ, RZ, R42 ;  /* 0x000000ffff4ac224 */ /* 0x000fe400078e002a */
[----:B------:R-:W-:Y:S01]  /*ec10*/  STL [R1+0x7fc], R75 ;  /* 0x0007fc4b01007387 */ /* 0x000fe20000100800 */
[----:B------:R-:W-:Y:S01]  /*ec20*/  USHF.R.S32.HI UR5, URZ, 0x1f, UR4 ;  /* 0x0000001fff057899 */ /* 0x000fe20008011404 */
[----:B----4-:R-:W-:-:S06]  /*ec30*/  PRMT R41, RZ, 0x7610, R41 ;  /* 0x00007610ff297816 */ /* 0x010fcc0000000029 */
[----:B------:R1:W4:Y:S04]  /*ec40*/  @!P4 LDG.E.U8 R41, desc[UR24][R74.64] ;  /* 0x000000184a29c981 */ /* 0x000328000c1e1100 */
[----:B--2---:R2:W-:Y:S01]  /*ec50*/  STL [R1+0x8c], R9 ;  /* 0x00008c0901007387 */ /* 0x0045e20000100800 */
[----:B0-----:R-:W-:Y:S02]  /*ec60*/  IADD3 R42, P4, PT, R3, UR4, RZ ;  /* 0x00000004032a7c10 */ /* 0x001fe4000ff9e0ff */
[----:B--2---:R-:W-:-:S04]  /*ec70*/  IADD3 R9, P6, PT, R0, UR4, RZ ;  /* 0x0000000400097c10 */ /* 0x004fc8000ffde0ff */
[----:B-1----:R-:W-:Y:S01]  /*ec80*/  IADD3.X R74, PT, PT, R2, UR5, RZ, P6, !PT ;  /* 0x00000005024a7c10 */ /* 0x002fe2000b7fe4ff */
[----:B------:R-:W-:Y:S01]  /*ec90*/  IMAD.MOV.U32 R75, RZ, RZ, R9 ;  /* 0x000000ffff4b7224 */ /* 0x000fe200078e0009 */
[----:B------:R-:W-:Y:S04]  /*eca0*/  STL [R1+0x670], R9 ;  /* 0x0006700901007387 */ /* 0x000fe80000100800 */
[----:B------:R-:W-:Y:S01]  /*ecb0*/  @P5 LOP3.LUT R75, R75, R74, RZ, 0x3c, !PT ;  /* 0x0000004a4b4b5212 */ /* 0x000fe200078e3cff */
[----:B------:R-:W-:Y:S04]  /*ecc0*/  STL [R1+0x678], R42 ;  /* 0x0006782a01007387 */ /* 0x000fe80000100800 */
[----:B------:R0:W-:Y:S01]  /*ecd0*/  STL [R1+0x3dc], R74 ;  /* 0x0003dc4a01007387 */ /* 0x0001e20000100800 */
[----:B---3--:R-:W-:-:S02]  /*ece0*/  PRMT R29, RZ, 0x7610, R29 ;  /* 0x00007610ff1d7816 */ /* 0x008fc4000000001d */
[----:B0-----:R-:W-:-:S04]  /*ecf0*/  @P5 LOP3.LUT R74, R75, R74, RZ, 0x3c, !PT ;  /* 0x0000004a4b4a5212 */ /* 0x001fc800078e3cff */
[----:B------:R-:W-:-:S05]  /*ed00*/  @P5 LOP3.LUT R75, R75, R74, RZ, 0x3c, !PT ;  /* 0x0000004a4b4b5212 */ /* 0x000fca00078e3cff */
[----:B------:R0:W2:Y:S01]  /*ed10*/  @P5 LDG.E.U8 R29, desc[UR24][R74.64] ;  /* 0x000000184a1d5981 */ /* 0x0000a2000c1e1100 */
[----:B------:R-:W-:Y:S01]  /*ed20*/  PRMT R38, RZ, 0x7610, R38 ;  /* 0x00007610ff267816 */ /* 0x000fe20000000026 */
[----:B0-----:R-:W-:Y:S02]  /*ed30*/  @P5 IMAD.MOV.U32 R74, RZ, RZ, R42 ;  /* 0x000000ffff4a5224 */ /* 0x001fe400078e002a */
[----:B----4-:R0:W-:Y:S02]  /*ed40*/  STL [R1+0x88], R41 ;  /* 0x0000882901007387 */ /* 0x0101e40000100800 */
[----:B0-----:R-:W-:-:S05]  /*ed50*/  IADD3.X R41, PT, PT, R4, UR5, RZ, P4, !PT ;  /* 0x0000000504297c10 */ /* 0x001fca000a7fe4ff */
[----:B------:R-:W-:Y:S01]  /*ed60*/  STL [R1+0x674], R41 ;  /* 0x0006742901007387 */ /* 0x000fe20000100800 */
[----:B------:R-:W-:-:S05]  /*ed70*/  @P5 IMAD.MOV.U32 R75, RZ, RZ, R41 ;  /* 0x000000ffff4b5224 */ /* 0x000fca00078e0029 */
[----:B------:R0:W3:Y:S04]  /*ed80*/  @P5 LDG.E.U8 R38, desc[UR24][R74.64] ;  /* 0x000000184a265981 */ /* 0x0000e8000c1e1100 */
[----:B--2---:R1:W-:Y:S04]  /*ed90*/  STL [R1+0x30], R29 ;  /* 0x0000301d01007387 */ /* 0x0043e80000100800 */
[----:B-1----:R-:W2:Y:S01]  /*eda0*/  LDL.LU R29, [R1+0xdd0] ;  /* 0x000dd000011d7983 */ /* 0x002ea20000300800 */
[----:B------:R-:W-:-:S03]  /*edb0*/  IADD3 R9, P4, PT, R5, UR4, RZ ;  /* 0x0000000405097c10 */ /* 0x000fc6000ff9e0ff */
[----:B------:R-:W4:Y:S01]  /*edc0*/  LDL.LU R41, [R1+0xdcc] ;  /* 0x000dcc0001297983 */ /* 0x000f220000300800 */
[----:B0-----:R-:W-:Y:S01]  /*edd0*/  IADD3.X R75, PT, PT, R6, UR5, RZ, P4, !PT ;  /* 0x00000005064b7c10 */ /* 0x001fe2000a7fe4ff */
[----:B------:R-:W-:Y:S01]  /*ede0*/  @P5 IMAD.MOV.U32 R74, RZ, RZ, R9 ;  /* 0x000000ffff4a5224 */ /* 0x000fe200078e0009 */
[----:B------:R-:W-:Y:S01]  /*edf0*/  IADD3 R42, P4, PT, R7, UR4, RZ ;  /* 0x00000004072a7c10 */ /* 0x000fe2000ff9e0ff */
[----:B------:R-:W-:Y:S04]  /*ee00*/  STL [R1+0x680], R9 ;  /* 0x0006800901007387 */ /* 0x000fe80000100800 */
[----:B------:R-:W-:Y:S04]  /*ee10*/  STL [R1+0x67c], R75 ;  /* 0x00067c4b01007387 */ /* 0x000fe80000100800 */
[----:B------:R-:W-:Y:S01]  /*ee20*/  STL [R1+0x688], R42 ;  /* 0x0006882a01007387 */ /* 0x000fe20000100800 */
[----:B------:R-:W-:-:S03]  /*ee30*/  PRMT R40, RZ, 0x7610, R40 ;  /* 0x00007610ff287816 */ /* 0x000fc60000000028 */
[----:B---3--:R0:W-:Y:S01]  /*ee40*/  STL [R1+0x2c], R38 ;  /* 0x00002c2601007387 */ /* 0x0081e20000100800 */
[----:B--2---:R-:W-:Y:S01]  /*ee50*/  PRMT R29, RZ, 0x7610, R29 ;  /* 0x00007610ff1d7816 */ /* 0x004fe2000000001d */
[----:B------:R-:W-:Y:S01]  /*ee60*/  UIMAD UR4, UR12, 0x17, URZ ;  /* 0x000000170c0478a4 */ /* 0x000fe2000f8e02ff */
[----:B0-----:R-:W-:Y:S01]  /*ee70*/  IADD3.X R38, PT, PT, R8, UR5, RZ, P4, !PT ;  /* 0x0000000508267c10 */ /* 0x001fe2000a7fe4ff */
[----:B------:R-:W2:Y:S04]  /*ee80*/  LDL.LU R9, [R1+0xdc8] ;  /* 0x000dc80001097983 */ /* 0x000ea80000300800 */
[----:B------:R0:W3:Y:S02]  /*ee90*/  @P5 LDG.E.U8 R29, desc[UR24][R74.64] ;  /* 0x000000184a1d5981 */ /* 0x0000e4000c1e1100 */
[----:B0-----:R-:W-:-:S02]  /*eea0*/  IMAD.MOV.U32 R75, RZ, RZ, R38 ;  /* 0x000000ffff4b7224 */ /* 0x001fc400078e0026 */
[----:B------:R-:W-:-:S05]  /*eeb0*/  @P5 IMAD.MOV.U32 R74, RZ, RZ, R42 ;  /* 0x000000ffff4a5224 */ /* 0x000fca00078e002a */
[----:B------:R0:W2:Y:S01]  /*eec0*/  @P5 LDG.E.U8 R40, desc[UR24][R74.64] ;  /* 0x000000184a285981 */ /* 0x0000a2000c1e1100 */
[----:B------:R-:W-:Y:S01]  /*eed0*/  SHF.R.U32.HI R12, RZ, 0x8, R12 ;  /* 0x00000008ff0c7819 */ /* 0x000fe2000001160c */
[----:B------:R-:W-:-:S03]  /*eee0*/  USHF.R.S32.HI UR6, URZ, 0x1f, UR4 ;  /* 0x0000001fff067899 */ /* 0x000fc60008011404 */
[----:B------:R-:W-:Y:S02]  /*eef0*/  LOP3.LUT P6, RZ, R12, 0x1, RZ, 0xc0, !PT ;  /* 0x000000010cff7812 */ /* 0x000fe400078cc0ff */
[----:B----4-:R-:W-:Y:S02]  /*ef00*/  PRMT R41, RZ, 0x7610, R41 ;  /* 0x00007610ff297816 */ /* 0x010fe40000000029 */
[----:B------:R-:W-:Y:S01]  /*ef10*/  PRMT R48, RZ, 0x7610, R48 ;  /* 0x00007610ff307816 */ /* 0x000fe20000000030 */
[----:B---3--:R1:W-:Y:S04]  /*ef20*/  STL [R1+0x28], R29 ;  /* 0x0000281d01007387 */ /* 0x0083e80000100800 */
[----:B-1----:R-:W3:Y:S04]  /*ef30*/  LDL.LU R29, [R1+0xdc4] ;  /* 0x000dc400011d7983 */ /* 0x002ee80000300800 */
[----:B------:R1:W-:Y:S02]  /*ef40*/  STL [R1+0x684], R38 ;  /* 0x0006842601007387 */ /* 0x0003e40000100800 */
[----:B-1----:R-:W-:-:S04]  /*ef50*/  IADD3 R38, P4, PT, R0, UR4, RZ ;  /* 0x0000000400267c10 */ /* 0x002fc8000ff9e0ff */
[----:B0-----:R-:W-:Y:S01]  /*ef60*/  IADD3.X R74, PT, PT, R2, UR6, RZ, P4, !PT ;  /* 0x00000006024a7c10 */ /* 0x001fe2000a7fe4ff */
[----:B------:R-:W-:Y:S01]  /*ef70*/  IMAD.MOV.U32 R75, RZ, RZ, R38 ;  /* 0x000000ffff4b7224 */ /* 0x000fe200078e0026 */
[----:B------:R0:W-:Y:S04]  /*ef80*/  STL [R1+0x690], R38 ;  /* 0x0006902601007387 */ /* 0x0001e80000100800 */
[----:B------:R-:W-:Y:S02]  /*ef90*/  @P6 LOP3.LUT R75, R75, R74, RZ, 0x3c, !PT ;  /* 0x0000004a4b4b6212 */ /* 0x000fe400078e3cff */
[----:B0-----:R-:W-:-:S05]  /*efa0*/  IADD3 R38, P5, PT, R3, UR4, RZ ;  /* 0x0000000403267c10 */ /* 0x001fca000ffbe0ff */
[----:B------:R-:W-:Y:S04]  /*efb0*/  STL [R1+0x698], R38 ;  /* 0x0006982601007387 */ /* 0x000fe80000100800 */
[----:B------:R0:W-:Y:S02]  /*efc0*/  STL [R1+0x68c], R74 ;  /* 0x00068c4a01007387 */ /* 0x0001e40000100800 */
[----:B0-----:R-:W-:-:S04]  /*efd0*/  @P6 LOP3.LUT R74, R75, R74, RZ, 0x3c, !PT ;  /* 0x0000004a4b4a6212 */ /* 0x001fc800078e3cff */
[----:B------:R-:W-:-:S05]  /*efe0*/  @P6 LOP3.LUT R75, R75, R74, RZ, 0x3c, !PT ;  /* 0x0000004a4b4b6212 */ /* 0x000fca00078e3cff */
[----:B------:R0:W4:Y:S04]  /*eff0*/  @P6 LDG.E.U8 R41, desc[UR24][R74.64] ;  /* 0x000000184a296981 */ /* 0x000128000c1e1100 */
[----:B--2---:R1:W-:Y:S02]  /*f000*/  STL [R1+0x24], R40 ;  /* 0x0000242801007387 */ /* 0x0043e40000100800 */
[----:B-1----:R-:W-:Y:S01]  /*f010*/  IADD3.X R40, PT, PT, R4, UR6, RZ, P5, !PT ;  /* 0x0000000604287c10 */ /* 0x002fe2000affe4ff */
[----:B0-----:R-:W-:-:S04]  /*f020*/  @P6 IMAD.MOV.U32 R74, RZ, RZ, R38 ;  /* 0x000000ffff4a6224 */ /* 0x001fc800078e0026 */
[----:B------:R-:W-:-:S05]  /*f030*/  @P6 IMAD.MOV.U32 R75, RZ, RZ, R40 ;  /* 0x000000ffff4b6224 */ /* 0x000fca00078e0028 */
[----:B------:R0:W2:Y:S01]  /*f040*/  @P6 LDG.E.U8 R48, desc[UR24][R74.64] ;  /* 0x000000184a306981 */ /* 0x0000a2000c1e1100 */
[----:B------:R-:W-:-:S03]  /*f050*/  IADD3 R42, P5, PT, R5, UR4, RZ ;  /* 0x00000004052a7c10 */ /* 0x000fc6000ffbe0ff */
[----:B------:R1:W-:Y:S04]  /*f060*/  STL [R1+0x694], R40 ;  /* 0x0006942801007387 */ /* 0x0003e80000100800 */
[----:B------:R-:W-:Y:S01]  /*f070*/  STL [R1+0x6a0], R42 ;  /* 0x0006a02a01007387 */ /* 0x000fe20000100800 */
[----:B------:R-:W-:Y:S01]  /*f080*/  PRMT R9, RZ, 0x7610, R9 ;  /* 0x00007610ff097816 */ /* 0x000fe20000000009 */
[----:B0-----:R-:W-:Y:S01]  /*f090*/  @P6 IMAD.MOV.U32 R74, RZ, RZ, R42 ;  /* 0x000000ffff4a6224 */ /* 0x001fe200078e002a */
[----:B------:R-:W-:Y:S01]  /*f0a0*/  PRMT R39, RZ, 0x7610, R39 ;  /* 0x00007610ff277816 */ /* 0x000fe20000000027 */
[----:B----4-:R0:W-:Y:S04]  /*f0b0*/  STL [R1+0x80], R41 ;  /* 0x0000802901007387 */ /* 0x0101e80000100800 */
[----:B-1----:R-:W4:Y:S04]  /*f0c0*/  LDL.LU R40, [R1+0xdc0] ;  /* 0x000dc00001287983 */ /* 0x002f280000300800 */
[----:B------:R-:W3:Y:S01]  /*f0d0*/  LDL.LU R38, [R1+0xdbc] ;  /* 0x000dbc0001267983 */ /* 0x000ee20000300800 */
[----:B0-----:R-:W-:-:S05]  /*f0e0*/  IADD3.X R41, PT, PT, R6, UR6, RZ, P5, !PT ;  /* 0x0000000606297c10 */ /* 0x001fca000affe4ff */
[----:B------:R-:W-:-:S05]  /*f0f0*/  @P6 IMAD.MOV.U32 R75, RZ, RZ, R41 ;  /* 0x000000ffff4b6224 */ /* 0x000fca00078e0029 */
[----:B------:R0:W3:Y:S04]  /*f100*/  @P6 LDG.E.U8 R9, desc[UR24][R74.64] ;  /* 0x000000184a096981 */ /* 0x0000e8000c1e1100 */
[----:B------:R1:W-:Y:S04]  /*f110*/  STL [R1+0x69c], R41 ;  /* 0x00069c2901007387 */ /* 0x0003e80000100800 */
[----:B--2---:R2:W-:Y:S04]  /*f120*/  STL [R1+0x7c], R48 ;  /* 0x00007c3001007387 */ /* 0x0045e80000100800 */
[----:B-1----:R-:W4:Y:S01]  /*f130*/  LDL.LU R41, [R1+0xdb8] ;  /* 0x000db80001297983 */ /* 0x002f220000300800 */
[----:B--2---:R-:W-:Y:S01]  /*f140*/  IADD3 R48, P5, PT, R7, UR4, RZ ;  /* 0x0000000407307c10 */ /* 0x004fe2000ffbe0ff */
[----:B------:R-:W-:-:S02]  /*f150*/  UIMAD UR5, UR12, 0x1e, URZ ;  /* 0x0000001e0c0578a4 */ /* 0x000fc4000f8e02ff */
[----:B------:R-:W2:Y:S01]  /*f160*/  LDL.LU R42, [R1+0xdb4] ;  /* 0x000db400012a7983 */ /* 0x000ea20000300800 */
[----:B0-----:R-:W-:Y:S01]  /*f170*/  IADD3.X R75, PT, PT, R8, UR6, RZ, P5, !PT ;  /* 0x00000006084b7c10 */ /* 0x001fe2000affe4ff */
[----:B------:R-:W-:-:S05]  /*f180*/  @P6 IMAD.MOV.U32 R74, RZ, RZ, R48 ;  /* 0x000000ffff4a6224 */ /* 0x000fca00078e0030 */
[----:B------:R0:W2:Y:S01]  /*f190*/  @P6 LDG.E.U8 R39, desc[UR24][R74.64] ;  /* 0x000000184a276981 */ /* 0x0000a2000c1e1100 */
[----:B------:R-:W-:-:S03]  /*f1a0*/  USHF.R.S32.HI UR6, URZ, 0x1f, UR5 ;  /* 0x0000001fff067899 */ /* 0x000fc60008011405 */
[----:B------:R-:W-:Y:S04]  /*f1b0*/  STL [R1+0x6a8], R48 ;  /* 0x0006a83001007387 */ /* 0x000fe80000100800 */
[----:B------:R-:W-:Y:S01]  /*f1c0*/  STL [R1+0x6a4], R75 ;  /* 0x0006a44b01007387 */ /* 0x000fe20000100800 */
[----:B------:R-:W-:-:S03]  /*f1d0*/  PRMT R12, RZ, 0x7610, R12 ;  /* 0x00007610ff0c7816 */ /* 0x000fc6000000000c */
[----:B---3--:R1:W-:Y:S02]  /*f1e0*/  STL [R1+0x78], R9 ;  /* 0x0000780901007387 */ /* 0x0083e40000100800 */
[----:B-1----:R-:W-:-:S04]  /*f1f0*/  IADD3 R9, P5, PT, R0, UR5, RZ ;  /* 0x0000000500097c10 */ /* 0x002fc8000ffbe0ff */
[----:B0-----:R-:W-:Y:S01]  /*f200*/  IADD3.X R74, PT, PT, R2, UR6, RZ, P5, !PT ;  /* 0x00000006024a7c10 */ /* 0x001fe2000affe4ff */
[----:B------:R-:W-:Y:S01]  /*f210*/  IMAD.MOV.U32 R75, RZ, RZ, R9 ;  /* 0x000000ffff4b7224 */ /* 0x000fe200078e0009 */
[----:B------:R0:W-:Y:S04]  /*f220*/  STL [R1+0x6b0], R9 ;  /* 0x0006b00901007387 */ /* 0x0001e80000100800 */
[----:B------:R-:W-:Y:S02]  /*f230*/  @P3 LOP3.LUT R75, R75, R74, RZ, 0x3c, !PT ;  /* 0x0000004a4b4b3212 */ /* 0x000fe400078e3cff */
[----:B0-----:R-:W-:-:S05]  /*f240*/  IADD3 R9, P6, PT, R3, UR5, RZ ;  /* 0x0000000503097c10 */ /* 0x001fca000ffde0ff */
[----:B------:R-:W-:Y:S04]  /*f250*/  STL [R1+0x6b8], R9 ;  /* 0x0006b80901007387 */ /* 0x000fe80000100800 */
[----:B------:R0:W-:Y:S01]  /*f260*/  STL [R1+0x6ac], R74 ;  /* 0x0006ac4a01007387 */ /* 0x0001e20000100800 */
[----:B----4-:R-:W-:-:S03]  /*f270*/  PRMT R41, RZ, 0x7610, R41 ;  /* 0x00007610ff297816 */ /* 0x010fc60000000029 */
[----:B--2---:R1:W-:Y:S01]  /*f280*/  STL [R1+0x74], R39 ;  /* 0x0000742701007387 */ /* 0x0043e20000100800 */
[----:B0-----:R-:W-:-:S04]  /*f290*/  @P3 LOP3.LUT R74, R75, R74, RZ, 0x3c, !PT ;  /* 0x0000004a4b4a3212 */ /* 0x001fc800078e3cff */
[----:B------:R-:W-:Y:S02]  /*f2a0*/  @P3 LOP3.LUT R75, R75, R74, RZ, 0x3c, !PT ;  /* 0x0000004a4b4b3212 */ /* 0x000fe400078e3cff */
[----:B-1----:R-:W-:-:S03]  /*f2b0*/  IADD3.X R39, PT, PT, R4, UR6, RZ, P6, !PT ;  /* 0x0000000604277c10 */ /* 0x002fc6000b7fe4ff */
[----:B------:R0:W2:Y:S02]  /*f2c0*/  @P3 LDG.E.U8 R41, desc[UR24][R74.64] ;  /* 0x000000184a293981 */ /* 0x0000a4000c1e1100 */
[----:B0-----:R-:W-:Y:S02]  /*f2d0*/  IMAD.MOV.U32 R74, RZ, RZ, R39 ;  /* 0x000000ffff4a7224 */ /* 0x001fe400078e0027 */
[----:B------:R-:W-:-:S05]  /*f2e0*/  IMAD.MOV.U32 R75, RZ, RZ, R9 ;  /* 0x000000ffff4b7224 */ /* 0x000fca00078e0009 */
[-C--:B------:R-:W-:Y:S02]  /*f2f0*/  @P3 LOP3.LUT R75, R75, R74.reuse, RZ, 0x3c, !PT ;  /* 0x0000004a4b4b3212 */ /* 0x080fe400078e3cff */
[----:B------:R-:W-:Y:S02]  /*f300*/  IADD3 R48, P6, PT, R5, UR5, RZ ;  /* 0x0000000505307c10 */ /* 0x000fe4000ffde0ff */
[C---:B------:R-:W-:Y:S02]  /*f310*/  @P3 LOP3.LUT R74, R75.reuse, R74, RZ, 0x3c, !PT ;  /* 0x0000004a4b4a3212 */ /* 0x040fe400078e3cff */
[----:B------:R-:W-:Y:S02]  /*f320*/  PRMT R40, RZ, 0x7610, R40 ;  /* 0x00007610ff287816 */ /* 0x000fe40000000028 */
[----:B------:R-:W-:Y:S02]  /*f330*/  @P3 LOP3.LUT R75, R75, R74, RZ, 0x3c, !PT ;  /* 0x0000004a4b4b3212 */ /* 0x000fe400078e3cff */
[----:B------:R-:W-:-:S03]  /*f340*/  IADD3.X R9, PT, PT, R6, UR6, RZ, P6, !PT ;  /* 0x0000000606097c10 */ /* 0x000fc6000b7fe4ff */
[----:B------:R0:W3:Y:S02]  /*f350*/  @P3 LDG.E.U8 R40, desc[UR24][R74.64] ;  /* 0x000000184a283981 */ /* 0x0000e4000c1e1100 */
[----:B0-----:R-:W-:Y:S02]  /*f360*/  @P3 IMAD.MOV.U32 R74, RZ, RZ, R48 ;  /* 0x000000ffff4a3224 */ /* 0x001fe400078e0030 */
[----:B------:R-:W-:-:S05]  /*f370*/  @P3 IMAD.MOV.U32 R75, RZ, RZ, R9 ;  /* 0x000000ffff4b3224 */ /* 0x000fca00078e0009 */
[----:B------:R0:W4:Y:S02]  /*f380*/  @P3 LDG.E.U8 R12, desc[UR24][R74.64] ;  /* 0x000000184a0c3981 */ /* 0x000124000c1e1100 */
[----:B0-----:R-:W-:-:S04]  /*f390*/  IADD3 R75, P6, PT, R7, UR5, RZ ;  /* 0x00000005074b7c10 */ /* 0x001fc8000ffde0ff */
[----:B------:R-:W-:Y:S01]  /*f3a0*/  IADD3.X R74, PT, PT, R8, UR6, RZ, P6, !PT ;  /* 0x00000006084a7c10 */ /* 0x000fe2000b7fe4ff */
[----:B------:R-:W-:Y:S01]  /*f3b0*/  UIMAD UR4, UR12, 0x1f, URZ ;  /* 0x0000001f0c0478a4 */ /* 0x000fe2000f8e02ff */
[----:B------:R-:W-:Y:S02]  /*f3c0*/  PRMT R54, RZ, 0x7610, R54 ;  /* 0x00007610ff367816 */ /* 0x000fe40000000036 */
[----:B------:R-:W-:Y:S01]  /*f3d0*/  PRMT R44, RZ, 0x7610, R44 ;  /* 0x00007610ff2c7816 */ /* 0x000fe2000000002c */
[----:B------:R-:W-:Y:S01]  /*f3e0*/  USHF.R.S32.HI UR14, URZ, 0x1f, UR4 ;  /* 0x0000001fff0e7899 */ /* 0x000fe20008011404 */
[----:B--2---:R0:W-:Y:S01]  /*f3f0*/  STL [R1+0x20], R41 ;  /* 0x0000202901007387 */ /* 0x0041e20000100800 */
[----:B------:R-:W-:Y:S02]  /*f400*/  PRMT R43, RZ, 0x7610, R43 ;  /* 0x00007610ff2b7816 */ /* 0x000fe4000000002b */
[----:B------:R-:W-:Y:S01]  /*f410*/  ISETP.GT.U32.AND P5, PT, R11, R42, PT ;  /* 0x0000002a0b00720c */ /* 0x000fe20003fa4070 */
[----:B------:R-:W-:Y:S01]  /*f420*/  UIMAD UR5, UR12, 0x26, URZ ;  /* 0x000000260c0578a4 */ /* 0x000fe2000f8e02ff */
[----:B------:R-:W-:Y:S01]  /*f430*/  PRMT R47, RZ, 0x7610, R47 ;  /* 0x00007610ff2f7816 */ /* 0x000fe2000000002f */
[----:B------:R-:W1:Y:S01]  /*f440*/  LDCU UR6, c[0x0][0x3b0] ;  /* 0x00007600ff0677ac */ /* 0x000e620008000800 */
[----:B0-----:R-:W2:Y:S04]  /*f450*/  LDL.LU R41, [R1+0xdb0] ;  /* 0x000db00001297983 */ /* 0x001ea80000300800 */
[----:B------:R0:W-:Y:S04]  /*f460*/  STL [R1+0x6b4], R39 ;  /* 0x0006b42701007387 */ /* 0x0001e80000100800 */
[----:B0-----:R-:W2:Y:S04]  /*f470*/  LDL.LU R39, [R1+0xdac] ;  /* 0x000dac0001277983 */ /* 0x001ea80000300800 */
[----:B------:R-:W-:Y:S04]  /*f480*/  STL [R1+0x6c0], R48 ;  /* 0x0006c03001007387 */ /* 0x000fe80000100800 */
[----:B------:R-:W-:Y:S04]  /*f490*/  STL [R1+0x6bc], R9 ;  /* 0x0006bc0901007387 */ /* 0x000fe80000100800 */
[----:B---3--:R0:W-:Y:S04]  /*f4a0*/  STL [R1+0x1c], R40 ;  /* 0x00001c2801007387 */ /* 0x0081e80000100800 */
[----:B0-----:R-:W3:Y:S04]  /*f4b0*/  LDL.LU R40, [R1+0xda8] ;  /* 0x000da80001287983 */ /* 0x001ee80000300800 */
[----:B------:R-:W2:Y:S04]  /*f4c0*/  LDL.LU R9, [R1+0xda4] ;  /* 0x000da40001097983 */ /* 0x000ea80000300800 */
[----:B------:R0:W-:Y:S04]  /*f4d0*/  STL [R1+0x6c8], R75 ;  /* 0x0006c84b01007387 */ /* 0x0001e80000100800 */
[----:B----4-:R-:W-:Y:S01]  /*f4e0*/  STL [R1+0x18], R12 ;  /* 0x0000180c01007387 */ /* 0x010fe20000100800 */
[----:B0-----:R-:W-:-:S03]  /*f4f0*/  @P3 LOP3.LUT R75, R75, R74, RZ, 0x3c, !PT ;  /* 0x0000004a4b4b3212 */ /* 0x001fc600078e3cff */
[----:B------:R0:W-:Y:S02]  /*f500*/  STL [R1+0x6c4], R74 ;  /* 0x0006c44a01007387 */ /* 0x0001e40000100800 */
[----:B0-----:R-:W-:-:S04]  /*f510*/  @P3 LOP3.LUT R74, R75, R74, RZ, 0x3c, !PT ;  /* 0x0000004a4b4a3212 */ /* 0x001fc800078e3cff */
[----:B------:R-:W-:Y:S02]  /*f520*/  @P3 LOP3.LUT R75, R75, R74, RZ, 0x3c, !PT ;  /* 0x0000004a4b4b3212 */ /* 0x000fe400078e3cff */
[----:B------:R-:W-:-:S03]  /*f530*/  IADD3 R48, P6, PT, R0, UR4, RZ ;  /* 0x0000000400307c10 */ /* 0x000fc6000ffde0ff */
[----:B------:R0:W4:Y:S02]  /*f540*/  @P3 LDG.E.U8 R54, desc[UR24][R74.64] ;  /* 0x000000184a363981 */ /* 0x000124000c1e1100 */
[----:B0-----:R-:W-:Y:S01]  /*f550*/  IADD3.X R75, PT, PT, R2, UR14, RZ, P6, !PT ;  /* 0x0000000e024b7c10 */ /* 0x001fe2000b7fe4ff */
[----:B------:R-:W-:-:S05]  /*f560*/  @!P0 IMAD.MOV.U32 R74, RZ, RZ, R48 ;  /* 0x000000ffff4a8224 */ /* 0x000fca00078e0030 */
[----:B------:R0:W2:Y:S04]  /*f570*/  @!P0 LDG.E.U8 R44, desc[UR24][R74.64] ;  /* 0x000000184a2c8981 */ /* 0x0000a8000c1e1100 */
[----:B------:R0:W-:Y:S04]  /*f580*/  STL [R1+0x6d0], R48 ;  /* 0x0006d03001007387 */ /* 0x0001e80000100800 */
[----:B----4-:R4:W-:Y:S04]  /*f590*/  STL [R1+0x14], R54 ;  /* 0x0000143601007387 */ /* 0x0109e80000100800 */
[----:B------:R1:W-:Y:S04]  /*f5a0*/  STL [R1+0x6cc], R75 ;  /* 0x0006cc4b01007387 */ /* 0x0003e80000100800 */
[----:B0-----:R-:W3:Y:S01]  /*f5b0*/  LDL.LU R48, [R1+0xda0] ;  /* 0x000da00001307983 */ /* 0x001ee20000300800 */
[----:B----4-:R-:W-:-:S04]  /*f5c0*/  IADD3 R54, P6, PT, R3, UR4, RZ ;  /* 0x0000000403367c10 */ /* 0x010fc8000ffde0ff */
[----:B------:R-:W-:Y:S01]  /*f5d0*/  IADD3.X R74, PT, PT, R4, UR14, RZ, P6, !PT ;  /* 0x0000000e044a7c10 */ /* 0x000fe2000b7fe4ff */
[----:B-1----:R-:W-:Y:S01]  /*f5e0*/  IMAD.MOV.U32 R75, RZ, RZ, R54 ;  /* 0x000000ffff4b7224 */ /* 0x002fe200078e0036 */
[----:B--2---:R0:W-:Y:S04]  /*f5f0*/  STL [R1+0x70], R44 ;  /* 0x0000702c01007387 */ /* 0x0041e80000100800 */
[-C--:B------:R-:W-:Y:S01]  /*f600*/  @!P0 LOP3.LUT R75, R75, R74.reuse, RZ, 0x3c, !PT ;  /* 0x0000004a4b4b8212 */ /* 0x080fe200078e3cff */
[----:B0-----:R-:W2:Y:S04]  /*f610*/  LDL.LU R44, [R1+0xd9c] ;  /* 0x000d9c00012c7983 */ /* 0x001ea80000300800 */
[----:B------:R-:W-:Y:S04]  /*f620*/  STL [R1+0x6d8], R54 ;  /* 0x0006d83601007387 */ /* 0x000fe80000100800 */
[----:B------:R0:W-:Y:S02]  /*f630*/  STL [R1+0x6d4], R74 ;  /* 0x0006d44a01007387 */ /* 0x0001e40000100800 */
[----:B0-----:R-:W-:-:S04]  /*f640*/  @!P0 LOP3.LUT R74, R75, R74, RZ, 0x3c, !PT ;  /* 0x0000004a4b4a8212 */ /* 0x001fc800078e3cff */
[----:B------:R-:W-:-:S05]  /*f650*/  @!P0 LOP3.LUT R75, R75, R74, RZ, 0x3c, !PT ;  /* 0x0000004a4b4b8212 */ /* 0x000fca00078e3cff */
[----:B------:R0:W4:Y:S01]  /*f660*/  @!P0 LDG.E.U8 R43, desc[UR24][R74.64] ;  /* 0x000000184a2b8981 */ /* 0x000122000c1e1100 */
[----:B------:R-:W-:-:S05]  /*f670*/  IADD3 R54, P6, PT, R5, UR4, RZ ;  /* 0x0000000405367c10 */ /* 0x000fca000ffde0ff */
[----:B0-----:R-:W-:Y:S01]  /*f680*/  IMAD.MOV.U32 R75, RZ, RZ, R54 ;  /* 0x000000ffff4b7224 */ /* 0x001fe200078e0036 */
[----:B----4-:R0:W-:Y:S04]  /*f690*/  STL [R1+0x6c], R43 ;  /* 0x00006c2b01007387 */ /* 0x0101e80000100800 */
[----:B0-----:R-:W4:Y:S01]  /*f6a0*/  LDL.LU R43, [R1+0xd98] ;  /* 0x000d9800012b7983 */ /* 0x001f220000300800 */
[----:B------:R-:W-:-:S04]  /*f6b0*/  IADD3.X R74, PT, PT, R6, UR14, RZ, P6, !PT ;  /* 0x0000000e064a7c10 */ /* 0x000fc8000b7fe4ff */
[-C--:B------:R-:W-:Y:S01]  /*f6c0*/  @!P0 LOP3.LUT R75, R75, R74.reuse, RZ, 0x3c, !PT ;  /* 0x0000004a4b4b8212 */ /* 0x080fe200078e3cff */
[----:B------:R-:W-:Y:S04]  /*f6d0*/  STL [R1+0x6e0], R54 ;  /* 0x0006e03601007387 */ /* 0x000fe80000100800 */
[----:B------:R0:W-:Y:S02]  /*f6e0*/  STL [R1+0x6dc], R74 ;  /* 0x0006dc4a01007387 */ /* 0x0001e40000100800 */
[----:B0-----:R-:W-:-:S04]  /*f6f0*/  @!P0 LOP3.LUT R74, R75, R74, RZ, 0x3c, !PT ;  /* 0x0000004a4b4a8212 */ /* 0x001fc800078e3cff */
[----:B------:R-:W-:Y:S01]  /*f700*/  @!P0 LOP3.LUT R75, R75, R74, RZ, 0x3c, !PT ;  /* 0x0000004a4b4b8212 */ /* 0x000fe200078e3cff */
[----:B------:R-:W-:Y:S01]  /*f710*/  @!P5 IMAD.IADD R42, R42, 0x1, -R11 ;  /* 0x000000012a2ad824 */ /* 0x000fe200078e0a0b */
[----:B---3--:R-:W-:Y:S02]  /*f720*/  ISETP.GT.U32.AND P5, PT, R11, R40, PT ;  /* 0x000000280b00720c */ /* 0x008fe40003fa4070 */
[----:B----4-:R-:W-:-:S06]  /*f730*/  PRMT R43, RZ, 0x7610, R43 ;  /* 0x00007610ff2b7816 */ /* 0x010fcc000000002b */
[----:B------:R0:W3:Y:S05]  /*f740*/  @!P0 LDG.E.U8 R43, desc[UR24][R74.64] ;  /* 0x000000184a2b8981 */ /* 0x0000ea000c1e1100 */
[----:B------:R-:W-:Y:S01]  /*f750*/  @!P5 IMAD.IADD R40, R40, 0x1, -R11 ;  /* 0x000000012828d824 */ /* 0x000fe200078e0a0b */
[----:B------:R-:W-:Y:S02]  /*f760*/  ISETP.GT.U32.AND P5, PT, R11, R45, PT ;  /* 0x0000002d0b00720c */ /* 0x000fe40003fa4070 */
[----:B------:R-:W-:-:S11]  /*f770*/  SHF.R.U64 R12, R9, 0x19, RZ ;  /* 0x00000019090c7819 */ /* 0x000fd600000012ff */
[----:B------:R-:W-:Y:S01]  /*f780*/  @!P5 IMAD.IADD R45, R45, 0x1, -R11 ;  /* 0x000000012d2dd824 */ /* 0x000fe200078e0a0b */
[----:B------:R-:W-:-:S04]  /*f790*/  IADD3 R54, P5, PT, R7, UR4, RZ ;  /* 0x0000000407367c10 */ /* 0x000fc8000ffbe0ff */
[----:B0-----:R-:W-:Y:S01]  /*f7a0*/  IADD3.X R74, PT, PT, R8, UR14, RZ, P5, !PT ;  /* 0x0000000e084a7c10 */ /* 0x001fe2000affe4ff */
[----:B------:R-:W-:Y:S01]  /*f7b0*/  IMAD.MOV.U32 R75, RZ, RZ, R54 ;  /* 0x000000ffff4b7224 */ /* 0x000fe200078e0036 */
[----:B------:R-:W-:Y:S01]  /*f7c0*/  LOP3.LUT P3, RZ, R12, 0x1, RZ, 0xc0, !PT ;  /* 0x000000010cff7812 */ /* 0x000fe2000786c0ff */
[----:B------:R-:W-:Y:S01]  /*f7d0*/  USHF.R.S32.HI UR4, URZ, 0x1f, UR5 ;  /* 0x0000001fff047899 */ /* 0x000fe20008011405 */
[----:B------:R-:W-:Y:S01]  /*f7e0*/  PRMT R46, RZ, 0x7610, R46 ;  /* 0x00007610ff2e7816 */ /* 0x000fe2000000002e */
[----:B------:R-:W0:Y:S01]  /*f7f0*/  LDCU UR14, c[0x0][0x3b0] ;  /* 0x00007600ff0e77ac */ /* 0x000e220008000800 */
[-C--:B------:R-:W-:Y:S01]  /*f800*/  @!P0 LOP3.LUT R75, R75, R74.reuse, RZ, 0x3c, !PT ;  /* 0x0000004a4b4b8212 */ /* 0x080fe200078e3cff */
[----:B---3--:R1:W-:Y:S04]  /*f810*/  STL [R1+0x68], R43 ;  /* 0x0000682b01007387 */ /* 0x0083e80000100800 */
[----:B-1----:R-:W3:Y:S04]  /*f820*/  LDL.LU R43, [R1+0xd94] ;  /* 0x000d9400012b7983 */ /* 0x002ee80000300800 */
[----:B------:R-:W-:Y:S04]  /*f830*/  STL [R1+0x6e8], R54 ;  /* 0x0006e83601007387 */ /* 0x000fe80000100800 */
[----:B------:R1:W-:Y:S02]  /*f840*/  STL [R1+0x6e4], R74 ;  /* 0x0006e44a01007387 */ /* 0x0003e40000100800 */
[----:B-1----:R-:W-:-:S04]  /*f850*/  @!P0 LOP3.LUT R74, R75, R74, RZ, 0x3c, !PT ;  /* 0x0000004a4b4a8212 */ /* 0x002fc800078e3cff */
[----:B------:R-:W-:Y:S02]  /*f860*/  @!P0 LOP3.LUT R75, R75, R74, RZ, 0x3c, !PT ;  /* 0x0000004a4b4b8212 */ /* 0x000fe400078e3cff */
[----:B------:R-:W-:-:S03]  /*f870*/  IADD3 R54, P6, PT, R0, UR5, RZ ;  /* 0x0000000500367c10 */ /* 0x000fc6000ffde0ff */
[----:B------:R1:W4:Y:S02]  /*f880*/  @!P0 LDG.E.U8 R47, desc[UR24][R74.64] ;  /* 0x000000184a2f8981 */ /* 0x000324000c1e1100 */
[----:B-1----:R-:W-:Y:S01]  /*f890*/  IADD3.X R75, PT, PT, R2, UR4, RZ, P6, !PT ;  /* 0x00000004024b7c10 */ /* 0x002fe2000b7fe4ff */
[----:B------:R-:W-:-:S05]  /*f8a0*/  @P3 IMAD.MOV.U32 R74, RZ, RZ, R54 ;  /* 0x000000ffff4a3224 */ /* 0x000fca00078e0036 */
[----:B------:R1:W2:Y:S01]  /*f8b0*/  @P3 LDG.E.U8 R46, desc[UR24][R74.64] ;  /* 0x000000184a2e3981 */ /* 0x0002a2000c1e1100 */
[----:B------:R-:W-:Y:S02]  /*f8c0*/  PRMT R12, RZ, 0x7610, R12 ;  /* 0x00007610ff0c7816 */ /* 0x000fe4000000000c */
[----:B------:R-:W-:-:S13]  /*f8d0*/  ISETP.GT.U32.AND P4, PT, R11, R29, PT ;  /* 0x0000001d0b00720c */ /* 0x000fda0003f84070 */
[----:B------:R-:W-:Y:S01]  /*f8e0*/  @!P4 IMAD.IADD R29, R29, 0x1, -R11 ;  /* 0x000000011d1dc824 */ /* 0x000fe200078e0a0b */
[----:B------:R-:W-:-:S13]  /*f8f0*/  ISETP.GT.U32.AND P4, PT, R11, R38, PT ;  /* 0x000000260b00720c */ /* 0x000fda0003f84070 */
[----:B------:R-:W-:Y:S01]  /*f900*/  @!P4 IMAD.IADD R38, R38, 0x1, -R11 ;  /* 0x000000012626c824 */ /* 0x000fe200078e0a0b */
[----:B------:R-:W-:Y:S01]  /*f910*/  ISETP.GT.U32.AND P4, PT, R11, R41, PT ;  /* 0x000000290b00720c */ /* 0x000fe20003f84070 */
[----:B----4-:R4:W-:Y:S04]  /*f920*/  STL [R1+0x64], R47 ;  /* 0x0000642f01007387 */ /* 0x0109e80000100800 */
[----:B----4-:R-:W4:Y:S04]  /*f930*/  LDL.LU R47, [R1+0xd90] ;  /* 0x000d9000012f7983 */ /* 0x010f280000300800 */
[----:B------:R0:W-:Y:S04]  /*f940*/  STL [R1+0x6f0], R54 ;  /* 0x0006f03601007387 */ /* 0x0001e80000100800 */
[----:B------:R1:W-:Y:S04]  /*f950*/  STL [R1+0x6ec], R75 ;  /* 0x0006ec4b01007387 */ /* 0x0003e80000100800 */
[----:B0-----:R-:W3:Y:S01]  /*f960*/  LDL.LU R54, [R1+0xd8c] ;  /* 0x000d8c0001367983 */ /* 0x001ee20000300800 */
[----:B-1----:R-:W-:-:S03]  /*f970*/  IADD3 R75, P6, PT, R3, UR5, RZ ;  /* 0x00000005034b7c10 */ /* 0x002fc6000ffde0ff */
[----:B--2---:R0:W-:Y:S01]  /*f980*/  STL [R1+0x10], R46 ;  /* 0x0000102e01007387 */ /* 0x0041e20000100800 */
[----:B------:R-:W-:-:S03]  /*f990*/  IADD3.X R74, PT, PT, R4, UR4, RZ, P6, !PT ;  /* 0x00000004044a7c10 */ /* 0x000fc6000b7fe4ff */
[----:B0-----:R-:W2:Y:S04]  /*f9a0*/  LDL.LU R46, [R1+0xd88] ;  /* 0x000d8800012e7983 */ /* 0x001ea80000300800 */
[----:B------:R0:W-:Y:S04]  /*f9b0*/  STL [R1+0x6f8], R75 ;  /* 0x0006f84b01007387 */ /* 0x0001e80000100800 */
[----:B------:R1:W-:Y:S01]  /*f9c0*/  STL [R1+0x6f4], R74 ;  /* 0x0006f44a01007387 */ /* 0x0003e20000100800 */
[----:B0-----:R-:W-:-:S04]  /*f9d0*/  @P3 LOP3.LUT R75, R75, R74, RZ, 0x3c, !PT ;  /* 0x0000004a4b4b3212 */ /* 0x001fc800078e3cff */
[----:B-1----:R-:W-:-:S04]  /*f9e0*/  @P3 LOP3.LUT R74, R75, R74, RZ, 0x3c, !PT ;  /* 0x0000004a4b4a3212 */ /* 0x002fc800078e3cff */
[----:B------:R-:W-:-:S05]  /*f9f0*/  @P3 LOP3.LUT R75, R75, R74, RZ, 0x3c, !PT ;  /* 0x0000004a4b4b3212 */ /* 0x000fca00078e3cff */
[----:B------:R-:W2:Y:S01]  /*fa00*/  @P3 LDG.E.U8 R12, desc[UR24][R74.64] ;  /* 0x000000184a0c3981 */ /* 0x000ea2000c1e1100 */
        /* <DEDUP_REMOVED lines=10> */
[----:B------:R-:W-:Y:S02]  /*fab0*/  PRMT R87, RZ, 0x7610, R87 ;  /* 0x00007610ff577816 */ /* 0x000fe40000000057 */
[----:B------:R-:W-:-:S09]  /*fac0*/  PRMT R86, RZ, 0x7610, R86 ;  /* 0x00007610ff567816 */ /* 0x000fd20000000056 */
[----:B------:R-:W-:Y:S01]  /*fad0*/  @!P4 IMAD.IADD R53, R53, 0x1, -R11 ;  /* 0x000000013535c824 */ /* 0x000fe200078e0a0b */
[----:B--2---:R0:W-:Y:S02]  /*fae0*/  STL [R1+0xc], R12 ;  /* 0x00000c0c01007387 */ /* 0x0041e40000100800 */
[----:B0-----:R-:W-:-:S04]  /*faf0*/  IADD3 R12, P6, PT, R5, UR5, RZ ;  /* 0x00000005050c7c10 */ /* 0x001fc8000ffde0ff */
[----:B------:R-:W-:Y:S01]  /*fb00*/  IADD3.X R75, PT, PT, R6, UR4, RZ, P6, !PT ;  /* 0x00000004064b7c10 */ /* 0x000fe2000b7fe4ff */
[----:B------:R0:W-:Y:S01]  /*fb10*/  STL [R1+0x714], R12 ;  /* 0x0007140c01007387 */ /* 0x0001e20000100800 */
[----:B------:R-:W-:-:S03]  /*fb20*/  @P3 IMAD.MOV.U32 R74, RZ, RZ, R12 ;  /* 0x000000ffff4a3224 */ /* 0x000fc600078e000c */
[----:B------:R1:W-:Y:S04]  /*fb30*/  STL [R1+0x6fc], R75 ;  /* 0x0006fc4b01007387 */ /* 0x0003e80000100800 */
[----:B------:R1:W2:Y:S01]  /*fb40*/  @P3 LDG.E.U8 R87, desc[UR24][R74.64] ;  /* 0x000000184a573981 */ /* 0x0002a2000c1e1100 */
[----:B0-----:R-:W-:-:S04]  /*fb50*/  IADD3 R12, P4, PT, R7, UR5, RZ ;  /* 0x00000005070c7c10 */ /* 0x001fc8000ff9e0ff */
[----:B-1----:R-:W-:Y:S01]  /*fb60*/  IADD3.X R75, PT, PT, R8, UR4, RZ, P4, !PT ;  /* 0x00000004084b7c10 */ /* 0x002fe2000a7fe4ff */
[----:B------:R-:W-:-:S05]  /*fb70*/  @P3 IMAD.MOV.U32 R74, RZ, RZ, R12 ;  /* 0x000000ffff4a3224 */ /* 0x000fca00078e000c */
[----:B------:R0:W2:Y:S01]  /*fb80*/  @P3 LDG.E.U8 R86, desc[UR24][R74.64] ;  /* 0x000000184a563981 */ /* 0x0000a2000c1e1100 */
[C---:B------:R-:W-:Y:S02]  /*fb90*/  ISETP.GT.U32.AND P4, PT, R11.reuse, R55, PT ;  /* 0x000000370b00720c */ /* 0x040fe40003f84070 */
[----:B------:R-:W-:Y:S01]  /*fba0*/  ISETP.GT.U32.AND P3, PT, R11, R58, PT ;  /* 0x0000003a0b00720c */ /* 0x000fe20003f64070 */
[----:B------:R1:W-:Y:S01]  /*fbb0*/  STL [R1+0x71c], R12 ;  /* 0x00071c0c01007387 */ /* 0x0003e20000100800 */
[----:B------:R-:W-:Y:S01]  /*fbc0*/  UIMAD UR4, UR12, 0x27, URZ ;  /* 0x000000270c0478a4 */ /* 0x000fe2000f8e02ff */
[----:B-1----:R-:W-:-:S08]  /*fbd0*/  SHF.R.U64 R12, R9, 0x18, RZ ;  /* 0x00000018090c7819 */ /* 0x002fd000000012ff */
[--C-:B------:R-:W-:Y:S01]  /*fbe0*/  @!P4 IMAD.IADD R55, R55, 0x1, -R11.reuse ;  /* 0x000000013737c824 */ /* 0x100fe200078e0a0b */
[----:B------:R-:W-:Y:S01]  /*fbf0*/  LOP3.LUT P4, RZ, R12, 0x1, RZ, 0xc0, !PT ;  /* 0x000000010cff7812 */ /* 0x000fe2000788c0ff */
[----:B------:R-:W-:Y:S01]  /*fc00*/  USHF.R.S32.HI UR5, URZ, 0x1f, UR4 ;  /* 0x0000001fff057899 */ /* 0x000fe20008011404 */
[----:B------:R0:W-:Y:S01]  /*fc10*/  STL [R1+0x718], R75 ;  /* 0x0007184b01007387 */ /* 0x0001e20000100800 */
[----:B------:R-:W-:Y:S01]  /*fc20*/  @!P3 IMAD.IADD R58, R58, 0x1, -R11 ;  /* 0x000000013a3ab824 */ /* 0x000fe200078e0a0b */
[----:B0-----:R-:W-:-:S04]  /*fc30*/  IADD3 R75, P3, PT, R0, UR4, RZ ;  /* 0x00000004004b7c10 */ /* 0x001fc8000ff7e0ff */
[----:B------:R-:W-:Y:S01]  /*fc40*/  IADD3.X R74, PT, PT, R2, UR5, RZ, P3, !PT ;  /* 0x00000005024a7c10 */ /* 0x000fe20009ffe4ff */
[----:B--2---:R-:W-:Y:S04]  /*fc50*/  STL.64 [R1+0xd60], R86 ;  /* 0x000d605601007387 */ /* 0x004fe80000100a00 */
[----:B------:R0:W-:Y:S04]  /*fc60*/  STL [R1+0x724], R75 ;  /* 0x0007244b01007387 */ /* 0x0001e80000100800 */
[----:B------:R1:W-:Y:S01]  /*fc70*/  STL [R1+0x720], R74 ;  /* 0x0007204a01007387 */ /* 0x0003e20000100800 */
[----:B0-----:R-:W-:-:S04]  /*fc80*/  @P4 LOP3.LUT R75, R75, R74, RZ, 0x3c, !PT ;  /* 0x0000004a4b4b4212 */ /* 0x001fc800078e3cff */
[C---:B-1----:R-:W-:Y:S02]  /*fc90*/  @P4 LOP3.LUT R74, R75.reuse, R74, RZ, 0x3c, !PT ;  /* 0x0000004a4b4a4212 */ /* 0x042fe400078e3cff */
[----:B------:R-:W-:Y:S02]  /*fca0*/  PRMT R87, RZ, 0x7610, R87 ;  /* 0x00007610ff577816 */ /* 0x000fe40000000057 */
[----:B------:R-:W-:-:S05]  /*fcb0*/  @P4 LOP3.LUT R75, R75, R74, RZ, 0x3c, !PT ;  /* 0x0000004a4b4b4212 */ /* 0x000fca00078e3cff */
[----:B------:R0:W2:Y:S01]  /*fcc0*/  @P4 LDG.E.U8 R87, desc[UR24][R74.64] ;  /* 0x000000184a574981 */ /* 0x0000a2000c1e1100 */
[----:B------:R-:W-:-:S13]  /*fcd0*/  ISETP.GT.U32.AND P6, PT, R11, R56, PT ;  /* 0x000000380b00720c */ /* 0x000fda0003fc4070 */
[----:B------:R-:W-:Y:S01]  /*fce0*/  @!P6 IMAD.IADD R56, R56, 0x1, -R11 ;  /* 0x000000013838e824 */ /* 0x000fe200078e0a0b */
[----:B------:R-:W-:-:S13]  /*fcf0*/  ISETP.GT.U32.AND P6, PT, R11, R62, PT ;  /* 0x0000003e0b00720c */ /* 0x000fda0003fc4070 */
[----:B------:R-:W-:Y:S01]  /*fd00*/  @!P6 IMAD.IADD R62, R62, 0x1, -R11 ;  /* 0x000000013e3ee824 */ /* 0x000fe200078e0a0b */
[----:B------:R-:W-:Y:S02]  /*fd10*/  ISETP.GT.U32.AND P6, PT, R11, R64, PT ;  /* 0x000000400b00720c */ /* 0x000fe40003fc4070 */
[----:B------:R-:W-:-:S11]  /*fd20*/  PRMT R72, RZ, 0x7610, R72 ;  /* 0x00007610ff487816 */ /* 0x000fd60000000048 */
[----:B------:R-:W-:Y:S01]  /*fd30*/  @!P6 IMAD.IADD R64, R64, 0x1, -R11 ;  /* 0x000000014040e824 */ /* 0x000fe200078e0a0b */
[----:B------:R-:W-:-:S05]  /*fd40*/  IADD3 R86, P6, PT, R3, UR4, RZ ;  /* 0x0000000403567c10 */ /* 0x000fca000ffde0ff */
[----:B0-----:R-:W-:Y:S01]  /*fd50*/  @P4 IMAD.MOV.U32 R74, RZ, RZ, R86 ;  /* 0x000000ffff4a4224 */ /* 0x001fe200078e0056 */
[----:B---3--:R-:W-:-:S13]  /*fd60*/  ISETP.GT.U32.AND P5, PT, R11, R43, PT ;  /* 0x0000002b0b00720c */ /* 0x008fda0003fa4070 */
[----:B------:R-:W-:Y:S01]  /*fd70*/  @!P5 IMAD.IADD R43, R43, 0x1, -R11 ;  /* 0x000000012b2bd824 */ /* 0x000fe200078e0a0b */
[----:B------:R-:W-:Y:S01]  /*fd80*/  ISETP.GT.U32.AND P5, PT, R11, R46, PT ;  /* 0x0000002e0b00720c */ /* 0x000fe20003fa4070 */
[----:B--2---:R0:W-:Y:S02]  /*fd90*/  STL [R1+0x60], R87 ;  /* 0x0000605701007387 */ /* 0x0041e40000100800 */
[----:B0-----:R-:W-:-:S05]  /*fda0*/  IADD3.X R87, PT, PT, R4, UR5, RZ, P6, !PT ;  /* 0x0000000504577c10 */ /* 0x001fca000b7fe4ff */
[----:B------:R-:W-:-:S05]  /*fdb0*/  @P4 IMAD.MOV.U32 R75, RZ, RZ, R87 ;  /* 0x000000ffff4b4224 */ /* 0x000fca00078e0057 */
        /* <DEDUP_REMOVED lines=8> */
[----:B------:R-:W-:Y:S01]  /*fe40*/  ISETP.GT.U32.AND P5, PT, R11, R61, PT ;  /* 0x0000003d0b00720c */ /* 0x000fe20003fa4070 */
[----:B------:R-:W-:-:S12]  /*fe50*/  STL [R1+0x72c], R86 ;  /* 0x00072c5601007387 */ /* 0x000fd80000100800 */
[----:B------:R-:W-:Y:S01]  /*fe60*/  @!P5 IMAD.IADD R61, R61, 0x1, -R11 ;  /* 0x000000013d3dd824 */ /* 0x000fe200078e0a0b */
[----:B------:R-:W-:Y:S01]  /*fe70*/  ISETP.GT.U32.AND P5, PT, R11, R68, PT ;  /* 0x000000440b00720c */ /* 0x000fe20003fa4070 */
[----:B------:R-:W-:Y:S01]  /*fe80*/  STL [R1+0x728], R87 ;  /* 0x0007285701007387 */ /* 0x000fe20000100800 */
[----:B------:R-:W-:-:S11]  /*fe90*/  PRMT R70, RZ, 0x7610, R70 ;  /* 0x00007610ff467816 */ /* 0x000fd60000000046 */
[----:B------:R-:W-:Y:S01]  /*fea0*/  @!P5 IMAD.IADD R68, R68, 0x1, -R11 ;  /* 0x000000014444d824 */ /* 0x000fe200078e0a0b */
[----:B--2---:R0:W-:Y:S02]  /*feb0*/  STL [R1+0x5c], R72 ;  /* 0x00005c4801007387 */ /* 0x0041e40000100800 */
[----:B0-----:R-:W-:-:S04]  /*fec0*/  IADD3 R72, P5, PT, R5, UR4, RZ ;  /* 0x0000000405487c10 */ /* 0x001fc8000ffbe0ff */
[----:B------:R-:W-:Y:S01]  /*fed0*/  IADD3.X R86, PT, PT, R6, UR5, RZ, P5, !PT ;  /* 0x0000000506567c10 */ /* 0x000fe2000affe4ff */
[----:B------:R-:W-:-:S04]  /*fee0*/  @P4 IMAD.MOV.U32 R74, RZ, RZ, R72 ;  /* 0x000000ffff4a4224 */ /* 0x000fc800078e0048 */
[----:B------:R-:W-:-:S05]  /*fef0*/  @P4 IMAD.MOV.U32 R75, RZ, RZ, R86 ;  /* 0x000000ffff4b4224 */ /* 0x000fca00078e0056 */
[----:B------:R-:W2:Y:S04]  /*ff00*/  @P4 LDG.E.U8 R70, desc[UR24][R74.64] ;  /* 0x000000184a464981 */ /* 0x000ea8000c1e1100 */
[----:B------:R-:W-:Y:S04]  /*ff10*/  STL [R1+0x734], R72 ;  /* 0x0007344801007387 */ /* 0x000fe80000100800 */
[----:B------:R-:W-:Y:S01]  /*ff20*/  STL [R1+0x730], R86 ;  /* 0x0007305601007387 */ /* 0x000fe20000100800 */
[----:B------:R-:W-:Y:S02]  /*ff30*/  PRMT R12, RZ, 0x7610, R12 ;  /* 0x00007610ff0c7816 */ /* 0x000fe4000000000c */
[----:B------:R-:W-:Y:S01]  /*ff40*/  ISETP.GT.U32.AND P3, PT, R11, R63, PT ;  /* 0x0000003f0b00720c */ /* 0x000fe20003f64070 */
[----:B--2---:R0:W-:Y:S02]  /*ff50*/  STL [R1+0x58], R70 ;  /* 0x0000584601007387 */ /* 0x0041e40000100800 */
[----:B0-----:R-:W-:-:S04]  /*ff60*/  IADD3 R70, P5, PT, R7, UR4, RZ ;  /* 0x0000000407467c10 */ /* 0x001fc8000ffbe0ff */
[----:B------:R-:W-:Y:S01]  /*ff70*/  IADD3.X R72, PT, PT, R8, UR5, RZ, P5, !PT ;  /* 0x0000000508487c10 */ /* 0x000fe2000affe4ff */
[----:B------:R-:W-:-:S04]  /*ff80*/  @P4 IMAD.MOV.U32 R74, RZ, RZ, R70 ;  /* 0x000000ffff4a4224 */ /* 0x000fc800078e0046 */
[----:B------:R-:W-:-:S05]  /*ff90*/  @P4 IMAD.MOV.U32 R75, RZ, RZ, R72 ;  /* 0x000000ffff4b4224 */ /* 0x000fca00078e0048 */
[----:B------:R-:W2:Y:S01]  /*ffa0*/  @P4 LDG.E.U8 R12, desc[UR24][R74.64] ;  /* 0x000000184a0c4981 */ /* 0x000ea2000c1e1100 */
[----:B------:R-:W-:Y:S01]  /*ffb0*/  @!P3 IMAD.IADD R63, R63, 0x1, -R11 ;  /* 0x000000013f3fb824 */ /* 0x000fe200078e0a0b */
[C---:B------:R-:W-:Y:S02]  /*ffc0*/  ISETP.GT.U32.AND P3, PT, R11.reuse, R89, PT ;  /* 0x000000590b00720c */ /* 0x040fe40003f64070 */
[----:B------:R-:W-:-:S11]  /*ffd0*/  ISETP.GT.U32.AND P5, PT, R11, R73, PT ;  /* 0x000000490b00720c */ /* 0x000fd60003fa4070 */
[--C-:B------:R-:W-:Y:S01]  /*ffe0*/  @!P3 IMAD.IADD R89, R89, 0x1, -R11.reuse ;  /* 0x000000015959b824 */ /* 0x100fe200078e0a0b */
[----:B------:R-:W-:Y:S01]  /*fff0*/  ISETP.GT.U32.AND P3, PT, R11, R90, PT ;  /* 0x0000005a0b00720c */ /* 0x000fe20003f64070 */
[--C-:B------:R-:W-:Y:S01]  /*10000*/  @!P5 IMAD.IADD R73, R73, 0x1, -R11.reuse ;  /* 0x000000014949d824 */ /* 0x100fe200078e0a0b */
[C---:B------:R-:W-:Y:S02]  /*10010*/  ISETP.GT.U32.AND P4, PT, R11.reuse, R93, PT ;  /* 0x0000005d0b00720c */ /* 0x040fe40003f84070 */
[C---:B------:R-:W-:Y:S01]  /*10020*/  ISETP.GT.U32.AND P5, PT, R11.reuse, R10, PT ;  /* 0x0000000a0b00720c */ /* 0x040fe20003fa4070 */
[----:B------:R-:W-:Y:S04]  /*10030*/  STL [R1+0x73c], R70 ;  /* 0x00073c4601007387 */ /* 0x000fe80000100800 */
[----:B------:R-:W-:Y:S04]  /*10040*/  STL [R1+0x738], R72 ;  /* 0x0007384801007387 */ /* 0x000fe80000100800 */
[--C-:B------:R-:W-:Y:S01]  /*10050*/  @!P3 IMAD.IADD R90, R90, 0x1, -R11.reuse ;  /* 0x000000015a5ab824 */ /* 0x100fe200078e0a0b */
[----:B------:R-:W-:Y:S01]  /*10060*/  ISETP.GT.U32.AND P3, PT, R11, R17, PT ;  /* 0x000000110b00720c */ /* 0x000fe20003f64070 */
[----:B------:R0:W-:Y:S01]  /*10070*/  STL [R1], R73 ;  /* 0x0000004901007387 */ /* 0x0001e20000100800 */
[----:B------:R-:W-:-:S02]  /*10080*/  @!P4 IMAD.IADD R93, R93, 0x1, -R11 ;  /* 0x000000015d5dc824 */ /* 0x000fc400078e0a0b */
[----:B------:R-:W-:Y:S01]  /*10090*/  @!P5 IMAD.IADD R10, R10, 0x1, -R11 ;  /* 0x000000010a0ad824 */ /* 0x000fe200078e0a0b */
[----:B------:R-:W-:Y:S01]  /*100a0*/  ISETP.GT.U32.AND P5, PT, R11, R16, PT ;  /* 0x000000100b00720c */ /* 0x000fe20003fa4070 */
[----:B0-----:R-:W3:Y:S01]  /*100b0*/  LDL.LU R73, [R1+0xd84] ;  /* 0x000d840001497983 */ /* 0x001ee20000300800 */
[----:B------:R-:W-:-:S06]  /*100c0*/  UIMAD UR4, UR12, 0x2e, URZ ;  /* 0x0000002e0c0478a4 */ /* 0x000fcc000f8e02ff */
[----:B------:R-:W-:Y:S01]  /*100d0*/  @!P3 IMAD.IADD R17, R17, 0x1, -R11 ;  /* 0x000000011111b824 */ /* 0x000fe200078e0a0b */
[----:B------:R-:W-:-:S04]  /*100e0*/  USHF.R.S32.HI UR5, URZ, 0x1f, UR4 ;  /* 0x0000001fff057899 */ /* 0x000fc80008011404 */
[----:B------:R-:W-:Y:S01]  /*100f0*/  @!P5 IMAD.IADD R16, R16, 0x1, -R11 ;  /* 0x000000011010d824 */ /* 0x000fe200078e0a0b */
[----:B------:R-:W-:Y:S02]  /*10100*/  PRMT R85, RZ, 0x7610, R85 ;  /* 0x00007610ff557816 */ /* 0x000fe40000000055 */
[----:B------:R-:W-:Y:S02]  /*10110*/  PRMT R84, RZ, 0x7610, R84 ;  /* 0x00007610ff547816 */ /* 0x000fe40000000054 */
[----:B----4-:R-:W-:-:S13]  /*10120*/  ISETP.GT.U32.AND P0, PT, R11, R47, PT ;  /* 0x0000002f0b00720c */ /* 0x010fda0003f04070 */
[----:B------:R-:W-:Y:S01]  /*10130*/  @!P0 IMAD.IADD R47, R47, 0x1, -R11 ;  /* 0x000000012f2f8824 */ /* 0x000fe200078e0a0b */
[----:B------:R-:W-:-:S13]  /*10140*/  ISETP.GT.U32.AND P0, PT, R11, R49, PT ;  /* 0x000000310b00720c */ /* 0x000fda0003f04070 */
[----:B------:R-:W-:Y:S01]  /*10150*/  @!P0 IMAD.IADD R49, R49, 0x1, -R11 ;  /* 0x0000000131318824 */ /* 0x000fe200078e0a0b */
[----:B------:R-:W-:-:S13]  /*10160*/  ISETP.GT.U32.AND P0, PT, R11, R52, PT ;  /* 0x000000340b00720c */ /* 0x000fda0003f04070 */
[----:B------:R-:W-:Y:S01]  /*10170*/  @!P0 IMAD.IADD R52, R52, 0x1, -R11 ;  /* 0x0000000134348824 */ /* 0x000fe200078e0a0b */
[----:B------:R-:W-:Y:S01]  /*10180*/  ISETP.GT.U32.AND P0, PT, R11, R57, PT ;  /* 0x000000390b00720c */ /* 0x000fe20003f04070 */
[----:B--2---:R0:W-:Y:S02]  /*10190*/  STL [R1+0x54], R12 ;  /* 0x0000540c01007387 */ /* 0x0041e40000100800 */
[----:B0-----:R-:W-:-:S04]  /*101a0*/  SHF.R.U64 R12, R9, 0x11, RZ ;  /* 0x00000011090c7819 */ /* 0x001fc800000012ff */
[----:B------:R-:W-:Y:S01]  /*101b0*/  LOP3.LUT P4, RZ, R12, 0x1, RZ, 0xc0, !PT ;  /* 0x000000010cff7812 */ /* 0x000fe2000788c0ff */
[----:B------:R0:W-:Y:S01]  /*101c0*/  STL [R1+0x8], R17 ;  /* 0x0000081101007387 */ /* 0x0001e20000100800 */
[----:B------:R-:W-:-:S04]  /*101d0*/  IADD3 R12, P3, PT, R0, UR4, RZ ;  /* 0x00000004000c7c10 */ /* 0x000fc8000ff7e0ff */
[----:B------:R-:W-:Y:S01]  /*101e0*/  IADD3.X R70, PT, PT, R2, UR5, RZ, P3, !PT ;  /* 0x0000000502467c10 */ /* 0x000fe20009ffe4ff */
[----:B0-----:R-:W2:Y:S06]  /*101f0*/  LDL.LU R17, [R1+0xd80] ;  /* 0x000d800001117983 */ /* 0x001eac0000300800 */
[----:B------:R-:W-:Y:S01]  /*10200*/  @P4 IMAD.MOV.U32 R74, RZ, RZ, R12 ;  /* 0x000000ffff4a4224 */ /* 0x000fe200078e000c */
[----:B------:R0:W-:Y:S01]  /*10210*/  STL [R1+0x4], R10 ;  /* 0x0000040a01007387 */ /* 0x0001e20000100800 */
[----:B------:R-:W-:-:S05]  /*10220*/  @P4 IMAD.MOV.U32 R75, RZ, RZ, R70 ;  /* 0x000000ffff4b4224 */ /* 0x000fca00078e0046 */
[----:B------:R1:W4:Y:S04]  /*10230*/  @P4 LDG.E.U8 R85, desc[UR24][R74.64] ;  /* 0x000000184a554981 */ /* 0x000328000c1e1100 */
[----:B0-----:R-:W4:Y:S04]  /*10240*/  LDL.LU R10, [R1+0xd7c] ;  /* 0x000d7c00010a7983 */ /* 0x001f280000300800 */
[----:B------:R0:W-:Y:S04]  /*10250*/  STL [R1+0x744], R12 ;  /* 0x0007440c01007387 */ /* 0x0001e80000100800 */
[----:B------:R1:W-:Y:S01]  /*10260*/  STL [R1+0x740], R70 ;  /* 0x0007404601007387 */ /* 0x0003e20000100800 */
[----:B0-----:R-:W-:-:S04]  /*10270*/  IADD3 R12, P5, PT, R3, UR4, RZ ;  /* 0x00000004030c7c10 */ /* 0x001fc8000ffbe0ff */
[----:B-1----:R-:W-:Y:S01]  /*10280*/  IADD3.X R70, PT, PT, R4, UR5, RZ, P5, !PT ;  /* 0x0000000504467c10 */ /* 0x002fe2000affe4ff */
[----:B------:R-:W-:-:S04]  /*10290*/  @P4 IMAD.MOV.U32 R74, RZ, RZ, R12 ;  /* 0x000000ffff4a4224 */ /* 0x000fc800078e000c */
[----:B------:R-:W-:-:S05]  /*102a0*/  @P4 IMAD.MOV.U32 R75, RZ, RZ, R70 ;  /* 0x000000ffff4b4224 */ /* 0x000fca00078e0046 */
[----:B------:R0:W4:Y:S01]  /*102b0*/  @P4 LDG.E.U8 R84, desc[UR24][R74.64] ;  /* 0x000000184a544981 */ /* 0x000122000c1e1100 */
[----:B------:R-:W-:Y:S01]  /*102c0*/  @!P0 IMAD.IADD R57, R57, 0x1, -R11 ;  /* 0x0000000139398824 */ /* 0x000fe200078e0a0b */
[----:B------:R-:W-:-:S13]  /*102d0*/  ISETP.GT.U32.AND P0, PT, R11, R59, PT ;  /* 0x0000003b0b00720c */ /* 0x000fda0003f04070 */
[----:B------:R-:W-:Y:S01]  /*102e0*/  @!P0 IMAD.IADD R59, R59, 0x1, -R11 ;  /* 0x000000013b3b8824 */ /* 0x000fe200078e0a0b */
[----:B------:R-:W-:-:S13]  /*102f0*/  ISETP.GT.U32.AND P0, PT, R11, R65, PT ;  /* 0x000000410b00720c */ /* 0x000fda0003f04070 */
[----:B------:R-:W-:Y:S01]  /*10300*/  @!P0 IMAD.IADD R65, R65, 0x1, -R11 ;  /* 0x0000000141418824 */ /* 0x000fe200078e0a0b */
[----:B------:R-:W-:-:S13]  /*10310*/  ISETP.GT.U32.AND P0, PT, R11, R67, PT ;  /* 0x000000430b00720c */ /* 0x000fda0003f04070 */
[----:B------:R-:W-:Y:S01]  /*10320*/  @!P0 IMAD.IADD R67, R67, 0x1, -R11 ;  /* 0x0000000143438824 */ /* 0x000fe200078e0a0b */
[C---:B------:R-:W-:Y:S02]  /*10330*/  ISETP.GT.U32.AND P0, PT, R11.reuse, R88, PT ;  /* 0x000000580b00720c */ /* 0x040fe40003f04070 */
[----:B------:R-:W-:-:S11]  /*10340*/  ISETP.GT.U32.AND P6, PT, R11, R66, PT ;  /* 0x000000420b00720c */ /* 0x000fd60003fc4070 */
[--C-:B------:R-:W-:Y:S01]  /*10350*/  @!P0 IMAD.IADD R88, R88, 0x1, -R11.reuse ;  /* 0x0000000158588824 */ /* 0x100fe200078e0a0b */
[C---:B------:R-:W-:Y:S01]  /*10360*/  ISETP.GT.U32.AND P0, PT, R11.reuse, R91, PT ;  /* 0x0000005b0b00720c */ /* 0x040fe20003f04070 */
[----:B------:R-:W-:Y:S01]  /*10370*/  @!P6 IMAD.IADD R66, R66, 0x1, -R11 ;  /* 0x000000014242e824 */ /* 0x000fe200078e0a0b */
[----:B------:R-:W-:-:S11]  /*10380*/  ISETP.GT.U32.AND P6, PT, R11, R69, PT ;  /* 0x000000450b00720c */ /* 0x000fd60003fc4070 */
[--C-:B------:R-:W-:Y:S01]  /*10390*/  @!P0 IMAD.IADD R91, R91, 0x1, -R11.reuse ;  /* 0x000000015b5b8824 */ /* 0x100fe200078e0a0b */
[----:B------:R-:W-:Y:S01]  /*103a0*/  ISETP.GT.U32.AND P0, PT, R11, R92, PT ;  /* 0x0000005c0b00720c */ /* 0x000fe20003f04070 */
[----:B------:R-:W-:Y:S01]  /*103b0*/  @!P6 IMAD.IADD R69, R69, 0x1, -R11 ;  /* 0x000000014545e824 */ /* 0x000fe200078e0a0b */
[----:B------:R-:W-:-:S11]  /*103c0*/  ISETP.GT.U32.AND P6, PT, R11, R14, PT ;  /* 0x0000000e0b00720c */ /* 0x000fd60003fc4070 */
[--C-:B------:R-:W-:Y:S01]  /*103d0*/  @!P0 IMAD.IADD R92, R92, 0x1, -R11.reuse ;  /* 0x000000015c5c8824 */ /* 0x100fe200078e0a0b */
[C---:B------:R-:W-:Y:S01]  /*103e0*/  ISETP.GT.U32.AND P0, PT, R11.reuse, R19, PT ;  /* 0x000000130b00720c */ /* 0x040fe20003f04070 */
[----:B------:R-:W-:Y:S01]  /*103f0*/  @!P6 IMAD.IADD R14, R14, 0x1, -R11 ;  /* 0x000000010e0ee824 */ /* 0x000fe200078e0a0b */
[----:B------:R-:W-:-:S11]  /*10400*/  ISETP.GT.U32.AND P6, PT, R11, R21, PT ;  /* 0x000000150b00720c */ /* 0x000fd60003fc4070 */
[--C-:B------:R-:W-:Y:S01]  /*10410*/  @!P0 IMAD.IADD R19, R19, 0x1, -R11.reuse ;  /* 0x0000000113138824 */ /* 0x100fe200078e0a0b */
[----:B------:R-:W-:Y:S01]  /*10420*/  ISETP.GT.U32.AND P0, PT, R11, R20, PT ;  /* 0x000000140b00720c */ /* 0x000fe20003f04070 */
[----:B------:R-:W-:-:S12]  /*10430*/  @!P6 IMAD.IADD R21, R21, 0x1, -R11 ;  /* 0x000000011515e824 */ /* 0x000fd800078e0a0b */
[----:B------:R-:W-:Y:S01]  /*10440*/  @!P0 IMAD.IADD R20, R20, 0x1, -R11 ;  /* 0x0000000114148824 */ /* 0x000fe200078e0a0b */
[----:B------:R-:W-:Y:S02]  /*10450*/  ISETP.GT.U32.AND P0, PT, R11, R35, PT ;  /* 0x000000230b00720c */ /* 0x000fe40003f04070 */
[----:B------:R-:W-:Y:S02]  /*10460*/  PRMT R83, RZ, 0x7610, R83 ;  /* 0x00007610ff537816 */ /* 0x000fe40000000053 */
[----:B------:R-:W-:-:S09]  /*10470*/  PRMT R82, RZ, 0x7610, R82 ;  /* 0x00007610ff527816 */ /* 0x000fd20000000052 */
[----:B------:R-:W-:Y:S01]  /*10480*/  @!P0 IMAD.IADD R35, R35, 0x1, -R11 ;  /* 0x0000000123238824 */ /* 0x000fe200078e0a0b */
[----:B---3--:R-:W-:Y:S01]  /*10490*/  PRMT R73, RZ, 0x7610, R73 ;  /* 0x00007610ff497816 */ /* 0x008fe20000000049 */
[----:B--2---:R-:W-:Y:S04]  /*104a0*/  STL.64 [R1+0xd68], R16 ;  /* 0x000d681001007387 */ /* 0x004fe80000100a00 */
[----:B------:R1:W-:Y:S04]  /*104b0*/  STL [R1+0x74c], R12 ;  /* 0x00074c0c01007387 */ /* 0x0003e80000100800 */
[----:B------:R2:W-:Y:S01]  /*104c0*/  STL [R1+0x748], R70 ;  /* 0x0007484601007387 */ /* 0x0005e20000100800 */
[----:B-1----:R-:W-:-:S04]  /*104d0*/  IADD3 R12, P6, PT, R5, UR4, RZ ;  /* 0x00000004050c7c10 */ /* 0x002fc8000ffde0ff */
[----:B--2---:R-:W-:Y:S01]  /*104e0*/  IADD3.X R70, PT, PT, R6, UR5, RZ, P6, !PT ;  /* 0x0000000506467c10 */ /* 0x004fe2000b7fe4ff */
[----:B0-----:R-:W-:-:S04]  /*104f0*/  @P4 IMAD.MOV.U32 R74, RZ, RZ, R12 ;  /* 0x000000ffff4a4224 */ /* 0x001fc800078e000c */
[----:B------:R-:W-:-:S05]  /*10500*/  @P4 IMAD.MOV.U32 R75, RZ, RZ, R70 ;  /* 0x000000ffff4b4224 */ /* 0x000fca00078e0046 */
[----:B------:R0:W2:Y:S04]  /*10510*/  @P4 LDG.E.U8 R83, desc[UR24][R74.64] ;  /* 0x000000184a534981 */ /* 0x0000a8000c1e1100 */
[----:B----4-:R-:W-:Y:S04]  /*10520*/  STL.64 [R1+0xd70], R84 ;  /* 0x000d705401007387 */ /* 0x010fe80000100a00 */
[----:B------:R1:W-:Y:S04]  /*10530*/  STL [R1+0x754], R12 ;  /* 0x0007540c01007387 */ /* 0x0003e80000100800 */
[----:B------:R3:W-:Y:S01]  /*10540*/  STL [R1+0x750], R70 ;  /* 0x0007504601007387 */ /* 0x0007e20000100800 */
[----:B-1----:R-:W-:-:S04]  /*10550*/  IADD3 R12, P0, PT, R7, UR4, RZ ;  /* 0x00000004070c7c10 */ /* 0x002fc8000ff1e0ff */
[----:B---3--:R-:W-:Y:S01]  /*10560*/  IADD3.X R70, PT, PT, R8, UR5, RZ, P0, !PT ;  /* 0x0000000508467c10 */ /* 0x008fe200087fe4ff */
[----:B0-----:R-:W-:-:S04]  /*10570*/  @P4 IMAD.MOV.U32 R74, RZ, RZ, R12 ;  /* 0x000000ffff4a4224 */ /* 0x001fc800078e000c */
[----:B------:R-:W-:-:S05]  /*10580*/  @P4 IMAD.MOV.U32 R75, RZ, RZ, R70 ;  /* 0x000000ffff4b4224 */ /* 0x000fca00078e0046 */
[----:B------:R0:W3:Y:S01]  /*10590*/  @P4 LDG.E.U8 R82, desc[UR24][R74.64] ;  /* 0x000000184a524981 */ /* 0x0000e2000c1e1100 */
[C---:B------:R-:W-:Y:S02]  /*105a0*/  ISETP.GT.U32.AND P4, PT, R11.reuse, R30, PT ;  /* 0x0000001e0b00720c */ /* 0x040fe40003f84070 */
[----:B------:R-:W-:Y:S01]  /*105b0*/  ISETP.GT.U32.AND P6, PT, R11, R34, PT ;  /* 0x000000220b00720c */ /* 0x000fe20003fc4070 */
[----:B------:R1:W-:Y:S01]  /*105c0*/  STL [R1+0x75c], R12 ;  /* 0x00075c0c01007387 */ /* 0x0003e20000100800 */
[----:B------:R-:W-:Y:S01]  /*105d0*/  UIMAD UR4, UR12, 0x2f, URZ ;  /* 0x0000002f0c0478a4 */ /* 0x000fe2000f8e02ff */
[----:B-1----:R-:W-:-:S08]  /*105e0*/  SHF.R.U64 R12, R9, 0x10, RZ ;  /* 0x00000010090c7819 */ /* 0x002fd000000012ff */
[--C-:B------:R-:W-:Y:S01]  /*105f0*/  @!P4 IMAD.IADD R30, R30, 0x1, -R11.reuse ;  /* 0x000000011e1ec824 */ /* 0x100fe200078e0a0b */
[----:B------:R-:W-:Y:S01]  /*10600*/  USHF.R.S32.HI UR5, URZ, 0x1f, UR4 ;  /* 0x0000001fff057899 */ /* 0x000fe20008011404 */
[----:B------:R-:W-:Y:S01]  /*10610*/  LOP3.LUT P4, RZ, R12, 0x1, RZ, 0xc0, !PT ;  /* 0x000000010cff7812 */ /* 0x000fe2000788c0ff */
[----:B------:R-:W-:Y:S01]  /*10620*/  @!P6 IMAD.IADD R34, R34, 0x1, -R11 ;  /* 0x000000012222e824 */ /* 0x000fe200078e0a0b */
[----:B------:R-:W-:Y:S01]  /*10630*/  IADD3 R85, P6, PT, R0, UR4, RZ ;  /* 0x0000000400557c10 */ /* 0x000fe2000ffde0ff */
[----:B------:R1:W-:Y:S03]  /*10640*/  STL [R1+0x758], R70 ;  /* 0x0007584601007387 */ /* 0x0003e60000100800 */
[----:B------:R-:W-:Y:S01]  /*10650*/  IADD3.X R86, PT, PT, R2, UR5, RZ, P6, !PT ;  /* 0x0000000502567c10 */ /* 0x000fe2000b7fe4ff */
[----:B-1----:R-:W4:Y:S06]  /*10660*/  LDL.LU R70, [R1+0x3fc] ;  /* 0x0003fc0001467983 */ /* 0x002f2c0000300800 */
[----:B0-----:R-:W-:Y:S01]  /*10670*/  @P4 IMAD.MOV.U32 R74, RZ, RZ, R85 ;  /* 0x000000ffff4a4224 */ /* 0x001fe200078e0055 */
[----:B------:R-:W2:Y:S01]  /*10680*/  LDL.LU R87, [R1+0x408] ;  /* 0x0004080001577983 */ /* 0x000ea20000300800 */
[----:B------:R-:W-:-:S03]  /*10690*/  @P4 IMAD.MOV.U32 R75, RZ, RZ, R86 ;  /* 0x000000ffff4b4224 */ /* 0x000fc600078e0056 */
[----:B------:R-:W2:Y:S04]  /*106a0*/  LDL.LU R72, [R1+0x404] ;  /* 0x0004040001487983 */ /* 0x000ea80000300800 */
[----:B------:R-:W-:Y:S04]  /*106b0*/  STL [R1+0x764], R85 ;  /* 0x0007645501007387 */ /* 0x000fe80000100800 */
[----:B------:R0:W-:Y:S01]  /*106c0*/  STL [R1+0x760], R86 ;  /* 0x0007605601007387 */ /* 0x0001e20000100800 */
[----:B------:R-:W-:-:S03]  /*106d0*/  PRMT R10, RZ, 0x7610, R10 ;  /* 0x00007610ff0a7816 */ /* 0x000fc6000000000a */
[----:B------:R1:W2:Y:S01]  /*106e0*/  @P4 LDG.E.U8 R73, desc[UR24][R74.64] ;  /* 0x000000184a494981 */ /* 0x0002a2000c1e1100 */
[----:B0-----:R-:W-:-:S04]  /*106f0*/  IADD3 R86, P6, PT, R3, UR4, RZ ;  /* 0x0000000403567c10 */ /* 0x001fc8000ffde0ff */
[----:B-1----:R-:W-:Y:S01]  /*10700*/  IADD3.X R75, PT, PT, R4, UR5, RZ, P6, !PT ;  /* 0x00000005044b7c10 */ /* 0x002fe2000b7fe4ff */
[----:B------:R-:W-:-:S05]  /*10710*/  @P4 IMAD.MOV.U32 R74, RZ, RZ, R86 ;  /* 0x000000ffff4a4224 */ /* 0x000fca00078e0056 */
[----:B------:R-:W3:Y:S01]  /*10720*/  @P4 LDG.E.U8 R10, desc[UR24][R74.64] ;  /* 0x000000184a0a4981 */ /* 0x000ee2000c1e1100 */
[C---:B------:R-:W-:Y:S02]  /*10730*/  ISETP.GT.U32.AND P3, PT, R11.reuse, R15, PT ;  /* 0x0000000f0b00720c */ /* 0x040fe40003f64070 */
[----:B------:R-:W-:-:S11]  /*10740*/  ISETP.GT.U32.AND P5, PT, R11, R37, PT ;  /* 0x000000250b00720c */ /* 0x000fd60003fa4070 */
[--C-:B------:R-:W-:Y:S01]  /*10750*/  @!P3 IMAD.IADD R15, R15, 0x1, -R11.reuse ;  /* 0x000000010f0fb824 */ /* 0x100fe200078e0a0b */
[C---:B------:R-:W-:Y:S02]  /*10760*/  ISETP.GT.U32.AND P3, PT, R11.reuse, R36, PT ;  /* 0x000000240b00720c */ /* 0x040fe40003f64070 */
[----:B------:R-:W-:Y:S01]  /*10770*/  ISETP.GT.U32.AND P0, PT, R11, R31, PT ;  /* 0x0000001f0b00720c */ /* 0x000fe20003f04070 */
[----:B------:R-:W-:Y:S01]  /*10780*/  @!P5 IMAD.IADD R37, R37, 0x1, -R11 ;  /* 0x000000012525d824 */ /* 0x000fe200078e0a0b */
[----:B------:R-:W-:-:S09]  /*10790*/  ISETP.GT.U32.AND P5, PT, R11, R32, PT ;  /* 0x000000200b00720c */ /* 0x000fd20003fa4070 */
[--C-:B------:R-:W-:Y:S01]  /*107a0*/  @!P3 IMAD.IADD R36, R36, 0x1, -R11.reuse ;  /* 0x000000012424b824 */ /* 0x100fe200078e0a0b */
[----:B------:R-:W-:Y:S01]  /*107b0*/  ISETP.GT.U32.AND P3, PT, R11, R33, PT ;  /* 0x000000210b00720c */ /* 0x000fe20003f64070 */
[----:B--2---:R0:W-:Y:S04]  /*107c0*/  STL [R1+0x50], R73 ;  /* 0x0000504901007387 */ /* 0x0041e80000100800 */
[----:B0-----:R-:W2:Y:S04]  /*107d0*/  LDL.LU R73, [R1+0x40c] ;  /* 0x00040c0001497983 */ /* 0x001ea80000300800 */
[----:B------:R-:W2:Y:S04]  /*107e0*/  LDL.LU R85, [R1+0x414] ;  /* 0x0004140001557983 */ /* 0x000ea80000300800 */
[----:B------:R0:W-:Y:S04]  /*107f0*/  STL [R1+0x76c], R86 ;  /* 0x00076c5601007387 */ /* 0x0001e80000100800 */
[----:B------:R-:W-:Y:S04]  /*10800*/  STL [R1+0x768], R75 ;  /* 0x0007684b01007387 */ /* 0x000fe80000100800 */
[----:B0-----:R-:W2:Y:S04]  /*10810*/  LDL.LU R86, [R1+0x410] ;  /* 0x0004100001567983 */ /* 0x001ea80000300800 */
[----:B---3--:R0:W-:Y:S04]  /*10820*/  STL [R1+0x4c], R10 ;  /* 0x00004c0a01007387 */ /* 0x0081e80000100800 */
[----:B0-----:R-:W3:Y:S01]  /*10830*/  LDL.LU R10, [R1+0xd78] ;  /* 0x000d7800010a7983 */ /* 0x001ee20000300800 */
[--C-:B------:R-:W-:Y:S01]  /*10840*/  @!P3 IMAD.IADD R33, R33, 0x1, -R11.reuse ;  /* 0x000000012121b824 */ /* 0x100fe200078e0a0b */
[----:B------:R-:W-:Y:S01]  /*10850*/  ISETP.GT.U32.AND P3, PT, R11, R28, PT ;  /* 0x0000001c0b00720c */ /* 0x000fe20003f64070 */
[--C-:B------:R-:W-:Y:S01]  /*10860*/  @!P0 IMAD.IADD R31, R31, 0x1, -R11.reuse ;  /* 0x000000011f1f8824 */ /* 0x100fe200078e0a0b */
[C---:B------:R-:W-:Y:S01]  /*10870*/  ISETP.GT.U32.AND P0, PT, R11.reuse, R26, PT ;  /* 0x0000001a0b00720c */ /* 0x040fe20003f04070 */
[----:B------:R-:W-:Y:S01]  /*10880*/  @!P5 IMAD.IADD R32, R32, 0x1, -R11 ;  /* 0x000000012020d824 */ /* 0x000fe200078e0a0b */
[----:B------:R-:W-:-:S09]  /*10890*/  ISETP.GT.U32.AND P5, PT, R11, R27, PT ;  /* 0x0000001b0b00720c */ /* 0x000fd20003fa4070 */
[--C-:B------:R-:W-:Y:S01]  /*108a0*/  @!P3 IMAD.IADD R28, R28, 0x1, -R11.reuse ;  /* 0x000000011c1cb824 */ /* 0x100fe200078e0a0b */
[C---:B------:R-:W-:Y:S01]  /*108b0*/  ISETP.GT.U32.AND P3, PT, R11.reuse, R25, PT ;  /* 0x000000190b00720c */ /* 0x040fe20003f64070 */
[--C-:B------:R-:W-:Y:S01]  /*108c0*/  @!P0 IMAD.IADD R26, R26, 0x1, -R11.reuse ;  /* 0x000000011a1a8824 */ /* 0x100fe200078e0a0b */
[----:B------:R-:W-:Y:S01]  /*108d0*/  ISETP.GT.U32.AND P0, PT, R11, R23, PT ;  /* 0x000000170b00720c */ /* 0x000fe20003f04070 */
[----:B------:R-:W-:Y:S01]  /*108e0*/  @!P5 IMAD.IADD R27, R27, 0x1, -R11 ;  /* 0x000000011b1bd824 */ /* 0x000fe200078e0a0b */
[----:B------:R-:W-:-:S09]  /*108f0*/  ISETP.GT.U32.AND P5, PT, R11, R24, PT ;  /* 0x000000180b00720c */ /* 0x000fd20003fa4070 */
[--C-:B------:R-:W-:Y:S01]  /*10900*/  @!P3 IMAD.IADD R25, R25, 0x1, -R11.reuse ;  /* 0x000000011919b824 */ /* 0x100fe200078e0a0b */
[----:B------:R-:W-:Y:S01]  /*10910*/  ISETP.GT.U32.AND P3, PT, R11, R22, PT ;  /* 0x000000160b00720c */ /* 0x000fe20003f64070 */
[--C-:B------:R-:W-:Y:S01]  /*10920*/  @!P0 IMAD.IADD R23, R23, 0x1, -R11.reuse ;  /* 0x0000000117178824 */ /* 0x100fe200078e0a0b */
[C---:B------:R-:W-:Y:S01]  /*10930*/  ISETP.GT.U32.AND P0, PT, R11.reuse, R29, PT ;  /* 0x0000001d0b00720c */ /* 0x040fe20003f04070 */
[----:B------:R-:W-:Y:S01]  /*10940*/  @!P5 IMAD.IADD R24, R24, 0x1, -R11 ;  /* 0x000000011818d824 */ /* 0x000fe200078e0a0b */
[----:B------:R-:W-:Y:S02]  /*10950*/  ISETP.GT.U32.AND P5, PT, R11, R13, PT ;  /* 0x0000000d0b00720c */ /* 0x000fe40003fa4070 */
[----:B------:R-:W-:-:S07]  /*10960*/  PRMT R84, RZ, 0x7610, R84 ;  /* 0x00007610ff547816 */ /* 0x000fce0000000054 */
[--C-:B------:R-:W-:Y:S02]  /*10970*/  @!P3 IMAD.IADD R22, R22, 0x1, -R11.reuse ;  /* 0x000000011616b824 */ /* 0x100fe400078e0a0b */
[--C-:B------:R-:W-:Y:S02]  /*10980*/  @!P0 IMAD.IADD R29, R29, 0x1, -R11.reuse ;  /* 0x000000011d1d8824 */ /* 0x100fe400078e0a0b */
[----:B------:R-:W-:Y:S01]  /*10990*/  @!P5 IMAD.IADD R13, R13, 0x1, -R11 ;  /* 0x000000010d0dd824 */ /* 0x000fe200078e0a0b */
[----:B----4-:R-:W-:Y:S02]  /*109a0*/  ISETP.GE.AND P6, PT, R70, RZ, PT ;  /* 0x000000ff4600720c */ /* 0x010fe40003fc6270 */
[----:B------:R-:W4:Y:S01]  /*109b0*/  LDL.LU R70, [R1+0x418] ;  /* 0x0004180001467983 */ /* 0x000f220000300800 */
[----:B---3--:R-:W-:Y:S02]  /*109c0*/  ISETP.GE.AND P3, PT, R10, RZ, PT ;  /* 0x000000ff0a00720c */ /* 0x008fe40003f66270 */
[----:B------:R-:W-:-:S04]  /*109d0*/  IADD3 R10, P0, PT, R5, UR4, RZ ;  /* 0x00000004050a7c10 */ /* 0x000fc8000ff1e0ff */
[----:B------:R-:W-:-:S05]  /*109e0*/  IADD3.X R11, PT, PT, R6, UR5, RZ, P0, !PT ;  /* 0x00000005060b7c10 */ /* 0x000fca00087fe4ff */
[----:B------:R0:W3:Y:S04]  /*109f0*/  @P4 LDG.E.U8 R84, desc[UR24][R10.64] ;  /* 0x000000180a544981 */ /* 0x0000e8000c1e1100 */
[----:B------:R0:W-:Y:S01]  /*10a00*/  STL [R1+0x400], R10 ;  /* 0x0004000a01007387 */ /* 0x0001e20000100800 */
[----:B------:R-:W-:-:S03]  /*10a10*/  ISETP.GE.AND P0, PT, R87, RZ, PT ;  /* 0x000000ff5700720c */ /* 0x000fc60003f06270 */
[----:B------:R1:W-:Y:S01]  /*10a20*/  STL [R1+0x3fc], R11 ;  /* 0x0003fc0b01007387 */ /* 0x0003e20000100800 */
[----:B------:R-:W-:Y:S01]  /*10a30*/  @!P3 IMAD.MOV R38, RZ, RZ, -R38 ;  /* 0x000000ffff26b224 */ /* 0x000fe200078e0a26 */
[----:B0-----:R-:W-:Y:S02]  /*10a40*/  IADD3 R10, P5, PT, R7, UR4, RZ ;  /* 0x00000004070a7c10 */ /* 0x001fe4000ffbe0ff */
[----:B------:R-:W3:Y:S02]  /*10a50*/  LDL.LU R87, [R1+0x41c] ;  /* 0x00041c0001577983 */ /* 0x000ee40000300800 */
[----:B-1----:R-:W-:Y:S02]  /*10a60*/  IADD3.X R11, PT, PT, R8, UR5, RZ, P5, !PT ;  /* 0x00000005080b7c10 */ /* 0x002fe4000affe4ff */
[----:B------:R0:W-:Y:S01]  /*10a70*/  STL [R1+0x62c], R10 ;  /* 0x00062c0a01007387 */ /* 0x0001e20000100800 */
[----:B------:R-:W-:-:S03]  /*10a80*/  ISETP.GE.AND P3, PT, R72, RZ, PT ;  /* 0x000000ff4800720c */ /* 0x000fc60003f66270 */
[----:B------:R1:W-:Y:S04]  /*10a90*/  STL [R1+0x628], R11 ;  /* 0x0006280b01007387 */ /* 0x0003e80000100800 */
[----:B------:R-:W3:Y:S01]  /*10aa0*/  LDL.LU R72, [R1+0x428] ;  /* 0x0004280001487983 */ /* 0x000ee20000300800 */
[----:B--2---:R-:W-:-:S03]  /*10ab0*/  ISETP.GE.AND P5, PT, R73, RZ, PT ;  /* 0x000000ff4900720c */ /* 0x004fc60003fa6270 */
[----:B------:R-:W2:Y:S01]  /*10ac0*/  LDL.LU R73, [R1+0x420] ;  /* 0x0004200001497983 */ /* 0x000ea20000300800 */
[----:B------:R-:W-:Y:S01]  /*10ad0*/  PRMT R81, RZ, 0x7610, R81 ;  /* 0x00007610ff517816 */ /* 0x000fe20000000051 */
[----:B------:R-:W-:Y:S01]  /*10ae0*/  @!P0 IMAD.MOV R41, RZ, RZ, -R41 ;  /* 0x000000ffff298224 */ /* 0x000fe200078e0a29 */
[----:B------:R-:W-:Y:S02]  /*10af0*/  ISETP.GE.AND P0, PT, R86, RZ, PT ;  /* 0x000000ff5600720c */ /* 0x000fe40003f06270 */
[----:B------:R-:W2:Y:S01]  /*10b00*/  LDL.LU R86, [R1+0x434] ;  /* 0x0004340001567983 */ /* 0x000ea20000300800 */
[----:B------:R-:W-:-:S03]  /*10b10*/  UIMAD UR4, UR12, 0x36, URZ ;  /* 0x000000360c0478a4 */ /* 0x000fc6000f8e02ff */
[----:B------:R0:W2:Y:S01]  /*10b20*/  @P4 LDG.E.U8 R81, desc[UR24][R10.64] ;  /* 0x000000180a514981 */ /* 0x0000a2000c1e1100 */
[----:B------:R-:W-:Y:S01]  /*10b30*/  @!P5 IMAD.MOV R39, RZ, RZ, -R39 ;  /* 0x000000ffff27d224 */ /* 0x000fe200078e0a27 */
[----:B----4-:R-:W-:Y:S02]  /*10b40*/  ISETP.GE.AND P5, PT, R70, RZ, PT ;  /* 0x000000ff4600720c */ /* 0x010fe40003fa6270 */
[----:B------:R-:W-:Y:S01]  /*10b50*/  ISETP.GE.AND P4, PT, R85, RZ, PT ;  /* 0x000000ff5500720c */ /* 0x000fe20003f86270 */
[----:B------:R-:W-:Y:S01]  /*10b60*/  @!P3 IMAD.MOV R40, RZ, RZ, -R40 ;  /* 0x000000ffff28b224 */ /* 0x000fe200078e0a28 */
[----:B------:R-:W-:Y:S01]  /*10b70*/  USHF.R.S32.HI UR5, URZ, 0x1f, UR4 ;  /* 0x0000001fff057899 */ /* 0x000fe20008011404 */
[----:B0-----:R-:W-:Y:S01]  /*10b80*/  SHF.R.U64 R10, R9, 0x9, RZ ;  /* 0x00000009090a7819 */ /* 0x001fe200000012ff */
[----:B------:R-:W-:-:S03]  /*10b90*/  @!P6 IMAD.MOV R42, RZ, RZ, -R42 ;  /* 0x000000ffff2ae224 */ /* 0x000fc600078e0a2a */
[----:B------:R-:W-:Y:S02]  /*10ba0*/  LOP3.LUT P3, RZ, R10, 0x1, RZ, 0xc0, !PT ;  /* 0x000000010aff7812 */ /* 0x000fe4000786c0ff */
[----:B------:R-:W-:-:S04]  /*10bb0*/  IADD3 R10, P6, PT, R0, UR4, RZ ;  /* 0x00000004000a7c10 */ /* 0x000fc8000ffde0ff */
[----:B-1----:R-:W-:Y:S01]  /*10bc0*/  IADD3.X R11, PT, PT, R2, UR5, RZ, P6, !PT ;  /* 0x00000005020b7c10 */ /* 0x002fe2000b7fe4ff */
[----:B------:R-:W-:Y:S02]  /*10bd0*/  @!P4 IMAD.MOV R45, RZ, RZ, -R45 ;  /* 0x000000ffff2dc224 */ /* 0x000fe400078e0a2d */
[----:B------:R-:W-:Y:S02]  /*10be0*/  @!P0 IMAD.MOV R44, RZ, RZ, -R44 ;  /* 0x000000ffff2c8224 */ /* 0x000fe400078e0a2c */
[----:B------:R-:W-:Y:S01]  /*10bf0*/  @!P5 IMAD.MOV R43, RZ, RZ, -R43 ;  /* 0x000000ffff2bd224 */ /* 0x000fe200078e0a2b */
[----:B---3--:R0:W-:Y:S04]  /*10c00*/  STL [R1+0x34], R84 ;  /* 0x0000345401007387 */ /* 0x0081e80000100800 */
[----:B0-----:R-:W3:Y:S04]  /*10c10*/  LDL.LU R84, [R1+0x43c] ;  /* 0x00043c0001547983 */ /* 0x001ee80000300800 */
[----:B------:R-:W4:Y:S01]  /*10c20*/  LDL.LU R70, [R1+0x438] ;  /* 0x0004380001467983 */ /* 0x000f220000300800 */
[----:B------:R-:W-:-:S03]  /*10c30*/  ISETP.GE.AND P4, PT, R87, RZ, PT ;  /* 0x000000ff5700720c */ /* 0x000fc60003f86270 */
[----:B------:R0:W-:Y:S04]  /*10c40*/  STL [R1+0x634], R10 ;  /* 0x0006340a01007387 */ /* 0x0001e80000100800 */
[----:B------:R1:W-:Y:S04]  /*10c50*/  STL [R1+0x630], R11 ;  /* 0x0006300b01007387 */ /* 0x0003e80000100800 */
[----:B------:R-:W4:Y:S01]  /*10c60*/  LDL.LU R87, [R1+0x444] ;  /* 0x0004440001577983 */ /* 0x000f220000300800 */
[----:B------:R-:W-:-:S03]  /*10c70*/  ISETP.GE.AND P0, PT, R72, RZ, PT ;  /* 0x000000ff4800720c */ /* 0x000fc60003f06270 */
[----:B------:R-:W4:Y:S01]  /*10c80*/  LDL.LU R72, [R1+0x440] ;  /* 0x0004400001487983 */ /* 0x000f220000300800 */
[----:B--2---:R-:W-:-:S03]  /*10c90*/  ISETP.GE.AND P5, PT, R73, RZ, PT ;  /* 0x000000ff4900720c */ /* 0x004fc60003fa6270 */
[----:B------:R-:W2:Y:S01]  /*10ca0*/  LDL.LU R73, [R1+0x448] ;  /* 0x0004480001497983 */ /* 0x000ea20000300800 */
[----:B------:R-:W-:Y:S02]  /*10cb0*/  PRMT R80, RZ, 0x7610, R80 ;  /* 0x00007610ff507816 */ /* 0x000fe40000000050 */
[----:B------:R-:W-:-:S04]  /*10cc0*/  PRMT R79, RZ, 0x7610, R79 ;  /* 0x00007610ff4f7816 */ /* 0x000fc8000000004f */
[----:B------:R0:W2:Y:S02]  /*10cd0*/  @P3 LDG.E.U8 R80, desc[UR24][R10.64] ;  /* 0x000000180a503981 */ /* 0x0000a4000c1e1100 */
[----:B0-----:R-:W-:-:S04]  /*10ce0*/  IADD3 R10, P6, PT, R3, UR4, RZ ;  /* 0x00000004030a7c10 */ /* 0x001fc8000ffde0ff */
[----:B-1----:R-:W-:Y:S01]  /*10cf0*/  IADD3.X R11, PT, PT, R4, UR5, RZ, P6, !PT ;  /* 0x00000005040b7c10 */ /* 0x002fe2000b7fe4ff */
[----:B------:R0:W-:Y:S01]  /*10d00*/  STL [R1+0x63c], R10 ;  /* 0x00063c0a01007387 */ /* 0x0001e20000100800 */
[----:B------:R-:W-:-:S03]  /*10d10*/  @!P5 IMAD.MOV R46, RZ, RZ, -R46 ;  /* 0x000000ffff2ed224 */ /* 0x000fc600078e0a2e */
[----:B------:R0:W2:Y:S01]  /*10d20*/  @P3 LDG.E.U8 R79, desc[UR24][R10.64] ;  /* 0x000000180a4f3981 */ /* 0x0000a2000c1e1100 */
[----:B------:R-:W-:-:S03]  /*10d30*/  @!P4 IMAD.MOV R48, RZ, RZ, -R48 ;  /* 0x000000ffff30c224 */ /* 0x000fc600078e0a30 */
[----:B------:R1:W-:Y:S01]  /*10d40*/  STL [R1+0x638], R11 ;  /* 0x0006380b01007387 */ /* 0x0003e20000100800 */
[----:B0-----:R-:W-:-:S03]  /*10d50*/  IADD3 R10, P5, PT, R5, UR4, RZ ;  /* 0x00000004050a7c10 */ /* 0x001fc6000ffbe0ff */
[----:B------:R-:W2:Y:S01]  /*10d60*/  LDL.LU R85, [R1+0x450] ;  /* 0x0004500001557983 */ /* 0x000ea20000300800 */
[----:B------:R-:W-:Y:S02]  /*10d70*/  ISETP.GE.AND P4, PT, R86, RZ, PT ;  /* 0x000000ff5600720c */ /* 0x000fe40003f86270 */
[----:B-1----:R-:W-:Y:S01]  /*10d80*/  IADD3.X R11, PT, PT, R6, UR5, RZ, P5, !PT ;  /* 0x00000005060b7c10 */ /* 0x002fe2000affe4ff */
[----:B------:R-:W2:Y:S01]  /*10d90*/  LDL.LU R86, [R1+0x44c] ;  /* 0x00044c0001567983 */ /* 0x000ea20000300800 */
[----:B------:R-:W-:-:S03]  /*10da0*/  @!P0 IMAD.MOV R47, RZ, RZ, -R47 ;  /* 0x000000ffff2f8224 */ /* 0x000fc600078e0a2f */
[----:B------:R0:W-:Y:S04]  /*10db0*/  STL [R1+0x644], R10 ;  /* 0x0006440a01007387 */ /* 0x0001e80000100800 */
[----:B------:R1:W-:Y:S01]  /*10dc0*/  STL [R1+0x640], R11 ;  /* 0x0006400b01007387 */ /* 0x0003e20000100800 */
[----:B------:R-:W-:-:S06]  /*10dd0*/  PRMT R78, RZ, 0x7610, R78 ;  /* 0x00007610ff4e7816 */ /* 0x000fcc000000004e */
[----:B------:R0:W2:Y:S01]  /*10de0*/  @P3 LDG.E.U8 R78, desc[UR24][R10.64] ;  /* 0x000000180a4e3981 */ /* 0x0000a2000c1e1100 */
[----:B------:R-:W-:Y:S01]  /*10df0*/  @!P4 IMAD.MOV R50, RZ, RZ, -R50 ;  /* 0x000000ffff32c224 */ /* 0x000fe200078e0a32 */
[----:B0-----:R-:W-:-:S04]  /*10e00*/  IADD3 R10, P5, PT, R7, UR4, RZ ;  /* 0x00000004070a7c10 */ /* 0x001fc8000ffbe0ff */
[----:B-1----:R-:W-:Y:S02]  /*10e10*/  IADD3.X R11, PT, PT, R8, UR5, RZ, P5, !PT ;  /* 0x00000005080b7c10 */ /* 0x002fe4000affe4ff */
[----:B---3--:R-:W-:Y:S02]  /*10e20*/  ISETP.GE.AND P0, PT, R84, RZ, PT ;  /* 0x000000ff5400720c */ /* 0x008fe40003f06270 */
[----:B----4-:R-:W-:Y:S02]  /*10e30*/  ISETP.GE.AND P6, PT, R70, RZ, PT ;  /* 0x000000ff4600720c */ /* 0x010fe40003fc6270 */
[----:B------:R-:W3:Y:S09]  /*10e40*/  LDL.LU R70, [R1+0x454] ;  /* 0x0004540001467983 */ /* 0x000ef20000300800 */
[----:B------:R-:W-:Y:S01]  /*10e50*/  @!P0 IMAD.MOV R49, RZ, RZ, -R49 ;  /* 0x000000ffff318224 */ /* 0x000fe200078e0a31 */
[----:B------:R-:W-:-:S02]  /*10e60*/  ISETP.GE.AND P0, PT, R72, RZ, PT ;  /* 0x000000ff4800720c */ /* 0x000fc40003f06270 */
[----:B------:R-:W4:Y:S01]  /*10e70*/  LDL.LU R72, [R1+0x458] ;  /* 0x0004580001487983 */ /* 0x000f220000300800 */
[----:B------:R-:W-:-:S03]  /*10e80*/  ISETP.GE.AND P4, PT, R87, RZ, PT ;  /* 0x000000ff5700720c */ /* 0x000fc60003f86270 */
[----:B------:R0:W-:Y:S01]  /*10e90*/  STL [R1+0x64c], R10 ;  /* 0x00064c0a01007387 */ /* 0x0001e20000100800 */
[----:B--2---:R-:W-:-:S03]  /*10ea0*/  ISETP.GE.AND P5, PT, R73, RZ, PT ;  /* 0x000000ff4900720c */ /* 0x004fc60003fa6270 */
[----:B------:R1:W-:Y:S04]  /*10eb0*/  STL [R1+0x648], R11 ;  /* 0x0006480b01007387 */ /* 0x0003e80000100800 */
[----:B------:R-:W2:Y:S04]  /*10ec0*/  LDL.LU R87, [R1+0x460] ;  /* 0x0004600001577983 */ /* 0x000ea80000300800 */
[----:B------:R-:W2:Y:S01]  /*10ed0*/  LDL.LU R73, [R1+0x45c] ;  /* 0x00045c0001497983 */ /* 0x000ea20000300800 */
[----:B------:R-:W-:Y:S01]  /*10ee0*/  PRMT R77, RZ, 0x7610, R77 ;  /* 0x00007610ff4d7816 */ /* 0x000fe2000000004d */
[----:B------:R-:W-:Y:S01]  /*10ef0*/  @!P5 IMAD.MOV R51, RZ, RZ, -R51 ;  /* 0x000000ffff33d224 */ /* 0x000fe200078e0a33 */
[----:B------:R-:W-:Y:S01]  /*10f00*/  UIMAD UR4, UR12, 0x37, URZ ;  /* 0x000000370c0478a4 */ /* 0x000fe2000f8e02ff */
[----:B------:R-:W2:Y:S04]  /*10f10*/  LDL.LU R84, [R1+0x464] ;  /* 0x0004640001547983 */ /* 0x000ea80000300800 */
[----:B------:R0:W2:Y:S01]  /*10f20*/  @P3 LDG.E.U8 R77, desc[UR24][R10.64] ;  /* 0x000000180a4d3981 */ /* 0x0000a2000c1e1100 */
[----:B------:R-:W-:Y:S01]  /*10f30*/  @!P0 IMAD.MOV R52, RZ, RZ, -R52 ;  /* 0x000000ffff348224 */ /* 0x000fe200078e0a34 */
[----:B------:R-:W-:Y:S01]  /*10f40*/  USHF.R.S32.HI UR5, URZ, 0x1f, UR4 ;  /* 0x0000001fff057899 */ /* 0x000fe20008011404 */
[----:B------:R-:W-:Y:S01]  /*10f50*/  @!P6 IMAD.MOV R54, RZ, RZ, -R54 ;  /* 0x000000ffff36e224 */ /* 0x000fe200078e0a36 */
[----:B0-----:R-:W-:-:S02]  /*10f60*/  SHF.R.U64 R10, R9, 0x8, RZ ;  /* 0x00000008090a7819 */ /* 0x001fc400000012ff */
[----:B------:R-:W-:Y:S02]  /*10f70*/  ISETP.GE.AND P3, PT, R85, RZ, PT ;  /* 0x000000ff5500720c */ /* 0x000fe40003f66270 */
[----:B------:R-:W2:Y:S01]  /*10f80*/  LDL.LU R85, [R1+0x46c] ;  /* 0x00046c0001557983 */ /* 0x000ea20000300800 */
[----:B------:R-:W-:Y:S02]  /*10f90*/  LOP3.LUT P0, RZ, R10, 0x1, RZ, 0xc0, !PT ;  /* 0x000000010aff7812 */ /* 0x000fe4000780c0ff */
[----:B------:R-:W-:-:S04]  /*10fa0*/  IADD3 R10, P6, PT, R0, UR4, RZ ;  /* 0x00000004000a7c10 */ /* 0x000fc8000ffde0ff */
[----:B-1----:R-:W-:Y:S01]  /*10fb0*/  IADD3.X R11, PT, PT, R2, UR5, RZ, P6, !PT ;  /* 0x00000005020b7c10 */ /* 0x002fe2000b7fe4ff */
[----:B------:R-:W-:Y:S01]  /*10fc0*/  @!P4 IMAD.MOV R53, RZ, RZ, -R53 ;  /* 0x000000ffff35c224 */ /* 0x000fe200078e0a35 */
[----:B------:R-:W-:Y:S02]  /*10fd0*/  ISETP.GE.AND P4, PT, R86, RZ, PT ;  /* 0x000000ff5600720c */ /* 0x000fe40003f86270 */
[----:B------:R-:W-:Y:S01]  /*10fe0*/  @!P3 IMAD.MOV R57, RZ, RZ, -R57 ;  /* 0x000000ffff39b224 */ /* 0x000fe200078e0a39 */
[----:B---3--:R-:W-:Y:S02]  /*10ff0*/  ISETP.GE.AND P5, PT, R70, RZ, PT ;  /* 0x000000ff4600720c */ /* 0x008fe40003fa6270 */
[----:B------:R-:W3:Y:S04]  /*11000*/  LDL.LU R70, [R1+0x468] ;  /* 0x0004680001467983 */ /* 0x000ee80000300800 */
[----:B------:R0:W-:Y:S04]  /*11010*/  STL [R1+0x654], R10 ;  /* 0x0006540a01007387 */ /* 0x0001e80000100800 */
[----:B------:R1:W-:Y:S04]  /*11020*/  STL [R1+0x650], R11 ;  /* 0x0006500b01007387 */ /* 0x0003e80000100800 */
[----:B------:R-:W3:Y:S01]  /*11030*/  LDL.LU R86, [R1+0x474] ;  /* 0x0004740001567983 */ /* 0x000ee20000300800 */
[----:B----4-:R-:W-:-:S03]  /*11040*/  ISETP.GE.AND P3, PT, R72, RZ, PT ;  /* 0x000000ff4800720c */ /* 0x010fc60003f66270 */
[----:B------:R-:W4:Y:S01]  /*11050*/  LDL.LU R72, [R1+0x470] ;  /* 0x0004700001487983 */ /* 0x000f220000300800 */
[----:B------:R-:W-:Y:S01]  /*11060*/  @!P5 IMAD.MOV R55, RZ, RZ, -R55 ;  /* 0x000000ffff37d224 */ /* 0x000fe200078e0a37 */
[----:B--2---:R-:W-:Y:S02]  /*11070*/  ISETP.GE.AND P5, PT, R73, RZ, PT ;  /* 0x000000ff4900720c */ /* 0x004fe40003fa6270 */
[----:B------:R-:W2:Y:S01]  /*11080*/  LDL.LU R73, [R1+0x478] ;  /* 0x0004780001497983 */ /* 0x000ea20000300800 */
[----:B------:R-:W-:Y:S01]  /*11090*/  PRMT R76, RZ, 0x7610, R76 ;  /* 0x00007610ff4c7816 */ /* 0x000fe2000000004c */
[----:B------:R-:W-:Y:S01]  /*110a0*/  @!P4 IMAD.MOV R56, RZ, RZ, -R56 ;  /* 0x000000ffff38c224 */ /* 0x000fe200078e0a38 */
[----:B------:R-:W-:-:S04]  /*110b0*/  PRMT R75, RZ, 0x7610, R75 ;  /* 0x00007610ff4b7816 */ /* 0x000fc8000000004b */
[----:B------:R0:W2:Y:S01]  /*110c0*/  @P0 LDG.E.U8 R76, desc[UR24][R10.64] ;  /* 0x000000180a4c0981 */ /* 0x0000a2000c1e1100 */
[----:B------:R-:W-:Y:S02]  /*110d0*/  ISETP.GE.AND P4, PT, R87, RZ, PT ;  /* 0x000000ff5700720c */ /* 0x000fe40003f86270 */
[----:B0-----:R-:W-:-:S04]  /*110e0*/  IADD3 R10, P6, PT, R3, UR4, RZ ;  /* 0x00000004030a7c10 */ /* 0x001fc8000ffde0ff */
[----:B-1----:R-:W-:Y:S01]  /*110f0*/  IADD3.X R11, PT, PT, R4, UR5, RZ, P6, !PT ;  /* 0x00000005040b7c10 */ /* 0x002fe2000b7fe4ff */
[----:B------:R0:W-:Y:S04]  /*11100*/  STL [R1+0x65c], R10 ;  /* 0x00065c0a01007387 */ /* 0x0001e80000100800 */
[----:B------:R0:W2:Y:S01]  /*11110*/  @P0 LDG.E.U8 R75, desc[UR24][R10.64] ;  /* 0x000000180a4b0981 */ /* 0x0000a2000c1e1100 */
[----:B------:R-:W-:-:S03]  /*11120*/  PRMT R17, RZ, 0x7610, R17 ;  /* 0x00007610ff117816 */ /* 0x000fc60000000011 */
[----:B------:R1:W-:Y:S01]  /*11130*/  STL [R1+0x658], R11 ;  /* 0x0006580b01007387 */ /* 0x0003e20000100800 */
[----:B------:R-:W-:Y:S02]  /*11140*/  @!P5 IMAD.MOV R58, RZ, RZ, -R58 ;  /* 0x000000ffff3ad224 */ /* 0x000fe400078e0a3a */
[----:B------:R-:W-:Y:S01]  /*11150*/  @!P3 IMAD.MOV R60, RZ, RZ, -R60 ;  /* 0x000000ffff3cb224 */ /* 0x000fe200078e0a3c */
[----:B------:R-:W2:Y:S01]  /*11160*/  LDL.LU R87, [R1+0x47c] ;  /* 0x00047c0001577983 */ /* 0x000ea20000300800 */
[----:B0-----:R-:W-:-:S04]  /*11170*/  IADD3 R10, P6, PT, R5, UR4, RZ ;  /* 0x00000004050a7c10 */ /* 0x001fc8000ffde0ff */
[----:B-1----:R-:W-:Y:S01]  /*11180*/  IADD3.X R11, PT, PT, R6, UR5, RZ, P6, !PT ;  /* 0x00000005060b7c10 */ /* 0x002fe2000b7fe4ff */
[----:B------:R-:W-:Y:S01]  /*11190*/  @!P4 IMAD.MOV R59, RZ, RZ, -R59 ;  /* 0x000000ffff3bc224 */ /* 0x000fe200078e0a3b */
[----:B------:R-:W-:Y:S02]  /*111a0*/  ISETP.GE.AND P3, PT, R84, RZ, PT ;  /* 0x000000ff5400720c */ /* 0x000fe40003f66270 */
[----:B------:R-:W-:Y:S01]  /*111b0*/  ISETP.GE.AND P4, PT, R85, RZ, PT ;  /* 0x000000ff5500720c */ /* 0x000fe20003f86270 */
[----:B------:R0:W2:Y:S01]  /*111c0*/  @P0 LDG.E.U8 R17, desc[UR24][R10.64] ;  /* 0x000000180a110981 */ /* 0x0000a2000c1e1100 */
[----:B------:R-:W-:-:S09]  /*111d0*/  PRMT R16, RZ, 0x7610, R16 ;  /* 0x00007610ff107816 */ /* 0x000fd20000000010 */
[----:B------:R-:W-:Y:S02]  /*111e0*/  @!P3 IMAD.MOV R62, RZ, RZ, -R62 ;  /* 0x000000ffff3eb224 */ /* 0x000fe400078e0a3e */
[----:B------:R-:W-:Y:S01]  /*111f0*/  @!P4 IMAD.MOV R61, RZ, RZ, -R61 ;  /* 0x000000ffff3dc224 */ /* 0x000fe200078e0a3d */
[----:B---3--:R-:W-:Y:S02]  /*11200*/  ISETP.GE.AND P5, PT, R70, RZ, PT ;  /* 0x000000ff4600720c */ /* 0x008fe40003fa6270 */
[----:B------:R-:W3:Y:S04]  /*11210*/  LDL.LU R70, [R1+0x480] ;  /* 0x0004800001467983 */ /* 0x000ee80000300800 */
[----:B------:R0:W-:Y:S04]  /*11220*/  STL [R1+0x664], R10 ;  /* 0x0006640a01007387 */ /* 0x0001e80000100800 */
[----:B------:R1:W-:Y:S01]  /*11230*/  STL [R1+0x660], R11 ;  /* 0x0006600b01007387 */ /* 0x0003e20000100800 */
[----:B0-----:R-:W-:-:S04]  /*11240*/  IADD3 R10, P6, PT, R7, UR4, RZ ;  /* 0x00000004070a7c10 */ /* 0x001fc8000ffde0ff */
[----:B-1----:R-:W-:Y:S02]  /*11250*/  IADD3.X R11, PT, PT, R8, UR5, RZ, P6, !PT ;  /* 0x00000005080b7c10 */ /* 0x002fe4000b7fe4ff */
[----:B------:R-:W-:Y:S02]  /*11260*/  ISETP.GE.AND P3, PT, R86, RZ, PT ;  /* 0x000000ff5600720c */ /* 0x000fe40003f66270 */
[----:B----4-:R-:W-:Y:S01]  /*11270*/  ISETP.GE.AND P4, PT, R72, RZ, PT ;  /* 0x000000ff4800720c */ /* 0x010fe20003f86270 */
[----:B------:R0:W4:Y:S04]  /*11280*/  @P0 LDG.E.U8 R16, desc[UR24][R10.64] ;  /* 0x000000180a100981 */ /* 0x000128000c1e1100 */
[----:B------:R-:W4:Y:S04]  /*11290*/  LDL.LU R86, [R1+0x484] ;  /* 0x0004840001567983 */ /* 0x000f280000300800 */
[----:B------:R-:W4:Y:S01]  /*112a0*/  LDL.LU R72, [R1+0x48c] ;  /* 0x00048c0001487983 */ /* 0x000f220000300800 */
[----:B--2---:R-:W-:-:S03]  /*112b0*/  ISETP.GE.AND P6, PT, R73, RZ, PT ;  /* 0x000000ff4900720c */ /* 0x004fc60003fc6270 */
[----:B------:R0:W-:Y:S04]  /*112c0*/  STL [R1+0x66c], R10 ;  /* 0x00066c0a01007387 */ /* 0x0001e80000100800 */
[----:B------:R1:W-:Y:S04]  /*112d0*/  STL [R1+0x668], R11 ;  /* 0x0006680b01007387 */ /* 0x0003e80000100800 */
[----:B------:R-:W2:Y:S01]  /*112e0*/  LDL.LU R73, [R1+0x488] ;  /* 0x0004880001497983 */ /* 0x000ea20000300800 */
[----:B------:R-:W-:Y:S01]  /*112f0*/  UIMAD UR4, UR12, 0x3e, URZ ;  /* 0x0000003e0c0478a4 */ /* 0x000fe2000f8e02ff */
[----:B------:R-:W-:-:S02]  /*11300*/  @!P5 IMAD.MOV R65, RZ, RZ, -R65 ;  /* 0x000000ffff41d224 */ /* 0x000fc400078e0a41 */
[----:B------:R-:W-:Y:S01]  /*11310*/  @!P4 IMAD.MOV R63, RZ, RZ, -R63 ;  /* 0x000000ffff3fc224 */ /* 0x000fe200078e0a3f */
[----:B------:R-:W-:Y:S02]  /*11320*/  USHF.R.S32.HI UR5, URZ, 0x1f, UR4 ;  /* 0x0000001fff057899 */ /* 0x000fe40008011404 */
[----:B0-----:R-:W-:-:S04]  /*11330*/  IADD3 R10, P5, PT, R0, UR4, RZ ;  /* 0x00000004000a7c10 */ /* 0x001fc8000ffbe0ff */
[----:B-1----:R-:W-:Y:S02]  /*11340*/  IADD3.X R11, PT, PT, R2, UR5, RZ, P5, !PT ;  /* 0x00000005020b7c10 */ /* 0x002fe4000affe4ff */
[----:B------:R-:W-:Y:S02]  /*11350*/  ISETP.GE.AND P0, PT, R87, RZ, PT ;  /* 0x000000ff5700720c */ /* 0x000fe40003f06270 */
[----:B------:R-:W2:Y:S11]  /*11360*/  LDL.LU R87, [R1+0x490] ;  /* 0x0004900001577983 */ /* 0x000eb60000300800 */
[----:B------:R-:W-:Y:S01]  /*11370*/  @!P0 IMAD.MOV R67, RZ, RZ, -R67 ;  /* 0x000000ffff438224 */ /* 0x000fe200078e0a43 */
[----:B---3--:R-:W-:-:S02]  /*11380*/  ISETP.GE.AND P4, PT, R70, RZ, PT ;  /* 0x000000ff4600720c */ /* 0x008fc40003f86270 */
[----:B------:R-:W3:Y:S04]  /*11390*/  LDL.LU R70, [R1+0x498] ;  /* 0x0004980001467983 */ /* 0x000ee80000300800 */
[----:B----4-:R0:W-:Y:S04]  /*113a0*/  STL [R1+0x98], R16 ;  /* 0x0000981001007387 */ /* 0x0101e80000100800 */
[----:B------:R1:W-:Y:S04]  /*113b0*/  STL [R1+0x9c], R17 ;  /* 0x00009c1101007387 */ /* 0x0003e80000100800 */
[----:B0-----:R-:W4:Y:S01]  /*113c0*/  LDL.LU R16, [R1+0x494] ;  /* 0x0004940001107983 */ /* 0x001f220000300800 */
[----:B------:R-:W-:-:S03]  /*113d0*/  ISETP.GE.AND P0, PT, R72, RZ, PT ;  /* 0x000000ff4800720c */ /* 0x000fc60003f06270 */
[----:B------:R0:W-:Y:S04]  /*113e0*/  STL [R1+0x408], R10 ;  /* 0x0004080a01007387 */ /* 0x0001e80000100800 */
[----:B------:R0:W-:Y:S04]  /*113f0*/  STL [R1+0x404], R11 ;  /* 0x0004040b01007387 */ /* 0x0001e80000100800 */
[----:B-1----:R-:W4:Y:S04]  /*11400*/  LDL.LU R17, [R1+0x4a0] ;  /* 0x0004a00001117983 */ /* 0x002f280000300800 */
[----:B------:R-:W4:Y:S01]  /*11410*/  LDL.LU R72, [R1+0x49c] ;  /* 0x00049c0001487983 */ /* 0x000f220000300800 */
[----:B------:R-:W-:Y:S01]  /*11420*/  @!P4 IMAD.MOV R66, RZ, RZ, -R66 ;  /* 0x000000ffff42c224 */ /* 0x000fe200078e0a42 */
[----:B--2---:R-:W-:-:S02]  /*11430*/  ISETP.GE.AND P4, PT, R73, RZ, PT ;  /* 0x000000ff4900720c */ /* 0x004fc40003f86270 */
[----:B------:R-:W2:Y:S01]  /*11440*/  LDL.LU R73, [R1+0x4a4] ;  /* 0x0004a40001497983 */ /* 0x000ea20000300800 */
[----:B------:R-:W-:Y:S01]  /*11450*/  SHF.R.U64 R9, R9, 0x1, RZ ;  /* 0x0000000109097819 */ /* 0x000fe200000012ff */
[----:B------:R-:W-:-:S03]  /*11460*/  @!P3 IMAD.MOV R64, RZ, RZ, -R64 ;  /* 0x000000ffff40b224 */ /* 0x000fc600078e0a40 */
[----:B------:R-:W-:Y:S02]  /*11470*/  LOP3.LUT P3, RZ, R9, 0x1, RZ, 0xc0, !PT ;  /* 0x0000000109ff7812 */ /* 0x000fe4000786c0ff */
[----:B------:R-:W-:Y:S01]  /*11480*/  PRMT R74, RZ, 0x7610, R74 ;  /* 0x00007610ff4a7816 */ /* 0x000fe2000000004a */
[----:B------:R-:W-:Y:S01]  /*11490*/  @!P6 IMAD.MOV R68, RZ, RZ, -R68 ;  /* 0x000000ffff44e224 */ /* 0x000fe200078e0a44 */
[----:B------:R-:W-:Y:S02]  /*114a0*/  ISETP.GE.AND P5, PT, R86, RZ, PT ;  /* 0x000000ff5600720c */ /* 0x000fe40003fa6270 */
[----:B------:R-:W-:Y:S01]  /*114b0*/  PRMT R71, RZ, 0x7610, R71 ;  /* 0x00007610ff477816 */ /* 0x000fe20000000047 */
[----:B------:R-:W-:-:S06]  /*114c0*/  @!P0 IMAD.MOV R88, RZ, RZ, -R88 ;  /* 0x000000ffff588224 */ /* 0x000fcc00078e0a58 */
[----:B------:R0:W2:Y:S02]  /*114d0*/  @P3 LDG.E.U8 R74, desc[UR24][R10.64] ;  /* 0x000000180a4a3981 */ /* 0x0000a4000c1e1100 */
[----:B0-----:R-:W-:-:S04]  /*114e0*/  IADD3 R10, P6, PT, R3, UR4, RZ ;  /* 0x00000004030a7c10 */ /* 0x001fc8000ffde0ff */
[----:B------:R-:W-:Y:S01]  /*114f0*/  IADD3.X R11, PT, PT, R4, UR5, RZ, P6, !PT ;  /* 0x00000005040b7c10 */ /* 0x000fe2000b7fe4ff */
[----:B------:R0:W-:Y:S01]  /*11500*/  STL [R1+0x410], R10 ;  /* 0x0004100a01007387 */ /* 0x0001e20000100800 */
[----:B------:R-:W-:-:S03]  /*11510*/  @!P5 IMAD.MOV R89, RZ, RZ, -R89 ;  /* 0x000000ffff59d224 */ /* 0x000fc600078e0a59 */
[----:B------:R0:W2:Y:S01]  /*11520*/  @P3 LDG.E.U8 R71, desc[UR24][R10.64] ;  /* 0x000000180a473981 */ /* 0x0000a2000c1e1100 */
[----:B------:R-:W-:Y:S02]  /*11530*/  ISETP.GE.AND P5, PT, R87, RZ, PT ;  /* 0x000000ff5700720c */ /* 0x000fe40003fa6270 */
[----:B------:R-:W-:Y:S01]  /*11540*/  PRMT R18, RZ, 0x7610, R18 ;  /* 0x00007610ff127816 */ /* 0x000fe20000000012 */
[----:B------:R1:W-:Y:S04]  /*11550*/  STL [R1+0x40c], R11 ;  /* 0x00040c0b01007387 */ /* 0x0003e80000100800 */
[----:B------:R-:W2:Y:S01]  /*11560*/  LDL.LU R86, [R1+0x4a8] ;  /* 0x0004a80001567983 */ /* 0x000ea20000300800 */
[----:B0-----:R-:W-:-:S03]  /*11570*/  IADD3 R10, P6, PT, R5, UR4, RZ ;  /* 0x00000004050a7c10 */ /* 0x001fc6000ffde0ff */
[----:B------:R-:W2:Y:S01]  /*11580*/  LDL.LU R87, [R1+0x424] ;  /* 0x0004240001577983 */ /* 0x000ea20000300800 */
[----:B-1----:R-:W-:-:S05]  /*11590*/  IADD3.X R11, PT, PT, R6, UR5, RZ, P6, !PT ;  /* 0x00000005060b7c10 */ /* 0x002fca000b7fe4ff */
[----:B------:R0:W2:Y:S01]  /*115a0*/  @P3 LDG.E.U8 R18, desc[UR24][R10.64] ;  /* 0x000000180a123981 */ /* 0x0000a2000c1e1100 */
[----:B------:R-:W-:Y:S01]  /*115b0*/  PRMT R12, RZ, 0x7610, R12 ;  /* 0x00007610ff0c7816 */ /* 0x000fe2000000000c */
[----:B------:R-:W-:Y:S02]  /*115c0*/  @!P5 IMAD.MOV R91, RZ, RZ, -R91 ;  /* 0x000000ffff5bd224 */ /* 0x000fe400078e0a5b */
[----:B------:R-:W-:Y:S01]  /*115d0*/  @!P4 IMAD.MOV R69, RZ, RZ, -R69 ;  /* 0x000000ffff45c224 */ /* 0x000fe200078e0a45 */
[----:B------:R-:W-:Y:S02]  /*115e0*/  PRMT R9, RZ, 0x7610, R9 ;  /* 0x00007610ff097816 */ /* 0x000fe40000000009 */
[----:B---3--:R-:W-:Y:S02]  /*115f0*/  ISETP.GE.AND P0, PT, R70, RZ, PT ;  /* 0x000000ff4600720c */ /* 0x008fe40003f06270 */
[----:B------:R-:W3:Y:S04]  /*11600*/  LDL.LU R70, [R1+0x3f8] ;  /* 0x0003f80001467983 */ /* 0x000ee80000300800 */
[----:B------:R0:W-:Y:S07]  /*11610*/  STL [R1+0x418], R10 ;  /* 0x0004180a01007387 */ /* 0x0001ee0000100800 */
[----:B------:R-:W-:Y:S01]  /*11620*/  @!P0 IMAD.MOV R90, RZ, RZ, -R90 ;  /* 0x000000ffff5a8224 */ /* 0x000fe200078e0a5a */
[----:B0-----:R-:W-:Y:S01]  /*11630*/  IADD3 R10, P0, PT, R7, UR4, RZ ;  /* 0x00000004070a7c10 */ /* 0x001fe2000ff1e0ff */
[----:B------:R0:W-:Y:S01]  /*11640*/  STL [R1+0x414], R11 ;  /* 0x0004140b01007387 */ /* 0x0001e20000100800 */
[----:B------:R-:W-:-:S02]  /*11650*/  UIMAD UR4, UR12, 0x3f, URZ ;  /* 0x0000003f0c0478a4 */ /* 0x000fc4000f8e02ff */
[----:B0-----:R-:W-:Y:S02]  /*11660*/  IADD3.X R11, PT, PT, R8, UR5, RZ, P0, !PT ;  /* 0x00000005080b7c10 */ /* 0x001fe400087fe4ff */
[----:B------:R-:W-:-:S03]  /*11670*/  USHF.R.S32.HI UR5, URZ, 0x1f, UR4 ;  /* 0x0000001fff057899 */ /* 0x000fc60008011404 */
[----:B------:R0:W3:Y:S01]  /*11680*/  @P3 LDG.E.U8 R12, desc[UR24][R10.64] ;  /* 0x000000180a0c3981 */ /* 0x0000e2000c1e1100 */
[----:B----4-:R-:W-:Y:S02]  /*11690*/  ISETP.GE.AND P6, PT, R72, RZ, PT ;  /* 0x000000ff4800720c */ /* 0x010fe40003fc6270 */
[----:B------:R-:W-:Y:S02]  /*116a0*/  ISETP.GE.AND P5, PT, R17, RZ, PT ;  /* 0x000000ff1100720c */ /* 0x000fe40003fa6270 */
[----:B------:R-:W4:Y:S04]  /*116b0*/  LDL.LU R17, [R1+0x42c] ;  /* 0x00042c0001117983 */ /* 0x000f280000300800 */
[----:B------:R-:W4:Y:S01]  /*116c0*/  LDL.LU R72, [R1+0x430] ;  /* 0x0004300001487983 */ /* 0x000f220000300800 */
[----:B--2---:R-:W-:-:S03]  /*116d0*/  ISETP.GE.AND P0, PT, R73, RZ, PT ;  /* 0x000000ff4900720c */ /* 0x004fc60003f06270 */
[----:B------:R0:W-:Y:S01]  /*116e0*/  STL [R1+0x420], R10 ;  /* 0x0004200a01007387 */ /* 0x0001e20000100800 */
[----:B------:R-:W-:Y:S01]  /*116f0*/  @!P6 IMAD.MOV R92, RZ, RZ, -R92 ;  /* 0x000000ffff5ce224 */ /* 0x000fe200078e0a5c */
[----:B------:R-:W-:Y:S02]  /*11700*/  ISETP.GE.AND P4, PT, R16, RZ, PT ;  /* 0x000000ff1000720c */ /* 0x000fe40003f86270 */
[----:B------:R1:W-:Y:S04]  /*11710*/  STL [R1+0x41c], R11 ;  /* 0x00041c0b01007387 */ /* 0x0003e80000100800 */
[----:B------:R-:W2:Y:S01]  /*11720*/  LDL.LU R73, [R1+0x3e4] ;  /* 0x0003e40001497983 */ /* 0x000ea20000300800 */
[----:B0-----:R-:W-:-:S03]  /*11730*/  IADD3 R10, P6, PT, R0, UR4, RZ ;  /* 0x00000004000a7c10 */ /* 0x001fc6000ffde0ff */
[----:B-1----:R-:W2:Y:S01]  /*11740*/  LDL.LU R11, [R1] ;  /* 0x00000000010b7983 */ /* 0x002ea20000300800 */
[----:B------:R-:W-:Y:S01]  /*11750*/  IADD3.X R16, PT, PT, R2, UR5, RZ, P6, !PT ;  /* 0x0000000502107c10 */ /* 0x000fe2000b7fe4ff */
[----:B------:R-:W-:-:S04]  /*11760*/  @!P1 IMAD.MOV.U32 R84, RZ, RZ, R10 ;  /* 0x000000ffff549224 */ /* 0x000fc800078e000a */
[----:B------:R-:W-:-:S05]  /*11770*/  @!P1 IMAD.MOV.U32 R85, RZ, RZ, R16 ;  /* 0x000000ffff559224 */ /* 0x000fca00078e0010 */
[----:B------:R-:W4:Y:S01]  /*11780*/  @!P1 LDG.E.U8 R9, desc[UR24][R84.64] ;  /* 0x0000001854099981 */ /* 0x000f22000c1e1100 */
[----:B------:R-:W-:Y:S01]  /*11790*/  @!P5 IMAD.MOV R93, RZ, RZ, -R93 ;  /* 0x000000ffff5dd224 */ /* 0x000fe200078e0a5d */
[----:B------:R-:W-:Y:S02]  /*117a0*/  ISETP.GE.AND P3, PT, R86, RZ, PT ;  /* 0x000000ff5600720c */ /* 0x000fe40003f66270 */
[----:B------:R-:W4:Y:S01]  /*117b0*/  LDL.LU R86, [R1+0x3f0] ;  /* 0x0003f00001567983 */ /* 0x000f220000300800 */
[----:B---3--:R-:W-:Y:S01]  /*117c0*/  ISETP.GE.AND P5, PT, R70, RZ, PT ;  /* 0x000000ff4600720c */ /* 0x008fe20003fa6270 */
[----:B--2---:R-:W-:Y:S01]  /*117d0*/  @!P4 IMAD.MOV R11, RZ, RZ, -R11 ;  /* 0x000000ffff0bc224 */ /* 0x004fe200078e0a0b */
[----:B------:R-:W-:Y:S02]  /*117e0*/  ISETP.GE.AND P4, PT, R87, RZ, PT ;  /* 0x000000ff5700720c */ /* 0x000fe40003f86270 */
[----:B------:R-:W2:Y:S04]  /*117f0*/  LDL.LU R87, [R1+0x3f4] ;  /* 0x0003f40001577983 */ /* 0x000ea80000300800 */
[----:B------:R-:W3:Y:S04]  /*11800*/  LDL.LU R70, [R1+0x2c0] ;  /* 0x0002c00001467983 */ /* 0x000ee80000300800 */
[----:B------:R-:W-:Y:S04]  /*11810*/  STL [R1+0xcd8], R0 ;  /* 0x000cd80001007387 */ /* 0x000fe80000100800 */
[----:B------:R-:W-:Y:S04]  /*11820*/  STL [R1+0xcdc], R2 ;  /* 0x000cdc0201007387 */ /* 0x000fe80000100800 */
[----:B------:R0:W-:Y:S04]  /*11830*/  STL [R1+0x428], R10 ;  /* 0x0004280a01007387 */ /* 0x0001e80000100800 */
[----:B------:R-:W-:Y:S04]  /*11840*/  STL [R1+0x424], R16 ;  /* 0x0004241001007387 */ /* 0x000fe80000100800 */
[----:B------:R-:W2:Y:S04]  /*11850*/  LDL.LU.64 R84, [R1+0xd70] ;  /* 0x000d700001547983 */ /* 0x000ea80000300a00 */
[----:B0-----:R-:W2:Y:S04]  /*11860*/  LDL.LU R10, [R1+0x8] ;  /* 0x00000800010a7983 */ /* 0x001ea80000300800 */
[----:B----4-:R0:W-:Y:S04]  /*11870*/  STL [R1+0x94], R9 ;  /* 0x0000940901007387 */ /* 0x0101e80000100800 */
[----:B0-----:R-:W4:Y:S01]  /*11880*/  LDL.LU R9, [R1+0x4] ;  /* 0x0000040001097983 */ /* 0x001f220000300800 */
[----:B------:R-:W-:Y:S01]  /*11890*/  IADD3 R2, P6, PT, R3, UR4, RZ ;  /* 0x0000000403027c10 */ /* 0x000fe2000ffde0ff */
[----:B------:R-:W-:Y:S01]  /*118a0*/  @!P4 IMAD.MOV R14, RZ, RZ, -R14 ;  /* 0x000000ffff0ec224 */ /* 0x000fe200078e0a0e */
[----:B------:R-:W-:-:S02]  /*118b0*/  ISETP.GE.AND P4, PT, R73, RZ, PT ;  /* 0x000000ff4900720c */ /* 0x000fc40003f86270 */
[----:B------:R-:W-:Y:S02]  /*118c0*/  IADD3.X R16, PT, PT, R4, UR5, RZ, P6, !PT ;  /* 0x0000000504107c10 */ /* 0x000fe4000b7fe4ff */
[----:B------:R-:W-:Y:S01]  /*118d0*/  PRMT R0, RZ, 0x7610, R0 ;  /* 0x00007610ff007816 */ /* 0x000fe20000000000 */
[----:B--2---:R-:W-:Y:S01]  /*118e0*/  @!P0 IMAD.MOV R10, RZ, RZ, -R10 ;  /* 0x000000ffff0a8224 */ /* 0x004fe200078e0a0a */
[----:B------:R-:W-:Y:S01]  /*118f0*/  ISETP.GE.AND P0, PT, R17, RZ, PT ;  /* 0x000000ff1100720c */ /* 0x000fe20003f06270 */
[----:B------:R-:W-:Y:S02]  /*11900*/  @!P1 IMAD.MOV.U32 R17, RZ, RZ, R16 ;  /* 0x000000ffff119224 */ /* 0x000fe400078e0010 */
[----:B----4-:R-:W-:Y:S01]  /*11910*/  @!P3 IMAD.MOV R9, RZ, RZ, -R9 ;  /* 0x000000ffff09b224 */ /* 0x010fe200078e0a09 */
[----:B------:R-:W-:Y:S02]  /*11920*/  ISETP.GE.AND P3, PT, R72, RZ, PT ;  /* 0x000000ff4800720c */ /* 0x000fe40003f66270 */
[----:B------:R-:W2:Y:S04]  /*11930*/  LDL.LU R72, [R1+0x3ec] ;  /* 0x0003ec0001487983 */ /* 0x000ea80000300800 */
[----:B------:R-:W4:Y:S04]  /*11940*/  LDL.LU R73, [R1+0x3e8] ;  /* 0x0003e80001497983 */ /* 0x000f280000300800 */
[----:B------:R-:W-:Y:S04]  /*11950*/  STL [R1+0xce0], R3 ;  /* 0x000ce00301007387 */ /* 0x000fe80000100800 */
[----:B------:R-:W-:Y:S04]  /*11960*/  STL [R1+0xce4], R4 ;  /* 0x000ce40401007387 */ /* 0x000fe80000100800 */
[----:B------:R-:W-:Y:S04]  /*11970*/  STL [R1+0x430], R2 ;  /* 0x0004300201007387 */ /* 0x000fe80000100800 */
[----:B------:R0:W-:Y:S02]  /*11980*/  STL [R1+0x42c], R16 ;  /* 0x00042c1001007387 */ /* 0x0001e40000100800 */
[----:B0-----:R-:W-:-:S05]  /*11990*/  @!P1 IMAD.MOV.U32 R16, RZ, RZ, R2 ;  /* 0x000000ffff109224 */ /* 0x001fca00078e0002 */
[----:B------:R-:W2:Y:S04]  /*119a0*/  @!P1 LDG.E.U8 R0, desc[UR24][R16.64] ;  /* 0x0000001810009981 */ /* 0x000ea8000c1e1100 */
[----:B------:R-:W4:Y:S01]  /*119b0*/  LDL.LU.64 R16, [R1+0xd68] ;  /* 0x000d680001107983 */ /* 0x000f220000300a00 */
[----:B------:R-:W-:Y:S01]  /*119c0*/  @!P3 IMAD.MOV R15, RZ, RZ, -R15 ;  /* 0x000000ffff0fb224 */ /* 0x000fe200078e0a0f */
[----:B---3--:R-:W-:Y:S02]  /*119d0*/  ISETP.GE.AND P3, PT, R70, RZ, PT ;  /* 0x000000ff4600720c */ /* 0x008fe40003f66270 */
[----:B------:R-:W-:Y:S01]  /*119e0*/  IADD3 R70, P6, PT, R5, UR4, RZ ;  /* 0x0000000405467c10 */ /* 0x000fe2000ffde0ff */
[----:B------:R-:W-:Y:S01]  /*119f0*/  @!P5 IMAD.MOV R19, RZ, RZ, -R19 ;  /* 0x000000ffff13d224 */ /* 0x000fe200078e0a13 */
[----:B------:R-:W3:Y:S01]  /*11a00*/  LDL.LU R2, [R1+0x2c4] ;  /* 0x0002c40001027983 */ /* 0x000ee20000300800 */
[----:B------:R-:W-:-:S02]  /*11a10*/  ISETP.GE.AND P5, PT, R86, RZ, PT ;  /* 0x000000ff5600720c */ /* 0x000fc40003fa6270 */
[----:B------:R-:W-:Y:S02]  /*11a20*/  IADD3.X R86, PT, PT, R6, UR5, RZ, P6, !PT ;  /* 0x0000000506567c10 */ /* 0x000fe4000b7fe4ff */
[----:B------:R-:W-:Y:S01]  /*11a30*/  PRMT R4, RZ, 0x7610, R4 ;  /* 0x00007610ff047816 */ /* 0x000fe20000000004 */
[----:B--2---:R0:W-:Y:S04]  /*11a40*/  STL [R1+0x8], R0 ;  /* 0x0000080001007387 */ /* 0x0041e80000100800 */
[----:B0-----:R-:W2:Y:S01]  /*11a50*/  LDL.LU R0, [R1+0x3e0] ;  /* 0x0003e00001007983 */ /* 0x001ea20000300800 */
[----:B----4-:R-:W-:-:S03]  /*11a60*/  @!P0 IMAD.MOV R16, RZ, RZ, -R16 ;  /* 0x000000ffff108224 */ /* 0x010fc600078e0a10 */
[----:B------:R-:W-:Y:S01]  /*11a70*/  STL [R1+0xce8], R5 ;  /* 0x000ce80501007387 */ /* 0x000fe20000100800 */
[----:B------:R-:W-:-:S03]  /*11a80*/  ISETP.GE.AND P0, PT, R87, RZ, PT ;  /* 0x000000ff5700720c */ /* 0x000fc60003f06270 */
[----:B------:R0:W-:Y:S01]  /*11a90*/  STL [R1+0xcec], R6 ;  /* 0x000cec0601007387 */ /* 0x0001e20000100800 */
[----:B------:R-:W-:-:S03]  /*11aa0*/  @!P1 IMAD.MOV.U32 R87, RZ, RZ, R86 ;  /* 0x000000ffff579224 */ /* 0x000fc600078e0056 */
[----:B------:R-:W-:Y:S04]  /*11ab0*/  STL [R1+0x438], R70 ;  /* 0x0004384601007387 */ /* 0x000fe80000100800 */
[----:B0-----:R-:W4:Y:S04]  /*11ac0*/  LDL.LU R6, [R1+0x2bc] ;  /* 0x0002bc0001067983 */ /* 0x001f280000300800 */
[----:B------:R0:W-:Y:S02]  /*11ad0*/  STL [R1+0x434], R86 ;  /* 0x0004345601007387 */ /* 0x0001e40000100800 */
[----:B0-----:R-:W-:-:S05]  /*11ae0*/  @!P1 IMAD.MOV.U32 R86, RZ, RZ, R70 ;  /* 0x000000ffff569224 */ /* 0x001fca00078e0046 */
[----:B------:R-:W2:Y:S01]  /*11af0*/  @!P1 LDG.E.U8 R4, desc[UR24][R86.64] ;  /* 0x0000001856049981 */ /* 0x000ea2000c1e1100 */
[----:B------:R-:W-:Y:S01]  /*11b00*/  @!P4 IMAD.MOV R21, RZ, RZ, -R21 ;  /* 0x000000ffff15c224 */ /* 0x000fe200078e0a15 */
[----:B------:R-:W-:Y:S01]  /*11b10*/  ISETP.GE.AND P4, PT, R72, RZ, PT ;  /* 0x000000ff4800720c */ /* 0x000fe20003f86270 */
[----:B------:R-:W-:Y:S01]  /*11b20*/  @!P5 IMAD.MOV R20, RZ, RZ, -R20 ;  /* 0x000000ffff14d224 */ /* 0x000fe200078e0a14 */
[----:B------:R-:W-:Y:S01]  /*11b30*/  ISETP.GE.AND P5, PT, R73, RZ, PT ;  /* 0x000000ff4900720c */ /* 0x000fe20003fa6270 */
[----:B------:R-:W3:Y:S04]  /*11b40*/  LDL.LU.64 R86, [R1+0xd60] ;  /* 0x000d600001567983 */ /* 0x000ee80000300a00 */
[----:B------:R-:W3:Y:S04]  /*11b50*/  LDL.LU R70, [R1+0x2a0] ;  /* 0x0002a00001467983 */ /* 0x000ee80000300800 */
[----:B------:R-:W3:Y:S04]  /*11b60*/  LDL.LU R72, [R1+0x2a8] ;  /* 0x0002a80001487983 */ /* 0x000ee80000300800 */
[----:B------:R-:W4:Y:S01]  /*11b70*/  LDL.LU R73, [R1+0x2b8] ;  /* 0x0002b80001497983 */ /* 0x000f220000300800 */
[----:B------:R-:W-:-:S03]  /*11b80*/  PRMT R3, RZ, 0x7610, R3 ;  /* 0x00007610ff037816 */ /* 0x000fc60000000003 */
[----:B--2---:R0:W-:Y:S02]  /*11b90*/  STL [R1+0x4], R4 ;  /* 0x0000040401007387 */ /* 0x0041e40000100800 */
[----:B0-----:R-:W-:Y:S02]  /*11ba0*/  IADD3 R4, P6, PT, R7, UR4, RZ ;  /* 0x0000000407047c10 */ /* 0x001fe4000ffde0ff */
[----:B------:R-:W-:Y:S01]  /*11bb0*/  STL [R1+0xcf0], R7 ;  /* 0x000cf00701007387 */ /* 0x000fe20000100800 */
[----:B------:R-:W-:Y:S01]  /*11bc0*/  @!P0 IMAD.MOV R37, RZ, RZ, -R37 ;  /* 0x000000ffff258224 */ /* 0x000fe200078e0a25 */
[----:B------:R-:W0:Y:S01]  /*11bd0*/  LDCU UR4, c[0x0][0x3b0] ;  /* 0x00007600ff0477ac */ /* 0x000e220008000800 */
[----:B------:R-:W-:Y:S01]  /*11be0*/  IADD3.X R5, PT, PT, R8, UR5, RZ, P6, !PT ;  /* 0x0000000508057c10 */ /* 0x000fe2000b7fe4ff */
[----:B------:R-:W-:Y:S01]  /*11bf0*/  STL [R1+0xcf4], R8 ;  /* 0x000cf40801007387 */ /* 0x000fe20000100800 */
[----:B------:R-:W-:Y:S01]  /*11c00*/  @!P5 IMAD.MOV R34, RZ, RZ, -R34 ;  /* 0x000000ffff22d224 */ /* 0x000fe200078e0a22 */
[----:B---3--:R-:W-:Y:S01]  /*11c10*/  ISETP.GE.AND P0, PT, R2, RZ, PT ;  /* 0x000000ff0200720c */ /* 0x008fe20003f06270 */
[----:B------:R-:W-:Y:S01]  /*11c20*/  @!P3 IMAD.MOV R36, RZ, RZ, -R36 ;  /* 0x000000ffff24b224 */ /* 0x000fe200078e0a24 */
[----:B------:R-:W2:Y:S01]  /*11c30*/  @!P1 LDG.E.U8 R3, desc[UR24][R4.64] ;  /* 0x0000001804039981 */ /* 0x000ea2000c1e1100 */
[----:B------:R-:W-:Y:S01]  /*11c40*/  @!P4 IMAD.MOV R35, RZ, RZ, -R35 ;  /* 0x000000ffff23c224 */ /* 0x000fe200078e0a23 */
[----:B------:R-:W1:Y:S02]  /*11c50*/  LDCU UR5, c[0x0][0x3b0] ;  /* 0x00007600ff0577ac */ /* 0x000e640008000800 */
[----:B------:R-:W-:Y:S01]  /*11c60*/  STL [R1+0x440], R4 ;  /* 0x0004400401007387 */ /* 0x000fe20000100800 */
[----:B----4-:R-:W-:-:S03]  /*11c70*/  ISETP.GE.AND P5, PT, R73, RZ, PT ;  /* 0x000000ff4900720c */ /* 0x010fc60003fa6270 */
[----:B------:R-:W-:Y:S01]  /*11c80*/  STL [R1+0x43c], R5 ;  /* 0x00043c0501007387 */ /* 0x000fe20000100800 */
[----:B------:R-:W-:Y:S02]  /*11c90*/  ISETP.GE.AND P1, PT, R0, RZ, PT ;  /* 0x000000ff0000720c */ /* 0x000fe40003f26270 */
[----:B------:R-:W-:Y:S02]  /*11ca0*/  ISETP.GE.AND P3, PT, R70, RZ, PT ;  /* 0x000000ff4600720c */ /* 0x000fe40003f66270 */
[----:B------:R-:W-:-:S05]  /*11cb0*/  ISETP.GE.AND P4, PT, R72, RZ, PT ;  /* 0x000000ff4800720c */ /* 0x000fca0003f86270 */
[----:B------:R-:W-:Y:S01]  /*11cc0*/  @!P5 IMAD.MOV R27, RZ, RZ, -R27 ;  /* 0x000000ffff1bd224 */ /* 0x000fe200078e0a1b */
[----:B------:R-:W-:Y:S01]  /*11cd0*/  ISETP.GE.AND P5, PT, R17, RZ, PT ;  /* 0x000000ff1100720c */ /* 0x000fe20003fa6270 */
[----:B--2---:R2:W-:Y:S04]  /*11ce0*/  STL [R1], R3 ;  /* 0x0000000301007387 */ /* 0x0045e80000100800 */
[----:B--2---:R-:W2:Y:S04]  /*11cf0*/  LDL.LU R3, [R1+0x294] ;  /* 0x0002940001037983 */ /* 0x004ea80000300800 */
[----:B------:R-:W3:Y:S04]  /*11d00*/  LDL.LU R2, [R1+0x298] ;  /* 0x0002980001027983 */ /* 0x000ee80000300800 */
[----:B------:R-:W4:Y:S04]  /*11d10*/  LDL.LU R0, [R1+0x29c] ;  /* 0x00029c0001007983 */ /* 0x000f280000300800 */
[----:B------:R-:W2:Y:S04]  /*11d20*/  LDL.LU R70, [R1+0x288] ;  /* 0x0002880001467983 */ /* 0x000ea80000300800 */
[----:B------:R-:W2:Y:S04]  /*11d30*/  LDL.LU R72, [R1+0x290] ;  /* 0x0002900001487983 */ /* 0x000ea80000300800 */
[----:B------:R-:W2:Y:S04]  /*11d40*/  LDL.LU R73, [R1+0x284] ;  /* 0x0002840001497983 */ /* 0x000ea80000300800 */
[----:B------:R-:W2:Y:S01]  /*11d50*/  LDL.LU R17, [R1+0xd58] ;  /* 0x000d580001117983 */ /* 0x000ea20000300800 */
[----:B------:R-:W-:-:S02]  /*11d60*/  @!P1 IMAD.MOV R31, RZ, RZ, -R31 ;  /* 0x000000ffff1f9224 */ /* 0x000fc400078e0a1f */
[----:B------:R-:W-:Y:S02]  /*11d70*/  @!P3 IMAD.MOV R30, RZ, RZ, -R30 ;  /* 0x000000ffff1eb224 */ /* 0x000fe400078e0a1e */
[----:B------:R-:W-:Y:S01]  /*11d80*/  @!P0 IMAD.MOV R32, RZ, RZ, -R32 ;  /* 0x000000ffff208224 */ /* 0x000fe200078e0a20 */
[----:B------:R-:W-:Y:S01]  /*11d90*/  ISETP.GE.AND P6, PT, R6, RZ, PT ;  /* 0x000000ff0600720c */ /* 0x000fe20003fc6270 */
[----:B------:R-:W-:-:S12]  /*11da0*/  @!P4 IMAD.MOV R28, RZ, RZ, -R28 ;  /* 0x000000ffff1cc224 */ /* 0x000fd800078e0a1c */
[----:B------:R-:W-:Y:S01]  /*11db0*/  @!P6 IMAD.MOV R33, RZ, RZ, -R33 ;  /* 0x000000ffff21e224 */ /* 0x000fe200078e0a21 */
[----:B---3--:R-:W-:Y:S02]  /*11dc0*/  ISETP.GE.AND P1, PT, R2, RZ, PT ;  /* 0x000000ff0200720c */ /* 0x008fe40003f26270 */
[----:B----4-:R-:W-:-:S11]  /*11dd0*/  ISETP.GE.AND P3, PT, R0, RZ, PT ;  /* 0x000000ff0000720c */ /* 0x010fd60003f66270 */
[----:B------:R-:W-:Y:S01]  /*11de0*/  @!P1 IMAD.MOV R25, RZ, RZ, -R25 ;  /* 0x000000ffff199224 */ /* 0x000fe200078e0a19 */
[----:B--2---:R-:W-:Y:S02]  /*11df0*/  ISETP.NE.AND P1, PT, R17, RZ, PT ;  /* 0x000000ff1100720c */ /* 0x004fe40003f25270 */
[----:B------:R-:W-:Y:S02]  /*11e00*/  LOP3.LUT R17, RZ, R17, RZ, 0x33, !PT ;  /* 0x00000011ff117212 */ /* 0x000fe400078e33ff */
[----:B------:R-:W-:Y:S02]  /*11e10*/  ISETP.GE.AND P0, PT, R3, RZ, PT ;  /* 0x000000ff0300720c */ /* 0x000fe40003f06270 */
[C---:B------:R-:W-:Y:S02]  /*11e20*/  SEL R0, R17.reuse, R38, !P1 ;  /* 0x0000002611007207 */ /* 0x040fe40004800000 */
[C---:B------:R-:W-:Y:S02]  /*11e30*/  SEL R3, R17.reuse, R42, !P1 ;  /* 0x0000002a11037207 */ /* 0x040fe40004800000 */
[C---:B------:R-:W-:Y:S01]  /*11e40*/  SEL R2, R17.reuse, R41, !P1 ;  /* 0x0000002911027207 */ /* 0x040fe20004800000 */
[----:B------:R2:W-:Y:S04]  /*11e50*/  STL [R1+0xe4], R0 ;  /* 0x0000e40001007387 */ /* 0x0005e80000100800 */
[----:B------:R3:W-:Y:S01]  /*11e60*/  STL [R1+0xe0], R3 ;  /* 0x0000e00301007387 */ /* 0x0007e20000100800 */
[----:B--2---:R-:W-:-:S03]  /*11e70*/  SEL R0, R17, R40, !P1 ;  /* 0x0000002811007207 */ /* 0x004fc60004800000 */
[----:B------:R2:W-:Y:S01]  /*11e80*/  STL [R1+0xdc], R2 ;  /* 0x0000dc0201007387 */ /* 0x0005e20000100800 */
[----:B---3--:R-:W-:-:S03]  /*11e90*/  SEL R3, R17, R39, !P1 ;  /* 0x0000002711037207 */ /* 0x008fc60004800000 */
[----:B------:R3:W-:Y:S01]  /*11ea0*/  STL [R1+0xd8], R0 ;  /* 0x0000d80001007387 */ /* 0x0007e20000100800 */
[----:B--2---:R-:W-:-:S03]  /*11eb0*/  SEL R2, R17, R45, !P1 ;  /* 0x0000002d11027207 */ /* 0x004fc60004800000 */
[----:B------:R2:W-:Y:S01]  /*11ec0*/  STL [R1+0xd4], R3 ;  /* 0x0000d40301007387 */ /* 0x0005e20000100800 */
[C---:B---3--:R-:W-:Y:S02]  /*11ed0*/  SEL R0, R17.reuse, R44, !P1 ;  /* 0x0000002c11007207 */ /* 0x048fe40004800000 */
[C---:B------:R-:W-:Y:S02]  /*11ee0*/  SEL R44, R17.reuse, R59, !P1 ;  /* 0x0000003b112c7207 */ /* 0x040fe40004800000 */
[C---:B------:R-:W-:Y:S01]  /*11ef0*/  SEL R59, R17.reuse, R65, !P1 ;  /* 0x00000041113b7207 */ /* 0x040fe20004800000 */
[----:B------:R-:W-:Y:S01]  /*11f00*/  STL [R1+0xd0], R2 ;  /* 0x0000d00201007387 */ /* 0x000fe20000100800 */
[C---:B------:R-:W-:Y:S02]  /*11f10*/  SEL R65, R17.reuse, R68, !P1 ;  /* 0x0000004411417207 */ /* 0x040fe40004800000 */
[C---:B--2---:R-:W-:Y:S01]  /*11f20*/  SEL R3, R17.reuse, R52, !P1 ;  /* 0x0000003411037207 */ /* 0x044fe20004800000 */
[----:B------:R2:W-:Y:S01]  /*11f30*/  STL [R1+0xcc], R0 ;  /* 0x0000cc0001007387 */ /* 0x0005e20000100800 */
[----:B------:R-:W-:-:S02]  /*11f40*/  SEL R52, R17, R62, !P1 ;  /* 0x0000003e11347207 */ /* 0x000fc40004800000 */
[----:B------:R-:W-:Y:S02]  /*11f50*/  SEL R68, R17, R67, !P1 ;  /* 0x0000004311447207 */ /* 0x000fe40004800000 */
[----:B------:R-:W-:Y:S02]  /*11f60*/  ISETP.GE.AND P6, PT, R73, RZ, PT ;  /* 0x000000ff4900720c */ /* 0x000fe40003fc6270 */
[C---:B------:R-:W-:Y:S02]  /*11f70*/  SEL R5, R17.reuse, R54, !P1 ;  /* 0x0000003611057207 */ /* 0x040fe40004800000 */
[C---:B------:R-:W-:Y:S02]  /*11f80*/  SEL R62, R17.reuse, R64, !P1 ;  /* 0x00000040113e7207 */ /* 0x040fe40004800000 */
[C---:B------:R-:W-:Y:S02]  /*11f90*/  SEL R67, R17.reuse, R66, !P1 ;  /* 0x0000004211437207 */ /* 0x040fe40004800000 */
[C---:B------:R-:W-:Y:S01]  /*11fa0*/  SEL R73, R17.reuse, R43, !P1 ;  /* 0x0000002b11497207 */ /* 0x040fe20004800000 */
[----:B------:R-:W3:Y:S01]  /*11fb0*/  LDL.LU R66, [R1+0xc] ;  /* 0x00000c0001427983 */ /* 0x000ee20000300800 */
[----:B------:R-:W-:-:S02]  /*11fc0*/  SEL R54, R17, R61, !P1 ;  /* 0x0000003d11367207 */ /* 0x000fc40004800000 */
[C---:B------:R-:W-:Y:S02]  /*11fd0*/  SEL R64, R17.reuse, R11, !P1 ;  /* 0x0000000b11407207 */ /* 0x040fe40004800000 */
[C---:B------:R-:W-:Y:S01]  /*11fe0*/  SEL R43, R17.reuse, R60, !P1 ;  /* 0x0000003c112b7207 */ /* 0x040fe20004800000 */
[----:B------:R-:W4:Y:S01]  /*11ff0*/  LDL.LU R11, [R1+0x10] ;  /* 0x00001000010b7983 */ /* 0x000f220000300800 */
[C---:B------:R-:W-:Y:S02]  /*12000*/  SEL R61, R17.reuse, R10, !P1 ;  /* 0x0000000a113d7207 */ /* 0x040fe40004800000 */
[C---:B--2---:R-:W-:Y:S01]  /*12010*/  SEL R0, R17.reuse, R57, !P1 ;  /* 0x0000003911007207 */ /* 0x044fe20004800000 */
[----:B------:R-:W2:Y:S01]  /*12020*/  LDL.LU R10, [R1+0x14] ;  /* 0x00001400010a7983 */ /* 0x000ea20000300800 */
[C---:B------:R-:W-:Y:S02]  /*12030*/  SEL R60, R17.reuse, R9, !P1 ;  /* 0x00000009113c7207 */ /* 0x040fe40004800000 */
[C---:B------:R-:W-:Y:S01]  /*12040*/  SEL R39, R17.reuse, R56, !P1 ;  /* 0x0000003811277207 */ /* 0x040fe20004800000 */
[----:B------:R-:W2:Y:S01]  /*12050*/  LDL.LU R9, [R1+0x18] ;  /* 0x0000180001097983 */ /* 0x000ea20000300800 */
[----:B------:R-:W-:-:S02]  /*12060*/  SEL R57, R17, R19, !P1 ;  /* 0x0000001311397207 */ /* 0x000fc40004800000 */
[C---:B------:R-:W-:Y:S01]  /*12070*/  SEL R40, R17.reuse, R55, !P1 ;  /* 0x0000003711287207 */ /* 0x040fe20004800000 */
[----:B------:R-:W2:Y:S01]  /*12080*/  LDL.LU R19, [R1+0x1c] ;  /* 0x00001c0001137983 */ /* 0x000ea20000300800 */
[C---:B------:R-:W-:Y:S02]  /*12090*/  SEL R56, R17.reuse, R16, !P1 ;  /* 0x0000001011387207 */ /* 0x040fe40004800000 */
[C---:B------:R-:W-:Y:S01]  /*120a0*/  SEL R4, R17.reuse, R53, !P1 ;  /* 0x0000003511047207 */ /* 0x040fe20004800000 */
[----:B------:R-:W2:Y:S01]  /*120b0*/  LDL.LU R16, [R1+0x20] ;  /* 0x0000200001107983 */ /* 0x000ea20000300800 */
[C---:B------:R-:W-:Y:S02]  /*120c0*/  SEL R55, R17.reuse, R15, !P1 ;  /* 0x0000000f11377207 */ /* 0x040fe40004800000 */
[----:B------:R-:W-:Y:S01]  /*120d0*/  ISETP.GE.AND P4, PT, R70, RZ, PT ;  /* 0x000000ff4600720c */ /* 0x000fe20003f86270 */
[----:B------:R-:W2:Y:S01]  /*120e0*/  LDL.LU R15, [R1+0x24] ;  /* 0x00002400010f7983 */ /* 0x000ea20000300800 */
[----:B------:R-:W-:-:S02]  /*120f0*/  SEL R2, R17, R51, !P1 ;  /* 0x0000003311027207 */ /* 0x000fc40004800000 */
[C---:B------:R-:W-:Y:S02]  /*12100*/  SEL R53, R17.reuse, R21, !P1 ;  /* 0x0000001511357207 */ /* 0x040fe40004800000 */
[C---:B------:R-:W-:Y:S01]  /*12110*/  SEL R70, R17.reuse, R47, !P1 ;  /* 0x0000002f11467207 */ /* 0x040fe20004800000 */
[----:B------:R-:W2:Y:S01]  /*12120*/  LDL.LU R21, [R1+0x28] ;  /* 0x0000280001157983 */ /* 0x000ea20000300800 */
[C---:B------:R-:W-:Y:S02]  /*12130*/  SEL R51, R17.reuse, R20, !P1 ;  /* 0x0000001411337207 */ /* 0x040fe40004800000 */
[C---:B------:R-:W-:Y:S01]  /*12140*/  SEL R47, R17.reuse, R35, !P1 ;  /* 0x00000023112f7207 */ /* 0x040fe20004800000 */
[----:B------:R-:W2:Y:S01]  /*12150*/  LDL.LU R20, [R1+0x2c] ;  /* 0x00002c0001147983 */ /* 0x000ea20000300800 */
[----:B------:R-:W-:-:S03]  /*12160*/  SEL R45, R17, R33, !P1 ;  /* 0x00000021112d7207 */ /* 0x000fc60004800000 */
[----:B------:R-:W2:Y:S04]  /*12170*/  LDL.LU R35, [R1+0x30] ;  /* 0x0000300001237983 */ /* 0x000ea80000300800 */
[----:B------:R-:W2:Y:S01]  /*12180*/  LDL.LU R33, [R1+0x38] ;  /* 0x0000380001217983 */ /* 0x000ea20000300800 */
[C---:B------:R-:W-:Y:S02]  /*12190*/  SEL R7, R17.reuse, R50, !P1 ;  /* 0x0000003211077207 */ /* 0x040fe40004800000 */
[C---:B------:R-:W-:Y:S02]  /*121a0*/  SEL R50, R17.reuse, R58, !P1 ;  /* 0x0000003a11327207 */ /* 0x040fe40004800000 */
[----:B------:R-:W-:Y:S02]  /*121b0*/  SEL R58, R17, R14, !P1 ;  /* 0x0000000e113a7207 */ /* 0x000fe40004800000 */
[----:B------:R-:W0:Y:S02]  /*121c0*/  S2R R14, SR_TID.X ;  /* 0x00000000000e7919 */ /* 0x000e240000002100 */
[----:B0-----:R-:W-:-:S04]  /*121d0*/  LOP3.LUT R14, R14, 0x7f, RZ, 0xc0, !PT ;  /* 0x0000007f0e0e7812 */ /* 0x001fc800078ec0ff */
[----:B------:R-:W-:-:S05]  /*121e0*/  LOP3.LUT R14, R14, 0x60, RZ, 0x3c, !PT ;  /* 0x000000600e0e7812 */ /* 0x000fca00078e3cff */
[----:B--2---:R-:W-:Y:S04]  /*121f0*/  STS.U8 [R14+UR9+0x6700], R33 ;  /* 0x006700210e007988 */ /* 0x004fe80008000009 */
[----:B------:R-:W-:Y:S04]  /*12200*/  STS.U8 [R14+UR9+0xb00], R35 ;  /* 0x000b00230e007988 */ /* 0x000fe80008000009 */
[----:B------:R-:W-:Y:S04]  /*12210*/  STS.U8 [R14+UR9+0x2b00], R20 ;  /* 0x002b00140e007988 */ /* 0x000fe80008000009 */
[----:B------:R-:W-:Y:S04]  /*12220*/  STS.U8 [R14+UR9+0x4b00], R21 ;  /* 0x004b00150e007988 */ /* 0x000fe80008000009 */
[----:B------:R-:W-:Y:S04]  /*12230*/  STS.U8 [R14+UR9+0x6b00], R15 ;  /* 0x006b000f0e007988 */ /* 0x000fe80008000009 */
[----:B------:R-:W-:Y:S04]  /*12240*/  STS.U8 [R14+UR9+0xf00], R16 ;  /* 0x000f00100e007988 */ /* 0x000fe80008000009 */
[----:B------:R-:W-:Y:S04]  /*12250*/  STS.U8 [R14+UR9+0x2f00], R19 ;  /* 0x002f00130e007988 */ /* 0x000fe80008000009 */
[----:B------:R-:W-:Y:S04]  /*12260*/  STS.U8 [R14+UR9+0x4f00], R9 ;  /* 0x004f00090e007988 */ /* 0x000fe80008000009 */
[----:B------:R-:W-:Y:S04]  /*12270*/  STS.U8 [R14+UR9+0x6f00], R10 ;  /* 0x006f000a0e007988 */ /* 0x000fe80008000009 */
[----:B----4-:R0:W-:Y:S04]  /*12280*/  STS.U8 [R14+UR9+0x1300], R11 ;  /* 0x0013000b0e007988 */ /* 0x0101e80008000009 */
[----:B0-----:R-:W2:Y:S04]  /*12290*/  LDL.LU R11, [R1+0x48] ;  /* 0x00004800010b7983 */ /* 0x001ea80000300800 */
[----:B---3--:R0:W-:Y:S04]  /*122a0*/  STS.U8 [R14+UR9+0x3300], R66 ;  /* 0x003300420e007988 */ /* 0x0081e80008000009 */
[----:B0-----:R-:W3:Y:S01]  /*122b0*/  LDL.LU R66, [R1+0x44] ;  /* 0x0000440001427983 */ /* 0x001ee20000300800 */
[----:B------:R-:W0:Y:S01]  /*122c0*/  S2R R9, SR_TID.X ;  /* 0x0000000000097919 */ /* 0x000e220000002100 */
[----:B------:R-:W-:-:S02]  /*122d0*/  @!P6 IMAD.MOV R13, RZ, RZ, -R13 ;  /* 0x000000ffff0de224 */ /* 0x000fc400078e0a0d */
[----:B------:R-:W-:Y:S04]  /*122e0*/  STS.U8 [R14+UR9+0x5300], R87 ;  /* 0x005300570e007988 */ /* 0x000fe80008000009 */
[----:B------:R-:W-:Y:S04]  /*122f0*/  STS.U8 [R14+UR9+0x7300], R86 ;  /* 0x007300560e007988 */ /* 0x000fe80008000009 */
[----:B------:R-:W-:Y:S01]  /*12300*/  STS.U8 [R14+UR9+0x1700], R85 ;  /* 0x001700550e007988 */ /* 0x000fe20008000009 */
[----:B------:R-:W-:-:S03]  /*12310*/  SEL R42, R17, R32, !P1 ;  /* 0x00000020112a7207 */ /* 0x000fc60004800000 */
[----:B------:R-:W-:Y:S01]  /*12320*/  STS.U8 [R14+UR9+0x3700], R84 ;  /* 0x003700540e007988 */ /* 0x000fe20008000009 */
[----:B------:R-:W-:-:S03]  /*12330*/  SEL R32, R17, R25, !P1 ;  /* 0x0000001911207207 */ /* 0x000fc60004800000 */
[----:B------:R-:W-:Y:S01]  /*12340*/  STS.U8 [R14+UR9+0x5700], R83 ;  /* 0x005700530e007988 */ /* 0x000fe20008000009 */
[----:B------:R-:W-:-:S03]  /*12350*/  SEL R25, R17, R13, !P1 ;  /* 0x0000000d11197207 */ /* 0x000fc60004800000 */
[----:B------:R-:W-:Y:S04]  /*12360*/  STS.U8 [R14+UR9+0x7700], R82 ;  /* 0x007700520e007988 */ /* 0x000fe80008000009 */
[----:B------:R-:W-:Y:S01]  /*12370*/  STS.U8 [R14+UR9+0x1b00], R80 ;  /* 0x001b00500e007988 */ /* 0x000fe20008000009 */
[----:B0-----:R-:W-:-:S03]  /*12380*/  LOP3.LUT R9, R9, 0x7f, RZ, 0xc0, !PT ;  /* 0x0000007f09097812 */ /* 0x001fc600078ec0ff */
[----:B------:R-:W-:Y:S01]  /*12390*/  STS.U8 [R14+UR9+0x3b00], R79 ;  /* 0x003b004f0e007988 */ /* 0x000fe20008000009 */
[----:B------:R-:W-:-:S03]  /*123a0*/  LOP3.LUT R13, R9, 0x70, RZ, 0x3c, !PT ;  /* 0x00000070090d7812 */ /* 0x000fc600078e3cff */
[----:B------:R-:W-:Y:S04]  /*123b0*/  STS.U8 [R14+UR9+0x5b00], R78 ;  /* 0x005b004e0e007988 */ /* 0x000fe80008000009 */
[----:B------:R-:W-:Y:S04]  /*123c0*/  STS.U8 [R14+UR9+0x7b00], R77 ;  /* 0x007b004d0e007988 */ /* 0x000fe80008000009 */
[----:B------:R-:W-:Y:S04]  /*123d0*/  STS.U8 [R14+UR9+0x1f00], R74 ;  /* 0x001f004a0e007988 */ /* 0x000fe80008000009 */
[----:B------:R-:W4:Y:S04]  /*123e0*/  LDL.LU R16, [R1+0x40] ;  /* 0x0000400001107983 */ /* 0x000f280000300800 */
[----:B------:R-:W-:Y:S04]  /*123f0*/  STS.U8 [R14+UR9+0x3f00], R71 ;  /* 0x003f00470e007988 */ /* 0x000fe80008000009 */
[----:B------:R-:W4:Y:S04]  /*12400*/  LDL.LU R10, [R1+0x3c] ;  /* 0x00003c00010a7983 */ /* 0x000f280000300800 */
[----:B------:R-:W-:Y:S04]  /*12410*/  STS.U8 [R14+UR9+0x5f00], R18 ;  /* 0x005f00120e007988 */ /* 0x000fe80008000009 */
[----:B------:R-:W4:Y:S04]  /*12420*/  LDL.LU R19, [R1+0x84] ;  /* 0x0000840001137983 */ /* 0x000f280000300800 */
[----:B------:R0:W-:Y:S04]  /*12430*/  STS.U8 [R14+UR9+0x7f00], R12 ;  /* 0x007f000c0e007988 */ /* 0x0001e80008000009 */
[----:B0-----:R-:W4:Y:S04]  /*12440*/  LDL.LU R14, [R1+0x90] ;  /* 0x00009000010e7983 */ /* 0x001f280000300800 */
[----:B--2---:R0:W-:Y:S04]  /*12450*/  STS.U8 [R13+UR9+0x380], R11 ;  /* 0x0003800b0d007988 */ /* 0x0041e80008000009 */
[----:B0-----:R-:W2:Y:S04]  /*12460*/  LDL.LU R11, [R1+0x8c] ;  /* 0x00008c00010b7983 */ /* 0x001ea80000300800 */
[----:B---3--:R0:W-:Y:S04]  /*12470*/  STS.U8 [R13+UR9+0x2380], R66 ;  /* 0x002380420d007988 */ /* 0x0081e80008000009 */
[----:B0-----:R-:W3:Y:S01]  /*12480*/  LDL.LU R66, [R1+0x88] ;  /* 0x0000880001427983 */ /* 0x001ee20000300800 */
[----:B------:R-:W-:Y:S01]  /*12490*/  @!P0 IMAD.MOV R26, RZ, RZ, -R26 ;  /* 0x000000ffff1a8224 */ /* 0x000fe200078e0a1a */
[----:B------:R-:W-:Y:S01]  /*124a0*/  ISETP.GE.AND P0, PT, R72, RZ, PT ;  /* 0x000000ff4800720c */ /* 0x000fe20003f06270 */
[----:B------:R-:W-:Y:S01]  /*124b0*/  @!P3 IMAD.MOV R24, RZ, RZ, -R24 ;  /* 0x000000ffff18b224 */ /* 0x000fe200078e0a18 */
[----:B------:R-:W3:Y:S01]  /*124c0*/  LDL.LU R82, [R1+0x80] ;  /* 0x0000800001527983 */ /* 0x000ee20000300800 */
[----:B------:R-:W-:-:S02]  /*124d0*/  @!P4 IMAD.MOV R23, RZ, RZ, -R23 ;  /* 0x000000ffff17c224 */ /* 0x000fc400078e0a17 */
[----:B------:R-:W-:Y:S01]  /*124e0*/  @!P5 IMAD.MOV R22, RZ, RZ, -R22 ;  /* 0x000000ffff16d224 */ /* 0x000fe200078e0a16 */
[----:B------:R-:W3:Y:S01]  /*124f0*/  LDL.LU R83, [R1+0x7c] ;  /* 0x00007c0001537983 */ /* 0x000ee20000300800 */
[C---:B------:R-:W-:Y:S02]  /*12500*/  SEL R72, R17.reuse, R48, !P1 ;  /* 0x0000003011487207 */ /* 0x040fe40004800000 */
[C---:B------:R-:W-:Y:S01]  /*12510*/  SEL R6, R17.reuse, R49, !P1 ;  /* 0x0000003111067207 */ /* 0x040fe20004800000 */
[----:B------:R-:W3:Y:S03]  /*12520*/  LDL.LU R84, [R1+0x78] ;  /* 0x0000780001547983 */ /* 0x000ee60000300800 */
[----:B------:R-:W-:Y:S01]  /*12530*/  @!P0 IMAD.MOV R29, RZ, RZ, -R29 ;  /* 0x000000ffff1d8224 */ /* 0x000fe200078e0a1d */
[C---:B------:R-:W-:Y:S01]  /*12540*/  SEL R8, R17.reuse, R46, !P1 ;  /* 0x0000002e11087207 */ /* 0x040fe20004800000 */
[----:B------:R-:W3:Y:S01]  /*12550*/  LDL.LU R85, [R1+0x74] ;  /* 0x0000740001557983 */ /* 0x000ee20000300800 */
[----:B------:R-:W-:-:S02]  /*12560*/  SEL R49, R17, R37, !P1 ;  /* 0x0000002511317207 */ /* 0x000fc40004800000 */
[C---:B------:R-:W-:Y:S01]  /*12570*/  SEL R48, R17.reuse, R36, !P1 ;  /* 0x0000002411307207 */ /* 0x040fe20004800000 */
[----:B------:R-:W3:Y:S01]  /*12580*/  LDL.LU R86, [R1+0x70] ;  /* 0x0000700001567983 */ /* 0x000ee20000300800 */
[C---:B------:R-:W-:Y:S02]  /*12590*/  SEL R46, R17.reuse, R34, !P1 ;  /* 0x00000022112e7207 */ /* 0x040fe40004800000 */
[C---:B------:R-:W-:Y:S01]  /*125a0*/  SEL R38, R17.reuse, R30, !P1 ;  /* 0x0000001e11267207 */ /* 0x040fe20004800000 */
[----:B------:R-:W3:Y:S01]  /*125b0*/  LDL.LU R87, [R1+0x6c] ;  /* 0x00006c0001577983 */ /* 0x000ee20000300800 */
[C---:B------:R-:W-:Y:S02]  /*125c0*/  SEL R37, R17.reuse, R28, !P1 ;  /* 0x0000001c11257207 */ /* 0x040fe40004800000 */
[C---:B------:R-:W-:Y:S02]  /*125d0*/  SEL R36, R17.reuse, R27, !P1 ;  /* 0x0000001b11247207 */ /* 0x040fe40004800000 */
[----:B------:R-:W-:-:S02]  /*125e0*/  SEL R63, R17, R63, !P1 ;  /* 0x0000003f113f7207 */ /* 0x000fc40004800000 */
[C---:B------:R-:W-:Y:S02]  /*125f0*/  SEL R89, R17.reuse, R89, !P1 ;  /* 0x0000005911597207 */ /* 0x040fe40004800000 */
[C---:B------:R-:W-:Y:S02]  /*12600*/  SEL R88, R17.reuse, R88, !P1 ;  /* 0x0000005811587207 */ /* 0x040fe40004800000 */
[C---:B------:R-:W-:Y:S02]  /*12610*/  SEL R69, R17.reuse, R69, !P1 ;  /* 0x0000004511457207 */ /* 0x040fe40004800000 */
        /* <DEDUP_REMOVED lines=9> */
[----:B------:R-:W-:Y:S02]  /*126b0*/  SEL R29, R17, R29, !P1 ;  /* 0x0000001d111d7207 */ /* 0x000fe40004800000 */
[----:B------:R-:W3:Y:S04]  /*126c0*/  LDL.LU R17, [R1+0x68] ;  /* 0x0000680001117983 */ /* 0x000ee80000300800 */
[----:B------:R-:W3:Y:S04]  /*126d0*/  LDL.LU R22, [R1+0x64] ;  /* 0x0000640001167983 */ /* 0x000ee80000300800 */
[----:B------:R-:W3:Y:S04]  /*126e0*/  LDL.LU R23, [R1+0x60] ;  /* 0x0000600001177983 */ /* 0x000ee80000300800 */
[----:B------:R-:W3:Y:S04]  /*126f0*/  LDL.LU R24, [R1+0x5c] ;  /* 0x00005c0001187983 */ /* 0x000ee80000300800 */
[----:B----4-:R-:W-:Y:S04]  /*12700*/  STS.U8 [R13+UR9+0x4380], R16 ;  /* 0x004380100d007988 */ /* 0x010fe80008000009 */
[----:B------:R-:W4:Y:S04]  /*12710*/  LDL.LU R26, [R1+0x58] ;  /* 0x00005800011a7983 */ /* 0x000f280000300800 */
[----:B------:R-:W-:Y:S04]  /*12720*/  STS.U8 [R13+UR9+0x6380], R10 ;  /* 0x0063800a0d007988 */ /* 0x000fe80008000009 */
[----:B------:R-:W4:Y:S04]  /*12730*/  LDL.LU R31, [R1+0x54] ;  /* 0x00005400011f7983 */ /* 0x000f280000300800 */
[----:B------:R-:W-:Y:S04]  /*12740*/  STS.U8 [R13+UR9+0x780], R19 ;  /* 0x000780130d007988 */ /* 0x000fe80008000009 */
[----:B------:R-:W4:Y:S04]  /*12750*/  LDL.LU R33, [R1+0x50] ;  /* 0x0000500001217983 */ /* 0x000f280000300800 */
[----:B------:R-:W4:Y:S04]  /*12760*/  LDL.LU R35, [R1+0x4c] ;  /* 0x00004c0001237983 */ /* 0x000f280000300800 */
[----:B------:R-:W-:Y:S04]  /*12770*/  STS.U8 [R13+UR9+0x2780], R14 ;  /* 0x0027800e0d007988 */ /* 0x000fe80008000009 */
[----:B------:R-:W4:Y:S04]  /*12780*/  LDL.LU R20, [R1+0x34] ;  /* 0x0000340001147983 */ /* 0x000f280000300800 */
[----:B--2---:R0:W-:Y:S04]  /*12790*/  STS.U8 [R13+UR9+0x4780], R11 ;  /* 0x0047800b0d007988 */ /* 0x0041e80008000009 */
[----:B0-----:R-:W2:Y:S04]  /*127a0*/  LDL.LU R11, [R1+0xe4] ;  /* 0x0000e400010b7983 */ /* 0x001ea80000300800 */
[----:B------:R-:W2:Y:S04]  /*127b0*/  LDL.LU R21, [R1+0xe0] ;  /* 0x0000e00001157983 */ /* 0x000ea80000300800 */
[----:B------:R-:W2:Y:S04]  /*127c0*/  LDL.LU R15, [R1+0xdc] ;  /* 0x0000dc00010f7983 */ /* 0x000ea80000300800 */
[----:B------:R-:W2:Y:S04]  /*127d0*/  LDL.LU R14, [R1+0xd8] ;  /* 0x0000d800010e7983 */ /* 0x000ea80000300800 */
[----:B------:R-:W2:Y:S04]  /*127e0*/  LDL.LU R16, [R1+0xd4] ;  /* 0x0000d40001107983 */ /* 0x000ea80000300800 */
[----:B------:R-:W2:Y:S04]  /*127f0*/  LDL.LU R19, [R1+0xd0] ;  /* 0x0000d00001137983 */ /* 0x000ea80000300800 */
[----:B---3--:R0:W-:Y:S04]  /*12800*/  STS.U8 [R13+UR9+0x6780], R66 ;  /* 0x006780420d007988 */ /* 0x0081e80008000009 */
[----:B0-----:R-:W3:Y:S01]  /*12810*/  LDL.LU R66, [R1+0xcc] ;  /* 0x0000cc0001427983 */ /* 0x001ee20000300800 */
[----:B------:R-:W0:Y:S03]  /*12820*/  S2R R9, SR_TID.X ;  /* 0x0000000000097919 */ /* 0x000e260000002100 */
[----:B------:R-:W-:Y:S04]  /*12830*/  STS.U8 [R13+UR9+0xb80], R82 ;  /* 0x000b80520d007988 */ /* 0x000fe80008000009 */
[----:B------:R-:W-:Y:S04]  /*12840*/  STS.U8 [R13+UR9+0x2b80], R83 ;  /* 0x002b80530d007988 */ /* 0x000fe80008000009 */
[----:B------:R-:W-:Y:S04]  /*12850*/  STS.U8 [R13+UR9+0x4b80], R84 ;  /* 0x004b80540d007988 */ /* 0x000fe80008000009 */
[----:B------:R-:W-:Y:S04]  /*12860*/  STS.U8 [R13+UR9+0x6b80], R85 ;  /* 0x006b80550d007988 */ /* 0x000fe80008000009 */
[----:B------:R-:W-:Y:S04]  /*12870*/  STS.U8 [R13+UR9+0xf80], R86 ;  /* 0x000f80560d007988 */ /* 0x000fe80008000009 */
[----:B------:R-:W-:Y:S01]  /*12880*/  STS.U8 [R13+UR9+0x2f80], R87 ;  /* 0x002f80570d007988 */ /* 0x000fe20008000009 */
[----:B0-----:R-:W-:-:S03]  /*12890*/  LOP3.LUT R9, R9, 0x3f, RZ, 0xc0, !PT ;  /* 0x0000003f09097812 */ /* 0x001fc600078ec0ff */
[----:B------:R-:W-:Y:S02]  /*128a0*/  STS.U8 [R13+UR9+0x4f80], R17 ;  /* 0x004f80110d007988 */ /* 0x000fe40008000009 */
[----:B------:R-:W-:Y:S02]  /*128b0*/  IMAD R9, R9, UR13, RZ ;  /* 0x0000000d09097c24 */ /* 0x000fe4000f8e02ff */
[----:B------:R-:W-:Y:S04]  /*128c0*/  STS.U8 [R13+UR9+0x6f80], R22 ;  /* 0x006f80160d007988 */ /* 0x000fe80008000009 */
[----:B------:R0:W-:Y:S01]  /*128d0*/  STS.U8 [R13+UR9+0x1380], R23 ;  /* 0x001380170d007988 */ /* 0x0001e20008000009 */
[----:B------:R-:W-:Y:S01]  /*128e0*/  IADD3 R10, P0, PT, R9, UR18, RZ ;  /* 0x00000012090a7c10 */ /* 0x000fe2000ff1e0ff */
[----:B------:R-:W-:Y:S01]  /*128f0*/  IMAD R18, R73, UR63, RZ ;  /* 0x0000003f49127c24 */ /* 0x000fe2000f8e02ff */
[----:B------:R-:W1:Y:S01]  /*12900*/  LDCU UR18, c[0x0][0x3b0] ;  /* 0x00007600ff1277ac */ /* 0x000e620008000800 */
[----:B------:R-:W-:Y:S04]  /*12910*/  STS.U8 [R13+UR9+0x3380], R24 ;  /* 0x003380180d007988 */ /* 0x000fe80008000009 */
[----:B----4-:R-:W-:Y:S01]  /*12920*/  STS.U8 [R13+UR9+0x5380], R26 ;  /* 0x0053801a0d007988 */ /* 0x010fe20008000009 */
[----:B------:R-:W-:Y:S01]  /*12930*/  LEA.HI.X.SX32 R9, R9, UR19, 0x1, P0 ;  /* 0x0000001309097c11 */ /* 0x000fe200080f0eff */
[----:B0-----:R-:W-:Y:S01]  /*12940*/  IMAD R23, R6, UR58, RZ ;  /* 0x0000003a06177c24 */ /* 0x001fe2000f8e02ff */
[----:B------:R-:W0:Y:S01]  /*12950*/  LDCU UR19, c[0x0][0x3b0] ;  /* 0x00007600ff1377ac */ /* 0x000e220008000800 */
[----:B------:R4:W-:Y:S04]  /*12960*/  STS.U8 [R13+UR9+0x7380], R31 ;  /* 0x0073801f0d007988 */ /* 0x0009e80008000009 */
[----:B------:R-:W-:Y:S04]  /*12970*/  STS.U8 [R13+UR9+0x1780], R33 ;  /* 0x001780210d007988 */ /* 0x000fe80008000009 */
[----:B------:R0:W-:Y:S01]  /*12980*/  STS.U8 [R13+UR9+0x3780], R35 ;  /* 0x003780230d007988 */ /* 0x0001e20008000009 */
[----:B----4-:R-:W-:-:S03]  /*12990*/  IMAD R31, R3, UR55, RZ ;  /* 0x00000037031f7c24 */ /* 0x010fc6000f8e02ff */
[----:B------:R4:W-:Y:S01]  /*129a0*/  STS.U8 [R13+UR9+0x5780], R20 ;  /* 0x005780140d007988 */ /* 0x0009e20008000009 */
[----:B0-----:R-:W-:-:S03]  /*129b0*/  IMAD R35, R0, UR53, RZ ;  /* 0x0000003500237c24 */ /* 0x001fc6000f8e02ff */
[----:B------:R-:W-:Y:S04]  /*129c0*/  STS.U8 [R13+UR9+0x7780], R81 ;  /* 0x007780510d007988 */ /* 0x000fe80008000009 */
[----:B------:R-:W-:Y:S01]  /*129d0*/  STS.U8 [R13+UR9+0x1b80], R76 ;  /* 0x001b804c0d007988 */ /* 0x000fe20008000009 */
[----:B------:R-:W-:-:S03]  /*129e0*/  IMAD R33, R2, UR54, RZ ;  /* 0x0000003602217c24 */ /* 0x000fc6000f8e02ff */
[----:B------:R0:W-:Y:S01]  /*129f0*/  STS.U8 [R13+UR9+0x3b80], R75 ;  /* 0x003b804b0d007988 */ /* 0x0001e20008000009 */
[----:B------:R-:W-:Y:S02]  /*12a00*/  IMAD R24, R5, UR57, RZ ;  /* 0x0000003905187c24 */ /* 0x000fe4000f8e02ff */
[----:B----4-:R-:W-:Y:S02]  /*12a10*/  IMAD R20, R70, UR61, RZ ;  /* 0x0000003d46147c24 */ /* 0x010fe4000f8e02ff */
[----:B------:R-:W-:Y:S02]  /*12a20*/  IMAD R22, R7, UR59, RZ ;  /* 0x0000003b07167c24 */ /* 0x000fe4000f8e02ff */
[----:B------:R-:W-:Y:S02]  /*12a30*/  IMAD R26, R4, UR56, RZ ;  /* 0x00000038041a7c24 */ /* 0x000fe4000f8e02ff */
[----:B------:R-:W-:Y:S02]  /*12a40*/  IMAD R39, R39, UR52, RZ ;  /* 0x0000003427277c24 */ /* 0x000fe4000f8e02ff */
[----:B------:R-:W-:-:S02]  /*12a50*/  IMAD R43, R43, UR50, RZ ;  /* 0x000000322b2b7c24 */ /* 0x000fc4000f8e02ff */
[----:B------:R-:W-:Y:S02]  /*12a60*/  IMAD R40, R40, UR51, RZ ;  /* 0x0000003328287c24 */ /* 0x000fe4000f8e02ff */
[----:B------:R-:W-:Y:S02]  /*12a70*/  IMAD R44, R44, UR49, RZ ;  /* 0x000000312c2c7c24 */ /* 0x000fe4000f8e02ff */
        /* <DEDUP_REMOVED lines=12> */
[----:B--2---:R-:W-:Y:S02]  /*12b40*/  IMAD R11, R11, UR4, RZ ;  /* 0x000000040b0b7c24 */ /* 0x004fe4000f8e02ff */
[----:B------:R-:W-:-:S03]  /*12b50*/  IMAD R12, R21, UR69, RZ ;  /* 0x00000045150c7c24 */ /* 0x000fc6000f8e02ff */
[----:B------:R-:W-:Y:S01]  /*12b60*/  IADD3 R0, P0, PT, R11, R10, RZ ;  /* 0x0000000a0b007210 */ /* 0x000fe20007f1e0ff */
[----:B0-----:R-:W-:-:S03]  /*12b70*/  IMAD R13, R15, UR68, RZ ;  /* 0x000000440f0d7c24 */ /* 0x001fc6000f8e02ff */
[----:B------:R-:W-:Y:S01]  /*12b80*/  LEA.HI.X.SX32 R3, R11, R9, 0x1, P0 ;  /* 0x000000090b037211 */ /* 0x000fe200000f0eff */
[----:B------:R0:W-:Y:S01]  /*12b90*/  STL [R1+0x448], R0 ;  /* 0x0004480001007387 */ /* 0x0001e20000100800 */
[-C--:B------:R-:W-:Y:S01]  /*12ba0*/  IADD3 R2, P0, PT, R12, R10.reuse, RZ ;  /* 0x0000000a0c027210 */ /* 0x080fe20007f1e0ff */
[----:B------:R-:W-:Y:S02]  /*12bb0*/  IMAD R14, R14, UR67, RZ ;  /* 0x000000430e0e7c24 */ /* 0x000fe4000f8e02ff */
[----:B------:R-:W-:Y:S01]  /*12bc0*/  IMAD R15, R16, UR66, RZ ;  /* 0x00000042100f7c24 */ /* 0x000fe2000f8e02ff */
[----:B------:R2:W-:Y:S01]  /*12bd0*/  STL [R1+0x444], R3 ;  /* 0x0004440301007387 */ /* 0x0005e20000100800 */
[----:B------:R-:W-:Y:S01]  /*12be0*/  IMAD R16, R19, UR65, RZ ;  /* 0x0000004113107c24 */ /* 0x000fe2000f8e02ff */
[-C--:B0-----:R-:W-:Y:S02]  /*12bf0*/  IADD3 R0, P6, PT, R13, R10.reuse, RZ ;  /* 0x0000000a0d007210 */ /* 0x081fe40007fde0ff */
[----:B------:R0:W-:Y:S01]  /*12c00*/  STL [R1+0x450], R2 ;  /* 0x0004500201007387 */ /* 0x0001e20000100800 */
[----:B------:R-:W-:-:S02]  /*12c10*/  IADD3 R5, P5, PT, R14, R10, RZ ;  /* 0x0000000a0e057210 */ /* 0x000fc40007fbe0ff */
[-C--:B--2---:R-:W-:Y:S01]  /*12c20*/  IADD3 R3, P1, PT, R15, R10.reuse, RZ ;  /* 0x0000000a0f037210 */ /* 0x084fe20007f3e0ff */
[----:B------:R2:W-:Y:S01]  /*12c30*/  STL [R1+0x458], R0 ;  /* 0x0004580001007387 */ /* 0x0005e20000100800 */
[----:B---3--:R-:W-:Y:S01]  /*12c40*/  IMAD R17, R66, UR64, RZ ;  /* 0x0000004042117c24 */ /* 0x008fe2000f8e02ff */
[-C--:B0-----:R-:W-:Y:S02]  /*12c50*/  IADD3 R2, P4, PT, R16, R10.reuse, RZ ;  /* 0x0000000a10027210 */ /* 0x081fe40007f9e0ff */
[----:B------:R-:W-:Y:S02]  /*12c60*/  STL [R1+0x468], R3 ;  /* 0x0004680301007387 */ /* 0x000fe40000100800 */
[----:B--2---:R-:W-:Y:S02]  /*12c70*/  IADD3 R0, P3, PT, R17, R10, RZ ;  /* 0x0000000a11007210 */ /* 0x004fe40007f7e0ff */
[----:B------:R-:W-:Y:S04]  /*12c80*/  STL [R1+0x460], R5 ;  /* 0x0004600501007387 */ /* 0x000fe80000100800 */
[----:B------:R0:W-:Y:S01]  /*12c90*/  STL [R1+0x470], R2 ;  /* 0x0004700201007387 */ /* 0x0001e20000100800 */
[----:B------:R-:W-:-:S03]  /*12ca0*/  IMAD R19, R72, UR62, RZ ;  /* 0x0000003e48137c24 */ /* 0x000fc6000f8e02ff */
[----:B------:R-:W-:Y:S04]  /*12cb0*/  STL [R1+0xcf8], R5 ;  /* 0x000cf80501007387 */ /* 0x000fe80000100800 */
[----:B------:R2:W-:Y:S01]  /*12cc0*/  STL [R1+0x478], R0 ;  /* 0x0004780001007387 */ /* 0x0005e20000100800 */
[-C--:B0-----:R-:W-:Y:S02]  /*12cd0*/  LEA.HI.X.SX32 R2, R13, R9.reuse, 0x1, P6 ;  /* 0x000000090d027211 */ /* 0x081fe400030f0eff */
[----:B--2---:R-:W-:Y:S02]  /*12ce0*/  LEA.HI.X.SX32 R0, R12, R9, 0x1, P0 ;  /* 0x000000090c007211 */ /* 0x004fe400000f0eff */
[----:B------:R-:W-:-:S03]  /*12cf0*/  IADD3 R3, P0, PT, R18, R10, RZ ;  /* 0x0000000a12037210 */ /* 0x000fc60007f1e0ff */
[----:B------:R0:W-:Y:S01]  /*12d00*/  STL [R1+0x44c], R0 ;  /* 0x00044c0001007387 */ /* 0x0001e20000100800 */
[----:B------:R-:W-:-:S03]  /*12d10*/  LEA.HI.X.SX32 R6, R14, R9, 0x1, P5 ;  /* 0x000000090e067211 */ /* 0x000fc600028f0eff */
[----:B------:R-:W-:Y:S01]  /*12d20*/  STL [R1+0x454], R2 ;  /* 0x0004540201007387 */ /* 0x000fe20000100800 */
[----:B0-----:R-:W-:-:S03]  /*12d30*/  IADD3 R0, P6, PT, R19, R10, RZ ;  /* 0x0000000a13007210 */ /* 0x001fc60007fde0ff */
[----:B------:R-:W-:Y:S01]  /*12d40*/  STL [R1+0x480], R3 ;  /* 0x0004800301007387 */ /* 0x000fe20000100800 */
[----:B------:R-:W-:-:S03]  /*12d50*/  IMAD R21, R8, UR60, RZ ;  /* 0x0000003c08157c24 */ /* 0x000fc6000f8e02ff */
[----:B------:R0:W-:Y:S01]  /*12d60*/  STL [R1+0x488], R0 ;  /* 0x0004880001007387 */ /* 0x0001e20000100800 */
[----:B------:R-:W-:-:S03]  /*12d70*/  LEA.HI.X.SX32 R13, R15, R9, 0x1, P1 ;  /* 0x000000090f0d7211 */ /* 0x000fc600008f0eff */
[----:B------:R2:W-:Y:S01]  /*12d80*/  STL [R1+0xcfc], R3 ;  /* 0x000cfc0301007387 */ /* 0x0005e20000100800 */
[----:B0-----:R-:W-:-:S03]  /*12d90*/  IADD3 R0, P5, PT, R20, R10, RZ ;  /* 0x0000000a14007210 */ /* 0x001fc60007fbe0ff */
[----:B------:R-:W-:Y:S01]  /*12da0*/  STL [R1+0x45c], R6 ;  /* 0x00045c0601007387 */ /* 0x000fe20000100800 */
[----:B------:R-:W-:-:S03]  /*12db0*/  LEA.HI.X.SX32 R2, R16, R9, 0x1, P4 ;  /* 0x0000000910027211 */ /* 0x000fc600020f0eff */
[----:B------:R0:W-:Y:S01]  /*12dc0*/  STL [R1+0x490], R0 ;  /* 0x0004900001007387 */ /* 0x0001e20000100800 */
[----:B--2---:R-:W-:-:S03]  /*12dd0*/  LEA.HI.X.SX32 R3, R17, R9, 0x1, P3 ;  /* 0x0000000911037211 */ /* 0x004fc600018f0eff */
[----:B------:R-:W-:Y:S01]  /*12de0*/  STL [R1+0xd00], R6 ;  /* 0x000d000601007387 */ /* 0x000fe20000100800 */
[----:B0-----:R-:W-:-:S03]  /*12df0*/  IADD3 R0, P1, PT, R21, R10, RZ ;  /* 0x0000000a15007210 */ /* 0x001fc60007f3e0ff */
[----:B------:R-:W-:Y:S04]  /*12e00*/  STL [R1+0x464], R13 ;  /* 0x0004640d01007387 */ /* 0x000fe80000100800 */
[----:B------:R0:W-:Y:S01]  /*12e10*/  STL [R1+0x498], R0 ;  /* 0x0004980001007387 */ /* 0x0001e20000100800 */
[----:B------:R-:W-:-:S03]  /*12e20*/  LEA.HI.X.SX32 R4, R18, R9, 0x1, P0 ;  /* 0x0000000912047211 */ /* 0x000fc600000f0eff */
[----:B------:R2:W-:Y:S01]  /*12e30*/  STL [R1+0x46c], R2 ;  /* 0x00046c0201007387 */ /* 0x0005e20000100800 */
[-C--:B------:R-:W-:Y:S02]  /*12e40*/  IADD3 R73, P0, PT, R24, R10.reuse, RZ ;  /* 0x0000000a18497210 */ /* 0x080fe40007f1e0ff */
[-C--:B0-----:R-:W-:Y:S01]  /*12e50*/  IADD3 R0, P4, PT, R22, R10.reuse, RZ ;  /* 0x0000000a16007210 */ /* 0x081fe20007f9e0ff */
[----:B------:R-:W-:Y:S01]  /*12e60*/  STL [R1+0x474], R3 ;  /* 0x0004740301007387 */ /* 0x000fe20000100800 */
[----:B--2---:R-:W-:-:S03]  /*12e70*/  IADD3 R2, P3, PT, R23, R10, RZ ;  /* 0x0000000a17027210 */ /* 0x004fc60007f7e0ff */
[----:B------:R-:W-:Y:S01]  /*12e80*/  STL [R1+0x4a0], R0 ;  /* 0x0004a00001007387 */ /* 0x000fe20000100800 */
[----:B------:R-:W-:-:S03]  /*12e90*/  LEA.HI.X.SX32 R17, R19, R9, 0x1, P6 ;  /* 0x0000000913117211 */ /* 0x000fc600030f0eff */
[----:B------:R0:W-:Y:S01]  /*12ea0*/  STL [R1+0x4a8], R2 ;  /* 0x0004a80201007387 */ /* 0x0001e20000100800 */
[----:B------:R-:W-:-:S03]  /*12eb0*/  IADD3 R72, P6, PT, R26, R10, RZ ;  /* 0x0000000a1a487210 */ /* 0x000fc60007fde0ff */
[----:B------:R2:W-:Y:S04]  /*12ec0*/  STL [R1+0xd04], R0 ;  /* 0x000d040001007387 */ /* 0x0005e80000100800 */
[----:B------:R-:W-:Y:S01]  /*12ed0*/  STL [R1+0x47c], R4 ;  /* 0x00047c0401007387 */ /* 0x000fe20000100800 */
[----:B0-----:R-:W-:-:S03]  /*12ee0*/  LEA.HI.X.SX32 R2, R20, R9, 0x1, P5 ;  /* 0x0000000914027211 */ /* 0x001fc600028f0eff */
[----:B------:R-:W-:Y:S01]  /*12ef0*/  STL [R1+0xd08], R4 ;  /* 0x000d080401007387 */ /* 0x000fe20000100800 */
[----:B--2---:R-:W-:-:S03]  /*12f00*/  LEA.HI.X.SX32 R0, R21, R9, 0x1, P1 ;  /* 0x0000000915007211 */ /* 0x004fc600008f0eff */
[----:B------:R-:W-:Y:S04]  /*12f10*/  STL [R1+0x4b0], R73 ;  /* 0x0004b04901007387 */ /* 0x000fe80000100800 */
[----:B------:R-:W-:Y:S04]  /*12f20*/  STL [R1+0x484], R17 ;  /* 0x0004841101007387 */ /* 0x000fe80000100800 */
[----:B------:R-:W-:Y:S01]  /*12f30*/  STL [R1+0xd2c], R73 ;  /* 0x000d2c4901007387 */ /* 0x000fe20000100800 */
[----:B------:R-:W-:-:S03]  /*12f40*/  IADD3 R70, P5, PT, R31, R10, RZ ;  /* 0x0000000a1f467210 */ /* 0x000fc60007fbe0ff */
[----:B------:R0:W-:Y:S04]  /*12f50*/  STL [R1+0x48c], R2 ;  /* 0x00048c0201007387 */ /* 0x0001e80000100800 */
[----:B------:R-:W-:Y:S04]  /*12f60*/  STL [R1+0x4b8], R72 ;  /* 0x0004b84801007387 */ /* 0x000fe80000100800 */
[----:B------:R-:W-:Y:S04]  /*12f70*/  STL [R1+0xd10], R72 ;  /* 0x000d104801007387 */ /* 0x000fe80000100800 */
[----:B------:R2:W-:Y:S01]  /*12f80*/  STL [R1+0x494], R0 ;  /* 0x0004940001007387 */ /* 0x0005e20000100800 */
[----:B0-----:R-:W-:-:S02]  /*12f90*/  LEA.HI.X.SX32 R2, R22, R9, 0x1, P4 ;  /* 0x0000000916027211 */ /* 0x001fc400020f0eff */
[-C--:B------:R-:W-:Y:S01]  /*12fa0*/  IADD3 R3, P4, PT, R35, R10.reuse, RZ ;  /* 0x0000000a23037210 */ /* 0x080fe20007f9e0ff */
[----:B------:R-:W-:Y:S01]  /*12fb0*/  STL [R1+0x4c0], R70 ;  /* 0x0004c04601007387 */ /* 0x000fe20000100800 */
[----:B--2---:R-:W-:-:S05]  /*12fc0*/  IADD3 R0, P1, PT, R33, R10, RZ ;  /* 0x0000000a21007210 */ /* 0x004fca0007f3e0ff */
[----:B------:R0:W-:Y:S04]  /*12fd0*/  STL [R1+0x4c8], R0 ;  /* 0x0004c80001007387 */ /* 0x0001e80000100800 */
[----:B------:R-:W-:Y:S04]  /*12fe0*/  STL [R1+0xd0c], R70 ;  /* 0x000d0c4601007387 */ /* 0x000fe80000100800 */
[----:B------:R-:W-:Y:S01]  /*12ff0*/  STL [R1+0x49c], R2 ;  /* 0x00049c0201007387 */ /* 0x000fe20000100800 */
[----:B0-----:R-:W-:-:S03]  /*13000*/  LEA.HI.X.SX32 R0, R23, R9, 0x1, P3 ;  /* 0x0000000917007211 */ /* 0x001fc600018f0eff */
[----:B------:R-:W-:Y:S04]  /*13010*/  STL [R1+0x4d0], R3 ;  /* 0x0004d00301007387 */ /* 0x000fe80000100800 */
[----:B------:R0:W-:Y:S04]  /*13020*/  STL [R1+0xd14], R2 ;  /* 0x000d140201007387 */ /* 0x0001e80000100800 */
[----:B------:R2:W-:Y:S01]  /*13030*/  STL [R1+0x4a4], R0 ;  /* 0x0004a40001007387 */ /* 0x0005e20000100800 */
[----:B0-----:R-:W-:Y:S02]  /*13040*/  LEA.HI.X.SX32 R2, R24, R9, 0x1, P0 ;  /* 0x0000000918027211 */ /* 0x001fe400000f0eff */
[----:B--2---:R-:W-:-:S03]  /*13050*/  IADD3 R0, P3, PT, R39, R10, RZ ;  /* 0x0000000a27007210 */ /* 0x004fc60007f7e0ff */
[----:B------:R0:W-:Y:S01]  /*13060*/  STL [R1+0x4ac], R2 ;  /* 0x0004ac0201007387 */ /* 0x0001e20000100800 */
[----:B------:R-:W-:-:S03]  /*13070*/  LEA.HI.X.SX32 R70, R26, R9, 0x1, P6 ;  /* 0x000000091a467211 */ /* 0x000fc600030f0eff */
[----:B------:R-:W-:Y:S01]  /*13080*/  STL [R1+0x4d8], R0 ;  /* 0x0004d80001007387 */ /* 0x000fe20000100800 */
[----:B------:R-:W-:-:S03]  /*13090*/  IADD3 R15, P0, PT, R40, R10, RZ ;  /* 0x0000000a280f7210 */ /* 0x000fc60007f1e0ff */
[----:B------:R2:W-:Y:S01]  /*130a0*/  STL [R1+0xd18], R0 ;  /* 0x000d180001007387 */ /* 0x0005e20000100800 */
[-C--:B------:R-:W-:Y:S02]  /*130b0*/  LEA.HI.X.SX32 R31, R31, R9.reuse, 0x1, P5 ;  /* 0x000000091f1f7211 */ /* 0x080fe400028f0eff */
[----:B0-----:R-:W-:Y:S01]  /*130c0*/  LEA.HI.X.SX32 R2, R33, R9, 0x1, P1 ;  /* 0x0000000921027211 */ /* 0x001fe200008f0eff */
[----:B------:R-:W-:Y:S01]  /*130d0*/  STL [R1+0x4b4], R70 ;  /* 0x0004b44601007387 */ /* 0x000fe20000100800 */
[----:B--2---:R-:W-:-:S05]  /*130e0*/  IADD3 R0, P6, PT, R43, R10, RZ ;  /* 0x0000000a2b007210 */ /* 0x004fca0007fde0ff */
[----:B------:R0:W-:Y:S04]  /*130f0*/  STL [R1+0x4e8], R0 ;  /* 0x0004e80001007387 */ /* 0x0001e80000100800 */
[----:B------:R-:W-:Y:S04]  /*13100*/  STL [R1+0xd1c], R70 ;  /* 0x000d1c4601007387 */ /* 0x000fe80000100800 */
[----:B------:R-:W-:Y:S01]  /*13110*/  STL [R1+0x4e0], R15 ;  /* 0x0004e00f01007387 */ /* 0x000fe20000100800 */
[----:B0-----:R-:W-:-:S03]  /*13120*/  LEA.HI.X.SX32 R0, R35, R9, 0x1, P4 ;  /* 0x0000000923007211 */ /* 0x001fc600020f0eff */
[----:B------:R-:W-:Y:S04]  /*13130*/  STL [R1+0xd20], R15 ;  /* 0x000d200f01007387 */ /* 0x000fe80000100800 */
[----:B------:R-:W-:Y:S04]  /*13140*/  STL [R1+0x4bc], R31 ;  /* 0x0004bc1f01007387 */ /* 0x000fe80000100800 */
[----:B------:R0:W-:Y:S04]  /*13150*/  STL [R1+0x4c4], R2 ;  /* 0x0004c40201007387 */ /* 0x0001e80000100800 */
[----:B------:R-:W-:Y:S04]  /*13160*/  STL [R1+0xd24], R31 ;  /* 0x000d241f01007387 */ /* 0x000fe80000100800 */
[----:B------:R2:W-:Y:S01]  /*13170*/  STL [R1+0x4cc], R0 ;  /* 0x0004cc0001007387 */ /* 0x0005e20000100800 */
[----:B------:R-:W-:-:S02]  /*13180*/  LEA.HI.X.SX32 R4, R39, R9, 0x1, P3 ;  /* 0x0000000927047211 */ /* 0x000fc400018f0eff */
[-C--:B0-----:R-:W-:Y:S02]  /*13190*/  LEA.HI.X.SX32 R2, R43, R9.reuse, 0x1, P6 ;  /* 0x000000092b027211 */ /* 0x081fe400030f0eff */
[----:B--2---:R-:W-:Y:S02]  /*131a0*/  IADD3 R0, P1, PT, R44, R10, RZ ;  /* 0x0000000a2c007210 */ /* 0x004fe40007f3e0ff */
[----:B------:R-:W-:-:S03]  /*131b0*/  LEA.HI.X.SX32 R23, R40, R9, 0x1, P0 ;  /* 0x0000000928177211 */ /* 0x000fc600000f0eff */
[----:B------:R0:W-:Y:S01]  /*131c0*/  STL [R1+0x4f0], R0 ;  /* 0x0004f00001007387 */ /* 0x0001e20000100800 */
[----:B------:R-:W-:-:S03]  /*131d0*/  IADD3 R3, P0, PT, R50, R10, RZ ;  /* 0x0000000a32037210 */ /* 0x000fc60007f1e0ff */
[----:B------:R-:W-:Y:S01]  /*131e0*/  STL [R1+0x4d4], R4 ;  /* 0x0004d40401007387 */ /* 0x000fe20000100800 */
[----:B0-----:R-:W-:-:S03]  /*131f0*/  LEA.HI.X.SX32 R0, R44, R9, 0x1, P1 ;  /* 0x000000092c007211 */ /* 0x001fc600008f0eff */
[----:B------:R-:W-:Y:S04]  /*13200*/  STL [R1+0x4e4], R2 ;  /* 0x0004e40201007387 */ /* 0x000fe80000100800 */
[----:B------:R-:W-:Y:S01]  /*13210*/  STL [R1+0xd28], R4 ;  /* 0x000d280401007387 */ /* 0x000fe20000100800 */
[----:B------:R-:W-:-:S03]  /*13220*/  IADD3 R21, P1, PT, R52, R10, RZ ;  /* 0x0000000a34157210 */ /* 0x000fc60007f3e0ff */
[----:B------:R0:W-:Y:S01]  /*13230*/  STL [R1+0x4ec], R0 ;  /* 0x0004ec0001007387 */ /* 0x0001e20000100800 */
[----:B------:R-:W-:-:S03]  /*13240*/  LEA.HI.X.SX32 R6, R50, R9, 0x1, P0 ;  /* 0x0000000932067211 */ /* 0x000fc600000f0eff */
[----:B------:R-:W-:Y:S04]  /*13250*/  STL [R1+0x4dc], R23 ;  /* 0x0004dc1701007387 */ /* 0x000fe80000100800 */
[----:B------:R-:W-:Y:S01]  /*13260*/  STL [R1+0xd30], R23 ;  /* 0x000d301701007387 */ /* 0x000fe20000100800 */
[----:B0-----:R-:W-:-:S03]  /*13270*/  IADD3 R0, P3, PT, R54, R10, RZ ;  /* 0x0000000a36007210 */ /* 0x001fc60007f7e0ff */
[----:B------:R-:W-:Y:S01]  /*13280*/  STL [R1+0x4f8], R3 ;  /* 0x0004f80301007387 */ /* 0x000fe20000100800 */
[----:B------:R-:W-:-:S03]  /*13290*/  LEA.HI.X.SX32 R22, R52, R9, 0x1, P1 ;  /* 0x0000000934167211 */ /* 0x000fc600008f0eff */
[----:B------:R-:W-:Y:S04]  /*132a0*/  STL [R1+0xd34], R3 ;  /* 0x000d340301007387 */ /* 0x000fe80000100800 */
[----:B------:R0:W-:Y:S01]  /*132b0*/  STL [R1+0x508], R0 ;  /* 0x0005080001007387 */ /* 0x0001e20000100800 */
[----:B------:R-:W-:-:S03]  /*132c0*/  IADD3 R31, P0, PT, R59, R10, RZ ;  /* 0x0000000a3b1f7210 */ /* 0x000fc60007f1e0ff */
[----:B------:R-:W-:Y:S01]  /*132d0*/  STL [R1+0x500], R21 ;  /* 0x0005001501007387 */ /* 0x000fe20000100800 */
[----:B------:R-:W-:-:S03]  /*132e0*/  IADD3 R8, P1, PT, R62, R10, RZ ;  /* 0x0000000a3e087210 */ /* 0x000fc60007f3e0ff */
[----:B------:R-:W-:Y:S01]  /*132f0*/  STL [R1+0xd38], R21 ;  /* 0x000d381501007387 */ /* 0x000fe20000100800 */
[----:B0-----:R-:W-:-:S03]  /*13300*/  LEA.HI.X.SX32 R0, R54, R9, 0x1, P3 ;  /* 0x0000000936007211 */ /* 0x001fc600018f0eff */
[----:B------:R-:W-:Y:S01]  /*13310*/  STL [R1+0x4f4], R6 ;  /* 0x0004f40601007387 */ /* 0x000fe20000100800 */
[----:B------:R-:W-:-:S03]  /*13320*/  LEA.HI.X.SX32 R4, R59, R9, 0x1, P0 ;  /* 0x000000093b047211 */ /* 0x000fc600000f0eff */
[----:B------:R-:W-:Y:S04]  /*13330*/  STL [R1+0xd3c], R6 ;  /* 0x000d3c0601007387 */ /* 0x000fe80000100800 */
[----:B------:R0:W-:Y:S01]  /*13340*/  STL [R1+0x504], R0 ;  /* 0x0005040001007387 */ /* 0x0001e20000100800 */
[----:B------:R-:W-:-:S03]  /*13350*/  IADD3 R19, P3, PT, R63, R10, RZ ;  /* 0x0000000a3f137210 */ /* 0x000fc60007f7e0ff */
[----:B------:R-:W-:Y:S04]  /*13360*/  STL [R1+0x4fc], R22 ;  /* 0x0004fc1601007387 */ /* 0x000fe80000100800 */
[----:B------:R-:W-:Y:S01]  /*13370*/  STL [R1+0xd40], R22 ;  /* 0x000d401601007387 */ /* 0x000fe20000100800 */
[----:B------:R-:W-:-:S03]  /*13380*/  LEA.HI.X.SX32 R5, R62, R9, 0x1, P1 ;  /* 0x000000093e057211 */ /* 0x000fc600008f0eff */
[----:B------:R-:W-:Y:S04]  /*13390*/  STL [R1+0x510], R31 ;  /* 0x0005101f01007387 */ /* 0x000fe80000100800 */
[----:B------:R-:W-:Y:S01]  /*133a0*/  STL [R1+0xd44], R31 ;  /* 0x000d441f01007387 */ /* 0x000fe20000100800 */
[----:B------:R-:W-:-:S03]  /*133b0*/  LEA.HI.X.SX32 R20, R63, R9, 0x1, P3 ;  /* 0x000000093f147211 */ /* 0x000fc600018f0eff */
[----:B------:R-:W-:Y:S01]  /*133c0*/  STL [R1+0x518], R8 ;  /* 0x0005180801007387 */ /* 0x000fe20000100800 */
[----:B0-----:R-:W-:-:S03]  /*133d0*/  IADD3 R0, P0, PT, R65, R10, RZ ;  /* 0x0000000a41007210 */ /* 0x001fc60007f1e0ff */
[----:B------:R-:W-:Y:S01]  /*133e0*/  STL [R1+0xd48], R8 ;  /* 0x000d480801007387 */ /* 0x000fe20000100800 */
[----:B------:R-:W-:-:S03]  /*133f0*/  IMAD R66, R68, UR41, RZ ;  /* 0x0000002944427c24 */ /* 0x000fc6000f8e02ff */
[----:B------:R-:W-:Y:S04]  /*13400*/  STL [R1+0x50c], R4 ;  /* 0x00050c0401007387 */ /* 0x000fe80000100800 */
[----:B------:R-:W-:Y:S04]  /*13410*/  STL [R1+0xd4c], R4 ;  /* 0x000d4c0401007387 */ /* 0x000fe80000100800 */
[----:B------:R-:W-:Y:S04]  /*13420*/  STL [R1+0x520], R19 ;  /* 0x0005201301007387 */ /* 0x000fe80000100800 */
[----:B------:R0:W-:Y:S04]  /*13430*/  STL [R1+0xd50], R19 ;  /* 0x000d501301007387 */ /* 0x0001e80000100800 */
[----:B------:R-:W-:Y:S01]  /*13440*/  STL [R1+0x514], R5 ;  /* 0x0005140501007387 */ /* 0x000fe20000100800 */
[----:B------:R-:W-:-:S03]  /*13450*/  IADD3 R70, P1, PT, R66, R10, RZ ;  /* 0x0000000a42467210 */ /* 0x000fc60007f3e0ff */
[----:B------:R-:W-:Y:S01]  /*13460*/  STL [R1+0xd54], R5 ;  /* 0x000d540501007387 */ /* 0x000fe20000100800 */
[----:B------:R-:W-:-:S03]  /*13470*/  IADD3 R7, P3, PT, R67, R10, RZ ;  /* 0x0000000a43077210 */ /* 0x000fc60007f7e0ff */
[----:B------:R-:W-:Y:S04]  /*13480*/  STL [R1+0x51c], R20 ;  /* 0x00051c1401007387 */ /* 0x000fe80000100800 */
[----:B------:R2:W-:Y:S01]  /*13490*/  STL [R1+0x528], R0 ;  /* 0x0005280001007387 */ /* 0x0005e20000100800 */
[-C--:B------:R-:W-:Y:S01]  /*134a0*/  LEA.HI.X.SX32 R15, R66, R9.reuse, 0x1, P1 ;  /* 0x00000009420f7211 */ /* 0x080fe200008f0eff */
[----:B------:R-:W-:Y:S01]  /*134b0*/  IMAD R90, R90, UR35, RZ ;  /* 0x000000235a5a7c24 */ /* 0x000fe2000f8e02ff */
[-C--:B------:R-:W-:Y:S01]  /*134c0*/  LEA.HI.X.SX32 R67, R67, R9.reuse, 0x1, P3 ;  /* 0x0000000943437211 */ /* 0x080fe200018f0eff */
[----:B------:R-:W-:Y:S01]  /*134d0*/  IMAD R93, R93, UR33, RZ ;  /* 0x000000215d5d7c24 */ /* 0x000fe2000f8e02ff */
[----:B0-----:R-:W-:Y:S01]  /*134e0*/  IADD3 R19, P1, PT, R88, R10, RZ ;  /* 0x0000000a58137210 */ /* 0x001fe20007f3e0ff */
[----:B------:R-:W3:Y:S01]  /*134f0*/  LDL R12, [R1+0x468] ;  /* 0x00046800010c7983 */ /* 0x000ee20000100800 */
[----:B--2---:R-:W-:-:S03]  /*13500*/  LEA.HI.X.SX32 R0, R65, R9, 0x1, P0 ;  /* 0x0000000941007211 */ /* 0x004fc600000f0eff */
[----:B------:R-:W2:Y:S01]  /*13510*/  LDL R16, [R1+0x488] ;  /* 0x0004880001107983 */ /* 0x000ea20000100800 */
[-C--:B------:R-:W-:Y:S02]  /*13520*/  IADD3 R68, P0, PT, R89, R10.reuse, RZ ;  /* 0x0000000a59447210 */ /* 0x080fe40007f1e0ff */
[-C--:B------:R-:W-:Y:S02]  /*13530*/  IADD3 R2, P3, PT, R69, R10.reuse, RZ ;  /* 0x0000000a45027210 */ /* 0x080fe40007f7e0ff */
[-C--:B------:R-:W-:Y:S02]  /*13540*/  LEA.HI.X.SX32 R18, R89, R9.reuse, 0x1, P0 ;  /* 0x0000000959127211 */ /* 0x080fe400000f0eff */
[CC--:B------:R-:W-:Y:S01]  /*13550*/  IADD3 R65, P0, PT, R91.reuse, R10.reuse, RZ ;  /* 0x0000000a5b417210 */ /* 0x0c0fe20007f1e0ff */
[----:B------:R0:W-:Y:S01]  /*13560*/  STL [R1+0x524], R0 ;  /* 0x0005240001007387 */ /* 0x0001e20000100800 */
[-C--:B------:R-:W-:Y:S01]  /*13570*/  LEA.HI.X.SX32 R5, R88, R9.reuse, 0x1, P1 ;  /* 0x0000000958057211 */ /* 0x080fe200008f0eff */
[----:B------:R-:W-:Y:S01]  /*13580*/  IMAD R92, R92, UR32, RZ ;  /* 0x000000205c5c7c24 */ /* 0x000fe2000f8e02ff */
[----:B------:R-:W-:Y:S01]  /*13590*/  IADD3 R86, P1, PT, R90, R10, RZ ;  /* 0x0000000a5a567210 */ /* 0x000fe20007f3e0ff */
[----:B------:R-:W-:Y:S01]  /*135a0*/  IMAD R60, R60, UR30, RZ ;  /* 0x0000001e3c3c7c24 */ /* 0x000fe2000f8e02ff */
[----:B------:R-:W-:-:S02]  /*135b0*/  LEA.HI.X.SX32 R66, R91, R9, 0x1, P0 ;  /* 0x000000095b427211 */ /* 0x000fc400000f0eff */
[-C--:B0-----:R-:W-:Y:S02]  /*135c0*/  LEA.HI.X.SX32 R0, R69, R9.reuse, 0x1, P3 ;  /* 0x0000000945007211 */ /* 0x081fe400018f0eff */
[CC--:B------:R-:W-:Y:S01]  /*135d0*/  IADD3 R69, P0, PT, R93.reuse, R10.reuse, RZ ;  /* 0x0000000a5d457210 */ /* 0x0c0fe20007f1e0ff */
[----:B------:R-:W-:Y:S01]  /*135e0*/  IMAD R58, R58, UR29, RZ ;  /* 0x0000001d3a3a7c24 */ /* 0x000fe2000f8e02ff */
[-C--:B------:R-:W-:Y:S01]  /*135f0*/  LEA.HI.X.SX32 R87, R90, R9.reuse, 0x1, P1 ;  /* 0x000000095a577211 */ /* 0x080fe200008f0eff */
[----:B------:R-:W-:Y:S01]  /*13600*/  IMAD R56, R56, UR27, RZ ;  /* 0x0000001b38387c24 */ /* 0x000fe2000f8e02ff */
[-C--:B------:R-:W-:Y:S02]  /*13610*/  IADD3 R62, P1, PT, R92, R10.reuse, RZ ;  /* 0x0000000a5c3e7210 */ /* 0x080fe40007f3e0ff */
[-C--:B------:R-:W-:Y:S02]  /*13620*/  LEA.HI.X.SX32 R91, R93, R9.reuse, 0x1, P0 ;  /* 0x000000095d5b7211 */ /* 0x080fe400000f0eff */
[-C--:B------:R-:W-:Y:S01]  /*13630*/  IADD3 R22, P0, PT, R60, R10.reuse, RZ ;  /* 0x0000000a3c167210 */ /* 0x080fe20007f1e0ff */
[----:B------:R-:W-:Y:S01]  /*13640*/  STL [R1+0x530], R70 ;  /* 0x0005304601007387 */ /* 0x000fe20000100800 */
[----:B------:R-:W-:Y:S01]  /*13650*/  IMAD R64, R64, UR34, RZ ;  /* 0x0000002240407c24 */ /* 0x000fe2000f8e02ff */
[-C--:B------:R-:W-:Y:S01]  /*13660*/  LEA.HI.X.SX32 R63, R92, R9.reuse, 0x1, P1 ;  /* 0x000000095c3f7211 */ /* 0x080fe200008f0eff */
[----:B------:R-:W-:Y:S01]  /*13670*/  IMAD R55, R55, UR26, RZ ;  /* 0x0000001a37377c24 */ /* 0x000fe2000f8e02ff */
[----:B------:R-:W-:Y:S01]  /*13680*/  STL [R1+0x538], R7 ;  /* 0x0005380701007387 */ /* 0x000fe20000100800 */
[-C--:B------:R-:W-:Y:S01]  /*13690*/  IADD3 R89, P1, PT, R58, R10.reuse, RZ ;  /* 0x0000000a3a597210 */ /* 0x080fe20007f3e0ff */
[----:B------:R-:W-:Y:S01]  /*136a0*/  IMAD R51, R51, UR22, RZ ;  /* 0x0000001633337c24 */ /* 0x000fe2000f8e02ff */
[----:B------:R-:W-:Y:S01]  /*136b0*/  LEA.HI.X.SX32 R31, R60, R9, 0x1, P0 ;  /* 0x000000093c1f7211 */ /* 0x000fe200000f0eff */
[----:B------:R-:W-:Y:S01]  /*136c0*/  STL [R1+0x52c], R15 ;  /* 0x00052c0f01007387 */ /* 0x000fe20000100800 */
[----:B------:R-:W-:-:S03]  /*136d0*/  IADD3 R82, P0, PT, R56, R10, RZ ;  /* 0x0000000a38527210 */ /* 0x000fc60007f1e0ff */
[----:B------:R-:W-:Y:S01]  /*136e0*/  STL [R1+0x534], R67 ;  /* 0x0005344301007387 */ /* 0x000fe20000100800 */
[----:B------:R-:W-:-:S03]  /*136f0*/  IADD3 R8, P3, PT, R64, R10, RZ ;  /* 0x0000000a40087210 */ /* 0x000fc60007f7e0ff */
[----:B------:R-:W-:Y:S01]  /*13700*/  STL [R1+0x548], R19 ;  /* 0x0005481301007387 */ /* 0x000fe20000100800 */
[-C--:B------:R-:W-:Y:S01]  /*13710*/  LEA.HI.X.SX32 R88, R58, R9.reuse, 0x1, P1 ;  /* 0x000000093a587211 */ /* 0x080fe200008f0eff */
[----:B------:R-:W-:Y:S02]  /*13720*/  IMAD R61, R61, UR31, RZ ;  /* 0x0000001f3d3d7c24 */ /* 0x000fe4000f8e02ff */
[----:B------:R-:W-:Y:S01]  /*13730*/  STL [R1+0x540], R68 ;  /* 0x0005404401007387 */ /* 0x000fe20000100800 */
[----:B------:R-:W-:Y:S01]  /*13740*/  IMAD R49, R49, UR21, RZ ;  /* 0x0000001531317c24 */ /* 0x000fe2000f8e02ff */
[-C--:B------:R-:W-:Y:S02]  /*13750*/  IADD3 R21, P1, PT, R55, R10.reuse, RZ ;  /* 0x0000000a37157210 */ /* 0x080fe40007f3e0ff */
[----:B------:R-:W-:Y:S01]  /*13760*/  STL [R1+0x550], R2 ;  /* 0x0005500201007387 */ /* 0x000fe20000100800 */
[-C--:B------:R-:W-:Y:S01]  /*13770*/  LEA.HI.X.SX32 R83, R56, R9.reuse, 0x1, P0 ;  /* 0x0000000938537211 */ /* 0x080fe200000f0eff */
[----:B------:R-:W-:Y:S01]  /*13780*/  IMAD R47, R47, UR17, RZ ;  /* 0x000000112f2f7c24 */ /* 0x000fe2000f8e02ff */
[----:B------:R-:W-:Y:S01]  /*13790*/  IADD3 R50, P0, PT, R51, R10, RZ ;  /* 0x0000000a33327210 */ /* 0x000fe20007f1e0ff */
[----:B------:R-:W-:Y:S01]  /*137a0*/  STL [R1+0x53c], R18 ;  /* 0x00053c1201007387 */ /* 0x000fe20000100800 */
[----:B------:R-:W-:-:S03]  /*137b0*/  LEA.HI.X.SX32 R4, R64, R9, 0x1, P3 ;  /* 0x0000000940047211 */ /* 0x000fc600018f0eff */
[----:B------:R-:W-:Y:S01]  /*137c0*/  STL [R1+0x544], R5 ;  /* 0x0005440501007387 */ /* 0x000fe20000100800 */
[----:B------:R-:W-:-:S03]  /*137d0*/  LEA.HI.X.SX32 R6, R55, R9, 0x1, P1 ;  /* 0x0000000937067211 */ /* 0x000fc600008f0eff */
[----:B------:R-:W-:Y:S01]  /*137e0*/  STL [R1+0x54c], R0 ;  /* 0x00054c0001007387 */ /* 0x000fe20000100800 */
[----:B------:R-:W-:Y:S01]  /*137f0*/  IMAD R46, R46, UR16, RZ ;  /* 0x000000102e2e7c24 */ /* 0x000fe2000f8e02ff */
[-C--:B------:R-:W-:Y:S02]  /*13800*/  IADD3 R84, P3, PT, R61, R10.reuse, RZ ;  /* 0x0000000a3d547210 */ /* 0x080fe40007f7e0ff */
[----:B------:R-:W-:Y:S01]  /*13810*/  STL [R1+0x558], R65 ;  /* 0x0005584101007387 */ /* 0x000fe20000100800 */
[-C--:B------:R-:W-:Y:S01]  /*13820*/  IADD3 R80, P1, PT, R49, R10.reuse, RZ ;  /* 0x0000000a31507210 */ /* 0x080fe20007f3e0ff */
[----:B------:R-:W-:Y:S01]  /*13830*/  IMAD R57, R57, UR28, RZ ;  /* 0x0000001c39397c24 */ /* 0x000fe2000f8e02ff */
[----:B------:R-:W-:Y:S01]  /*13840*/  LEA.HI.X.SX32 R52, R51, R9, 0x1, P0 ;  /* 0x0000000933347211 */ /* 0x000fe200000f0eff */
[----:B------:R-:W-:Y:S01]  /*13850*/  STL [R1+0x568], R8 ;  /* 0x0005680801007387 */ /* 0x000fe20000100800 */
[----:B------:R-:W-:Y:S01]  /*13860*/  IMAD R42, R42, UR14, RZ ;  /* 0x0000000e2a2a7c24 */ /* 0x000fe2000f8e02ff */
[----:B------:R-:W-:-:S02]  /*13870*/  IADD3 R56, P0, PT, R47, R10, RZ ;  /* 0x0000000a2f387210 */ /* 0x000fc40007f1e0ff */
[----:B------:R-:W-:Y:S01]  /*13880*/  STL [R1+0x560], R86 ;  /* 0x0005605601007387 */ /* 0x000fe20000100800 */
[----:B------:R-:W-:-:S03]  /*13890*/  LEA.HI.X.SX32 R85, R61, R9, 0x1, P3 ;  /* 0x000000093d557211 */ /* 0x000fc600018f0eff */
[----:B------:R-:W-:Y:S01]  /*138a0*/  STL [R1+0x554], R66 ;  /* 0x0005544201007387 */ /* 0x000fe20000100800 */
[----:B------:R-:W-:-:S03]  /*138b0*/  LEA.HI.X.SX32 R81, R49, R9, 0x1, P1 ;  /* 0x0000000931517211 */ /* 0x000fc600008f0eff */
[----:B------:R-:W-:Y:S01]  /*138c0*/  STL [R1+0x55c], R87 ;  /* 0x00055c5701007387 */ /* 0x000fe20000100800 */
[----:B------:R-:W-:Y:S01]  /*138d0*/  IMAD R41, R41, UR6, RZ ;  /* 0x0000000629297c24 */ /* 0x000fe2000f8e02ff */
[----:B------:R-:W-:Y:S02]  /*138e0*/  IADD3 R43, P1, PT, R46, R10, RZ ;  /* 0x0000000a2e2b7210 */ /* 0x000fe40007f3e0ff */
[----:B------:R-:W-:Y:S01]  /*138f0*/  STL [R1+0x564], R4 ;  /* 0x0005640401007387 */ /* 0x000fe20000100800 */
[----:B------:R-:W-:-:S03]  /*13900*/  LEA.HI.X.SX32 R55, R47, R9, 0x1, P0 ;  /* 0x000000092f377211 */ /* 0x000fc600000f0eff */
[----:B------:R-:W-:Y:S01]  /*13910*/  STL [R1+0x570], R69 ;  /* 0x0005704501007387 */ /* 0x000fe20000100800 */
[-C--:B------:R-:W-:Y:S01]  /*13920*/  IADD3 R54, P3, PT, R57, R10.reuse, RZ ;  /* 0x0000000a39367210 */ /* 0x080fe20007f7e0ff */
[----:B------:R-:W-:Y:S01]  /*13930*/  IMAD R53, R53, UR23, RZ ;  /* 0x0000001735357c24 */ /* 0x000fe2000f8e02ff */
[----:B------:R-:W-:Y:S01]  /*13940*/  IADD3 R90, P0, PT, R42, R10, RZ ;  /* 0x0000000a2a5a7210 */ /* 0x000fe20007f1e0ff */
[----:B------:R-:W-:Y:S01]  /*13950*/  STL [R1+0x578], R62 ;  /* 0x0005783e01007387 */ /* 0x000fe20000100800 */
[----:B------:R-:W-:-:S03]  /*13960*/  LEA.HI.X.SX32 R44, R46, R9, 0x1, P1 ;  /* 0x000000092e2c7211 */ /* 0x000fc600008f0eff */
[----:B------:R-:W-:Y:S01]  /*13970*/  STL [R1+0x56c], R91 ;  /* 0x00056c5b01007387 */ /* 0x000fe20000100800 */
[----:B------:R-:W-:-:S03]  /*13980*/  LEA.HI.X.SX32 R59, R57, R9, 0x1, P3 ;  /* 0x00000009393b7211 */ /* 0x000fc600018f0eff */
[----:B------:R-:W-:Y:S01]  /*13990*/  STL [R1+0x580], R84 ;  /* 0x0005805401007387 */ /* 0x000fe20000100800 */
[----:B------:R-:W-:-:S03]  /*139a0*/  IADD3 R58, P1, PT, R41, R10, RZ ;  /* 0x0000000a293a7210 */ /* 0x000fc60007f3e0ff */
[----:B------:R-:W-:Y:S01]  /*139b0*/  STL [R1+0x574], R63 ;  /* 0x0005743f01007387 */ /* 0x000fe20000100800 */
[----:B------:R-:W-:-:S03]  /*139c0*/  LEA.HI.X.SX32 R64, R42, R9, 0x1, P0 ;  /* 0x000000092a407211 */ /* 0x000fc600000f0eff */
[----:B------:R-:W-:Y:S01]  /*139d0*/  STL [R1+0x57c], R85 ;  /* 0x00057c5501007387 */ /* 0x000fe20000100800 */
[----:B------:R-:W-:-:S03]  /*139e0*/  IADD3 R72, P3, PT, R53, R10, RZ ;  /* 0x0000000a35487210 */ /* 0x000fc60007f7e0ff */
[----:B------:R-:W-:Y:S01]  /*139f0*/  STL [R1+0x588], R22 ;  /* 0x0005881601007387 */ /* 0x000fe20000100800 */
[----:B------:R-:W-:-:S03]  /*13a00*/  IMAD R48, R48, UR20, RZ ;  /* 0x0000001430307c24 */ /* 0x000fc6000f8e02ff */
[----:B------:R-:W-:Y:S01]  /*13a10*/  STL [R1+0x590], R89 ;  /* 0x0005905901007387 */ /* 0x000fe20000100800 */
[-C--:B------:R-:W-:Y:S02]  /*13a20*/  LEA.HI.X.SX32 R57, R41, R9.reuse, 0x1, P1 ;  /* 0x0000000929397211 */ /* 0x080fe400008f0eff */
[----:B------:R-:W0:Y:S01]  /*13a30*/  LDC R41, c[0x0][0x3a0] ;  /* 0x0000e800ff297b82 */ /* 0x000e220000000800 */
[----:B------:R-:W4:Y:S01]  /*13a40*/  S2R R42, SR_TID.X ;  /* 0x00000000002a7919 */ /* 0x000f220000002100 */
[----:B------:R-:W-:Y:S01]  /*13a50*/  STL [R1+0x584], R31 ;  /* 0x0005841f01007387 */ /* 0x000fe20000100800 */
[----:B------:R-:W-:-:S03]  /*13a60*/  LEA.HI.X.SX32 R53, R53, R9, 0x1, P3 ;  /* 0x0000000935357211 */ /* 0x000fc600018f0eff */
[----:B------:R-:W-:Y:S04]  /*13a70*/  STL [R1+0x598], R54 ;  /* 0x0005983601007387 */ /* 0x000fe80000100800 */
[----:B------:R-:W-:Y:S04]  /*13a80*/  STL [R1+0x58c], R88 ;  /* 0x00058c5801007387 */ /* 0x000fe80000100800 */
[----:B------:R-:W-:Y:S01]  /*13a90*/  STL [R1+0x594], R59 ;  /* 0x0005943b01007387 */ /* 0x000fe20000100800 */
[----:B------:R-:W-:-:S03]  /*13aa0*/  IADD3 R3, P3, PT, R48, R10, RZ ;  /* 0x0000000a30037210 */ /* 0x000fc60007f7e0ff */
[----:B------:R-:W-:Y:S04]  /*13ab0*/  STL [R1+0x5a8], R21 ;  /* 0x0005a81501007387 */ /* 0x000fe80000100800 */
[----:B------:R-:W-:Y:S04]  /*13ac0*/  STL [R1+0x5a0], R82 ;  /* 0x0005a05201007387 */ /* 0x000fe80000100800 */
[----:B------:R-:W-:Y:S04]  /*13ad0*/  STL [R1+0x5b0], R72 ;  /* 0x0005b04801007387 */ /* 0x000fe80000100800 */
[----:B------:R-:W-:Y:S01]  /*13ae0*/  STL [R1+0x59c], R83 ;  /* 0x00059c5301007387 */ /* 0x000fe20000100800 */
[----:B------:R-:W-:-:S03]  /*13af0*/  IMAD R45, R45, UR15, RZ ;  /* 0x0000000f2d2d7c24 */ /* 0x000fc6000f8e02ff */
[----:B------:R-:W-:Y:S01]  /*13b00*/  STL [R1+0x5a4], R6 ;  /* 0x0005a40601007387 */ /* 0x000fe20000100800 */
[----:B------:R-:W-:-:S03]  /*13b10*/  LEA.HI.X.SX32 R48, R48, R9, 0x1, P3 ;  /* 0x0000000930307211 */ /* 0x000fc600018f0eff */
[----:B------:R-:W-:Y:S04]  /*13b20*/  STL [R1+0x5ac], R53 ;  /* 0x0005ac3501007387 */ /* 0x000fe80000100800 */
[----:B------:R-:W2:Y:S04]  /*13b30*/  LDL.LU R51, [R1+0x94] ;  /* 0x0000940001337983 */ /* 0x000ea80000300800 */
[----:B------:R-:W-:Y:S04]  /*13b40*/  STL [R1+0x5b8], R50 ;  /* 0x0005b83201007387 */ /* 0x000fe80000100800 */
[----:B------:R-:W-:Y:S01]  /*13b50*/  STL [R1+0x5c8], R3 ;  /* 0x0005c80301007387 */ /* 0x000fe20000100800 */
[----:B------:R-:W-:-:S03]  /*13b60*/  IADD3 R78, P3, PT, R45, R10, RZ ;  /* 0x0000000a2d4e7210 */ /* 0x000fc60007f7e0ff */
[----:B------:R-:W-:Y:S01]  /*13b70*/  STL [R1+0x5c0], R80 ;  /* 0x0005c05001007387 */ /* 0x000fe20000100800 */
[----:B-1----:R-:W-:-:S03]  /*13b80*/  IMAD R38, R38, UR5, RZ ;  /* 0x0000000526267c24 */ /* 0x002fc6000f8e02ff */
[----:B------:R-:W-:Y:S01]  /*13b90*/  STL [R1+0x5b4], R52 ;  /* 0x0005b43401007387 */ /* 0x000fe20000100800 */
[----:B------:R-:W-:-:S03]  /*13ba0*/  IMAD R29, R29, UR18, RZ ;  /* 0x000000121d1d7c24 */ /* 0x000fc6000f8e02ff */
[----:B------:R-:W-:Y:S04]  /*13bb0*/  STL [R1+0x5bc], R81 ;  /* 0x0005bc5101007387 */ /* 0x000fe80000100800 */
[----:B------:R-:W-:Y:S01]  /*13bc0*/  STL [R1+0x5c4], R48 ;  /* 0x0005c43001007387 */ /* 0x000fe20000100800 */
[----:B------:R-:W-:-:S03]  /*13bd0*/  LEA.HI.X.SX32 R79, R45, R9, 0x1, P3 ;  /* 0x000000092d4f7211 */ /* 0x000fc600018f0eff */
[----:B------:R-:W-:Y:S04]  /*13be0*/  STL [R1+0x5d0], R56 ;  /* 0x0005d03801007387 */ /* 0x000fe80000100800 */
[----:B------:R-:W2:Y:S01]  /*13bf0*/  LDL.LU R47, [R1+0x4] ;  /* 0x00000400012f7983 */ /* 0x000ea20000300800 */
[----:B------:R-:W-:-:S03]  /*13c00*/  IMAD R37, R37, UR19, RZ ;  /* 0x0000001325257c24 */ /* 0x000fc6000f8e02ff */
[----:B------:R-:W2:Y:S01]  /*13c10*/  LDL.LU R46, [R1+0x98] ;  /* 0x00009800012e7983 */ /* 0x000ea20000300800 */
[----:B------:R-:W-:Y:S01]  /*13c20*/  IMAD R34, R34, UR71, RZ ;  /* 0x0000004722227c24 */ /* 0x000fe2000f8e02ff */
[-C--:B------:R-:W-:Y:S02]  /*13c30*/  IADD3 R39, P3, PT, R38, R10.reuse, RZ ;  /* 0x0000000a26277210 */ /* 0x080fe40007f7e0ff */
[----:B------:R-:W-:Y:S01]  /*13c40*/  STL [R1+0x5d8], R43 ;  /* 0x0005d82b01007387 */ /* 0x000fe20000100800 */
[----:B------:R-:W-:Y:S01]  /*13c50*/  IADD3 R76, P0, PT, R29, R10, RZ ;  /* 0x0000000a1d4c7210 */ /* 0x000fe20007f1e0ff */
[----:B------:R-:W-:Y:S02]  /*13c60*/  IMAD R36, R36, UR70, RZ ;  /* 0x0000004624247c24 */ /* 0x000fe4000f8e02ff */
[----:B------:R-:W2:Y:S04]  /*13c70*/  LDL.LU R45, [R1+0x9c] ;  /* 0x00009c00012d7983 */ /* 0x000ea80000300800 */
[----:B------:R-:W-:Y:S01]  /*13c80*/  STL [R1+0x5cc], R55 ;  /* 0x0005cc3701007387 */ /* 0x000fe20000100800 */
[----:B------:R-:W-:-:S03]  /*13c90*/  LEA.HI.X.SX32 R40, R38, R9, 0x1, P3 ;  /* 0x0000000926287211 */ /* 0x000fc600018f0eff */
[----:B------:R-:W-:Y:S01]  /*13ca0*/  STL [R1+0x5e0], R78 ;  /* 0x0005e04e01007387 */ /* 0x000fe20000100800 */
[----:B------:R-:W-:-:S03]  /*13cb0*/  LEA.HI.X.SX32 R77, R29, R9, 0x1, P0 ;  /* 0x000000091d4d7211 */ /* 0x000fc600000f0eff */
[----:B------:R-:W-:Y:S01]  /*13cc0*/  STL [R1+0x5d4], R44 ;  /* 0x0005d42c01007387 */ /* 0x000fe20000100800 */
[-C--:B------:R-:W-:Y:S01]  /*13cd0*/  IADD3 R73, P1, PT, R37, R10.reuse, RZ ;  /* 0x0000000a25497210 */ /* 0x080fe20007f3e0ff */
[----:B0-----:R-:W-:Y:S02]  /*13ce0*/  VIADD R71, R41, 0x3f ;  /* 0x0000003f29477836 */ /* 0x001fe40000000000 */
[----:B------:R-:W-:Y:S01]  /*13cf0*/  STL [R1+0x5dc], R79 ;  /* 0x0005dc4f01007387 */ /* 0x000fe20000100800 */
[----:B------:R-:W-:-:S03]  /*13d00*/  IADD3 R33, P0, PT, R34, R10, RZ ;  /* 0x0000000a22217210 */ /* 0x000fc60007f1e0ff */
[----:B------:R-:W-:Y:S01]  /*13d10*/  STL [R1+0x5e8], R90 ;  /* 0x0005e85a01007387 */ /* 0x000fe20000100800 */
[----:B------:R-:W-:Y:S01]  /*13d20*/  IADD3 R61, P3, PT, R36, R10, RZ ;  /* 0x0000000a243d7210 */ /* 0x000fe20007f7e0ff */
[----:B------:R-:W-:Y:S02]  /*13d30*/  IMAD R30, R30, UR73, RZ ;  /* 0x000000491e1e7c24 */ /* 0x000fe4000f8e02ff */
[----:B------:R-:W-:Y:S01]  /*13d40*/  STL [R1+0x5f0], R58 ;  /* 0x0005f03a01007387 */ /* 0x000fe20000100800 */
[----:B------:R-:W-:-:S03]  /*13d50*/  IMAD R32, R32, UR72, RZ ;  /* 0x0000004820207c24 */ /* 0x000fc6000f8e02ff */
[----:B------:R-:W-:Y:S01]  /*13d60*/  STL [R1+0x5e4], R64 ;  /* 0x0005e44001007387 */ /* 0x000fe20000100800 */
[----:B------:R-:W-:Y:S01]  /*13d70*/  IMAD R28, R28, UR74, RZ ;  /* 0x0000004a1c1c7c24 */ /* 0x000fe2000f8e02ff */
[-C--:B------:R-:W-:Y:S02]  /*13d80*/  LEA.HI.X.SX32 R23, R37, R9.reuse, 0x1, P1 ;  /* 0x0000000925177211 */ /* 0x080fe400008f0eff */
[----:B------:R-:W-:Y:S01]  /*13d90*/  STL [R1+0x5f8], R39 ;  /* 0x0005f82701007387 */ /* 0x000fe20000100800 */
[-C--:B------:R-:W-:Y:S02]  /*13da0*/  LEA.HI.X.SX32 R35, R34, R9.reuse, 0x1, P0 ;  /* 0x0000000922237211 */ /* 0x080fe400000f0eff */
[----:B----4-:R-:W-:Y:S01]  /*13db0*/  LOP3.LUT R38, R42, 0x7f, RZ, 0xc0, !PT ;  /* 0x0000007f2a267812 */ /* 0x010fe200078ec0ff */
[----:B------:R-:W-:Y:S01]  /*13dc0*/  STL [R1+0x5ec], R57 ;  /* 0x0005ec3901007387 */ /* 0x000fe20000100800 */
[----:B------:R-:W-:Y:S01]  /*13dd0*/  LEA.HI.X.SX32 R60, R36, R9, 0x1, P3 ;  /* 0x00000009243c7211 */ /* 0x000fe200018f0eff */
[----:B------:R-:W-:Y:S01]  /*13de0*/  IMAD R27, R27, UR75, RZ ;  /* 0x0000004b1b1b7c24 */ /* 0x000fe2000f8e02ff */
[----:B------:R-:W-:Y:S01]  /*13df0*/  LOP3.LUT R42, R42, 0x3f, RZ, 0xc0, !PT ;  /* 0x0000003f2a2a7812 */ /* 0x000fe200078ec0ff */
[----:B------:R-:W-:Y:S01]  /*13e00*/  STL [R1+0x5f4], R40 ;  /* 0x0005f42801007387 */ /* 0x000fe20000100800 */
[----:B------:R-:W-:Y:S01]  /*13e10*/  ISETP.GT.AND P0, PT, R71, 0x3f, PT ;  /* 0x0000003f4700780c */ /* 0x000fe20003f04270 */
[----:B------:R-:W-:-:S02]  /*13e20*/  IMAD R25, R25, UR76, RZ ;  /* 0x0000004c19197c24 */ /* 0x000fc4000f8e02ff */
[----:B------:R-:W-:Y:S01]  /*13e30*/  STL [R1+0x608], R73 ;  /* 0x0006084901007387 */ /* 0x000fe20000100800 */
[----:B------:R-:W-:-:S03]  /*13e40*/  IADD3 R37, P3, PT, R30, R10, RZ ;  /* 0x0000000a1e257210 */ /* 0x000fc60007f7e0ff */
[----:B------:R-:W-:Y:S01]  /*13e50*/  STL [R1+0x600], R76 ;  /* 0x0006004c01007387 */ /* 0x000fe20000100800 */
[----:B------:R-:W-:-:S03]  /*13e60*/  IADD3 R74, P1, PT, R32, R10, RZ ;  /* 0x0000000a204a7210 */ /* 0x000fc60007f3e0ff */
[----:B------:R-:W-:Y:S01]  /*13e70*/  STL [R1+0x610], R61 ;  /* 0x0006103d01007387 */ /* 0x000fe20000100800 */
[-C--:B------:R-:W-:Y:S02]  /*13e80*/  IADD3 R93, P4, PT, R28, R10.reuse, RZ ;  /* 0x0000000a1c5d7210 */ /* 0x080fe40007f9e0ff */
[----:B------:R-:W-:Y:S01]  /*13e90*/  ISETP.LT.AND P0, PT, R42, R41, P0 ;  /* 0x000000292a00720c */ /* 0x000fe20000701270 */
[----:B------:R-:W-:Y:S01]  /*13ea0*/  STL [R1+0x5fc], R77 ;  /* 0x0005fc4d01007387 */ /* 0x000fe20000100800 */
[----:B------:R-:W-:-:S03]  /*13eb0*/  IADD3 R24, P5, PT, R27, R10, RZ ;  /* 0x0000000a1b187210 */ /* 0x000fc60007fbe0ff */
[----:B------:R-:W-:Y:S01]  /*13ec0*/  STL [R1+0x604], R23 ;  /* 0x0006041701007387 */ /* 0x000fe20000100800 */
[----:B------:R-:W-:-:S03]  /*13ed0*/  IADD3 R11, P6, PT, R25, R10, RZ ;  /* 0x0000000a190b7210 */ /* 0x000fc60007fde0ff */
[----:B------:R-:W-:Y:S04]  /*13ee0*/  STL [R1+0x60c], R60 ;  /* 0x00060c3c01007387 */ /* 0x000fe80000100800 */
[----:B------:R-:W-:Y:S04]  /*13ef0*/  STL [R1+0x614], R33 ;  /* 0x0006142101007387 */ /* 0x000fe80000100800 */
[----:B------:R-:W-:Y:S04]  /*13f00*/  STL [R1+0x61c], R37 ;  /* 0x00061c2501007387 */ /* 0x000fe80000100800 */
[----:B------:R-:W-:Y:S01]  /*13f10*/  STL [R1+0x618], R74 ;  /* 0x0006184a01007387 */ /* 0x000fe20000100800 */
[----:B------:R-:W-:-:S03]  /*13f20*/  LEA.HI.X.SX32 R75, R32, R9, 0x1, P1 ;  /* 0x00000009204b7211 */ /* 0x000fc600008f0eff */
[----:B------:R-:W-:Y:S01]  /*13f30*/  STL [R1+0x620], R93 ;  /* 0x0006205d01007387 */ /* 0x000fe20000100800 */
[----:B------:R-:W-:-:S03]  /*13f40*/  LEA.HI.X.SX32 R36, R30, R9, 0x1, P3 ;  /* 0x000000091e247211 */ /* 0x000fc600018f0eff */
[----:B------:R-:W4:Y:S01]  /*13f50*/  LDL R34, [R1+0x4a8] ;  /* 0x0004a80001227983 */ /* 0x000f220000100800 */
[----:B------:R-:W-:-:S03]  /*13f60*/  LEA.HI.X.SX32 R49, R25, R9, 0x1, P6 ;  /* 0x0000000919317211 */ /* 0x000fc600030f0eff */
[----:B------:R-:W-:Y:S01]  /*13f70*/  STL [R1+0x624], R24 ;  /* 0x0006241801007387 */ /* 0x000fe20000100800 */
[----:B------:R-:W-:-:S03]  /*13f80*/  LEA.HI.X.SX32 R26, R27, R9, 0x1, P5 ;  /* 0x000000091b1a7211 */ /* 0x000fc600028f0eff */
[----:B------:R0:W-:Y:S01]  /*13f90*/  STL [R1+0x3f8], R11 ;  /* 0x0003f80b01007387 */ /* 0x0001e20000100800 */
[----:B------:R-:W-:-:S03]  /*13fa0*/  LEA.HI.X.SX32 R92, R28, R9, 0x1, P4 ;  /* 0x000000091c5c7211 */ /* 0x000fc600020f0eff */
[----:B------:R-:W2:Y:S01]  /*13fb0*/  LDL R32, [R1+0x4a4] ;  /* 0x0004a40001207983 */ /* 0x000ea20000100800 */
[----:B------:R-:W-:-:S03]  /*13fc0*/  PRMT R14, RZ, 0x7610, R14 ;  /* 0x00007610ff0e7816 */ /* 0x000fc6000000000e */
[----:B------:R-:W2:Y:S01]  /*13fd0*/  LDL.LU R30, [R1] ;  /* 0x00000000011e7983 */ /* 0x000ea20000300800 */
[----:B------:R-:W-:-:S03]  /*13fe0*/  @P0 IMAD.MOV.U32 R10, RZ, RZ, R11 ;  /* 0x000000ffff0a0224 */ /* 0x000fc600078e000b */
[----:B------:R-:W-:Y:S01]  /*13ff0*/  STL [R1+0x3e0], R35 ;  /* 0x0003e02301007387 */ /* 0x000fe20000100800 */
[----:B0-----:R-:W-:-:S03]  /*14000*/  @P0 IMAD.MOV.U32 R11, RZ, RZ, R49 ;  /* 0x000000ffff0b0224 */ /* 0x001fc600078e0031 */
[----:B------:R-:W2:Y:S04]  /*14010*/  LDL.LU R27, [R1+0x8] ;  /* 0x00000800011b7983 */ /* 0x000ea80000300800 */
[----:B------:R-:W-:Y:S04]  /*14020*/  STL [R1+0x3ec], R36 ;  /* 0x0003ec2401007387 */ /* 0x000fe80000100800 */
[----:B------:R-:W-:Y:S04]  /*14030*/  STL [R1+0x3e8], R75 ;  /* 0x0003e84b01007387 */ /* 0x000fe80000100800 */
[----:B------:R-:W2:Y:S04]  /*14040*/  LDL R25, [R1+0x448] ;  /* 0x0004480001197983 */ /* 0x000ea80000100800 */
[----:B------:R-:W-:Y:S04]  /*14050*/  STL [R1+0x3f0], R92 ;  /* 0x0003f05c01007387 */ /* 0x000fe80000100800 */
[----:B------:R0:W-:Y:S04]  /*14060*/  STL [R1+0x3e4], R49 ;  /* 0x0003e43101007387 */ /* 0x0001e80000100800 */
[----:B------:R-:W-:Y:S04]  /*14070*/  STL [R1+0x3f4], R26 ;  /* 0x0003f41a01007387 */ /* 0x000fe80000100800 */
[----:B------:R2:W3:Y:S01]  /*14080*/  @P0 LDG.E.U8 R14, desc[UR24][R10.64] ;  /* 0x000000180a0e0981 */ /* 0x0004e2000c1e1100 */
[----:B------:R-:W-:-:S02]  /*14090*/  PRMT R9, RZ, 0x7610, R9 ;  /* 0x00007610ff097816 */ /* 0x000fc40000000009 */
[----:B------:R-:W-:Y:S01]  /*140a0*/  LOP3.LUT R28, R38, 0x70, RZ, 0x3c, !PT ;  /* 0x00000070261c7812 */ /* 0x000fe200078e3cff */
[----:B------:R-:W3:Y:S04]  /*140b0*/  LDL R29, [R1+0x4c4] ;  /* 0x0004c400011d7983 */ /* 0x000ee80000100800 */
[----:B------:R-:W3:Y:S04]  /*140c0*/  LDL R38, [R1+0x4c8] ;  /* 0x0004c80001267983 */ /* 0x000ee80000100800 */
[----:B------:R-:W3:Y:S04]  /*140d0*/  LDL R11, [R1+0x444] ;  /* 0x00044400010b7983 */ /* 0x000ee80000100800 */
[----:B------:R-:W4:Y:S04]  /*140e0*/  LDL R41, [R1+0x4e4] ;  /* 0x0004e40001297983 */ /* 0x000f280000100800 */
[----:B------:R-:W4:Y:S04]  /*140f0*/  LDL R42, [R1+0x4e8] ;  /* 0x0004e800012a7983 */ /* 0x000f280000100800 */
[----:B0-----:R-:W4:Y:S01]  /*14100*/  LDL R49, [R1+0x524] ;  /* 0x0005240001317983 */ /* 0x001f220000100800 */
[----:B--2---:R-:W-:-:S05]  /*14110*/  @P0 IMAD.MOV.U32 R10, RZ, RZ, R25 ;  /* 0x000000ffff0a0224 */ /* 0x004fca00078e0019 */
[----:B---3--:R0:W2:Y:S04]  /*14120*/  @P0 LDG.E.U8 R9, desc[UR24][R10.64] ;  /* 0x000000180a090981 */ /* 0x0080a8000c1e1100 */
[----:B------:R1:W-:Y:S04]  /*14130*/  STS.U8 [R28+UR9+0x5b80], R45 ;  /* 0x005b802d1c007988 */ /* 0x0003e80008000009 */
[----:B------:R-:W-:Y:S04]  /*14140*/  STS.U8 [R28+UR9+0x7b80], R46 ;  /* 0x007b802e1c007988 */ /* 0x000fe80008000009 */
[----:B------:R-:W-:Y:S01]  /*14150*/  STS.U8 [R28+UR9+0x1f80], R51 ;  /* 0x001f80331c007988 */ /* 0x000fe20008000009 */
[----:B0-----:R-:W-:-:S03]  /*14160*/  PRMT R11, RZ, 0x7610, R11 ;  /* 0x00007610ff0b7816 */ /* 0x001fc6000000000b */
[----:B------:R-:W-:Y:S04]  /*14170*/  STS.U8 [R28+UR9+0x3f80], R27 ;  /* 0x003f801b1c007988 */ /* 0x000fe80008000009 */
[----:B------:R0:W-:Y:S04]  /*14180*/  STS.U8 [R28+UR9+0x5f80], R47 ;  /* 0x005f802f1c007988 */ /* 0x0001e80008000009 */
[----:B------:R3:W2:Y:S04]  /*14190*/  @P0 LDG.E.U8 R11, desc[UR24][R12.64] ;  /* 0x000000180c0b0981 */ /* 0x0006a8000c1e1100 */
[----:B-1----:R-:W2:Y:S01]  /*141a0*/  LDL R45, [R1+0x504] ;  /* 0x00050400012d7983 */ /* 0x002ea20000100800 */
[----:B0-----:R-:W0:Y:S01]  /*141b0*/  S2R R47, SR_TID.X ;  /* 0x00000000002f7919 */ /* 0x001e220000002100 */
[----:B---3--:R-:W-:-:S02]  /*141c0*/  PRMT R12, RZ, 0x7610, R12 ;  /* 0x00007610ff0c7816 */ /* 0x008fc4000000000c */
[----:B------:R-:W-:Y:S01]  /*141d0*/  PRMT R13, RZ, 0x7610, R13 ;  /* 0x00007610ff0d7816 */ /* 0x000fe2000000000d */
[----:B------:R-:W3:Y:S04]  /*141e0*/  LDL R46, [R1+0x508] ;  /* 0x00050800012e7983 */ /* 0x000ee80000100800 */
[----:B------:R4:W3:Y:S04]  /*141f0*/  @P0 LDG.E.U8 R12, desc[UR24][R16.64] ;  /* 0x00000018100c0981 */ /* 0x0008e8000c1e1100 */
[----:B------:R-:W3:Y:S01]  /*14200*/  LDL R51, [R1+0x528] ;  /* 0x0005280001337983 */ /* 0x000ee20000100800 */
[----:B----4-:R-:W-:-:S02]  /*14210*/  @P0 IMAD.MOV.U32 R16, RZ, RZ, R34 ;  /* 0x000000ffff100224 */ /* 0x010fc400078e0022 */
[----:B------:R-:W-:-:S05]  /*14220*/  @P0 IMAD.MOV.U32 R17, RZ, RZ, R32 ;  /* 0x000000ffff110224 */ /* 0x000fca00078e0020 */
[----:B------:R1:W4:Y:S01]  /*14230*/  @P0 LDG.E.U8 R13, desc[UR24][R16.64] ;  /* 0x00000018100d0981 */ /* 0x000322000c1e1100 */
[----:B------:R-:W-:Y:S02]  /*14240*/  PRMT R10, RZ, 0x7610, R10 ;  /* 0x00007610ff0a7816 */ /* 0x000fe4000000000a */
[----:B0-----:R-:W-:Y:S01]  /*14250*/  LOP3.LUT R47, R47, 0x7f, RZ, 0xc0, !PT ;  /* 0x0000007f2f2f7812 */ /* 0x001fe200078ec0ff */
[----:B------:R-:W-:Y:S01]  /*14260*/  STS.U8 [R28+UR9+0x7f80], R30 ;  /* 0x007f801e1c007988 */ /* 0x000fe20008000009 */
[----:B-1----:R-:W-:Y:S02]  /*14270*/  @P0 IMAD.MOV.U32 R16, RZ, RZ, R38 ;  /* 0x000000ffff100224 */ /* 0x002fe400078e0026 */
[----:B------:R-:W-:-:S05]  /*14280*/  @P0 IMAD.MOV.U32 R17, RZ, RZ, R29 ;  /* 0x000000ffff110224 */ /* 0x000fca00078e001d */
[----:B------:R0:W4:Y:S02]  /*14290*/  @P0 LDG.E.U8 R10, desc[UR24][R16.64] ;  /* 0x00000018100a0981 */ /* 0x000124000c1e1100 */
[----:B0-----:R-:W-:Y:S02]  /*142a0*/  @P0 IMAD.MOV.U32 R16, RZ, RZ, R42 ;  /* 0x000000ffff100224 */ /* 0x001fe400078e002a */
[----:B------:R-:W-:Y:S01]  /*142b0*/  @P0 IMAD.MOV.U32 R17, RZ, RZ, R41 ;  /* 0x000000ffff110224 */ /* 0x000fe200078e0029 */
[----:B--2---:R0:W-:Y:S02]  /*142c0*/  STS.U8 [R47+UR9+0x10000], R9 ;  /* 0x010000092f007988 */ /* 0x0041e40008000009 */
[----:B0-----:R-:W-:-:S06]  /*142d0*/  PRMT R9, RZ, 0x7610, R9 ;  /* 0x00007610ff097816 */ /* 0x001fcc0000000009 */
[----:B------:R0:W2:Y:S04]  /*142e0*/  @P0 LDG.E.U8 R9, desc[UR24][R16.64] ;  /* 0x0000001810090981 */ /* 0x0000a8000c1e1100 */
[----:B------:R-:W-:Y:S01]  /*142f0*/  STS.U8 [R47+UR9+0x10200], R11 ;  /* 0x0102000b2f007988 */ /* 0x000fe20008000009 */
[----:B0-----:R-:W-:Y:S02]  /*14300*/  @P0 IMAD.MOV.U32 R17, RZ, RZ, R45 ;  /* 0x000000ffff110224 */ /* 0x001fe400078e002d */
[----:B---3--:R-:W-:Y:S01]  /*14310*/  @P0 IMAD.MOV.U32 R16, RZ, RZ, R46 ;  /* 0x000000ffff100224 */ /* 0x008fe200078e002e */
[----:B------:R0:W-:Y:S02]  /*14320*/  STS.U8 [R47+UR9+0x10400], R12 ;  /* 0x0104000c2f007988 */ /* 0x0001e40008000009 */
[----:B0-----:R-:W-:-:S06]  /*14330*/  PRMT R12, RZ, 0x7610, R12 ;  /* 0x00007610ff0c7816 */ /* 0x001fcc000000000c */
[----:B------:R0:W3:Y:S04]  /*14340*/  @P0 LDG.E.U8 R12, desc[UR24][R16.64] ;  /* 0x00000018100c0981 */ /* 0x0000e8000c1e1100 */
[----:B----4-:R1:W-:Y:S01]  /*14350*/  STS.U8 [R47+UR9+0x10600], R13 ;  /* 0x0106000d2f007988 */ /* 0x0103e20008000009 */
[----:B0-----:R-:W-:Y:S02]  /*14360*/  @P0 IMAD.MOV.U32 R16, RZ, RZ, R51 ;  /* 0x000000ffff100224 */ /* 0x001fe400078e0033 */
[----:B------:R-:W-:Y:S01]  /*14370*/  @P0 IMAD.MOV.U32 R17, RZ, RZ, R49 ;  /* 0x000000ffff110224 */ /* 0x000fe200078e0031 */
[----:B-1----:R-:W-:-:S06]  /*14380*/  PRMT R13, RZ, 0x7610, R13 ;  /* 0x00007610ff0d7816 */ /* 0x002fcc000000000d */
[----:B------:R0:W4:Y:S01]  /*14390*/  @P0 LDG.E.U8 R13, desc[UR24][R16.64] ;  /* 0x00000018100d0981 */ /* 0x000122000c1e1100 */
[----:B------:R-:W-:-:S03]  /*143a0*/  PRMT R11, RZ, 0x7610, R11 ;  /* 0x00007610ff0b7816 */ /* 0x000fc6000000000b */
[----:B------:R1:W-:Y:S01]  /*143b0*/  STS.U8 [R47+UR9+0x10800], R10 ;  /* 0x0108000a2f007988 */ /* 0x0003e20008000009 */
[----:B0-----:R-:W-:Y:S02]  /*143c0*/  @P0 IMAD.MOV.U32 R16, RZ, RZ, R19 ;  /* 0x000000ffff100224 */ /* 0x001fe400078e0013 */
[----:B------:R-:W-:Y:S01]  /*143d0*/  @P0 IMAD.MOV.U32 R17, RZ, RZ, R5 ;  /* 0x000000ffff110224 */ /* 0x000fe200078e0005 */
[----:B-1----:R-:W-:Y:S01]  /*143e0*/  PRMT R10, RZ, 0x7610, R10 ;  /* 0x00007610ff0a7816 */ /* 0x002fe2000000000a */
[----:B------:R-:W4:Y:S04]  /*143f0*/  LDL.LU R5, [R1+0xd54] ;  /* 0x000d540001057983 */ /* 0x000f280000300800 */
[----:B------:R0:W4:Y:S04]  /*14400*/  @P0 LDG.E.U8 R11, desc[UR24][R16.64] ;  /* 0x00000018100b0981 */ /* 0x000128000c1e1100 */
[----:B------:R-:W4:Y:S01]  /*14410*/  LDL.LU R19, [R1+0xd50] ;  /* 0x000d500001137983 */ /* 0x000f220000300800 */
[----:B0-----:R-:W-:-:S02]  /*14420*/  @P0 IMAD.MOV.U32 R16, RZ, RZ, R8 ;  /* 0x000000ffff100224 */ /* 0x001fc400078e0008 */
[----:B------:R-:W-:Y:S02]  /*14430*/  @P0 IMAD.MOV.U32 R17, RZ, RZ, R4 ;  /* 0x000000ffff110224 */ /* 0x000fe400078e0004 */
[----:B------:R-:W4:Y:S04]  /*14440*/  LDL.LU R4, [R1+0xd4c] ;  /* 0x000d4c0001047983 */ /* 0x000f280000300800 */
[----:B------:R0:W4:Y:S04]  /*14450*/  @P0 LDG.E.U8 R10, desc[UR24][R16.64] ;  /* 0x00000018100a0981 */ /* 0x000128000c1e1100 */
[----:B------:R-:W4:Y:S01]  /*14460*/  LDL.LU R8, [R1+0xd48] ;  /* 0x000d480001087983 */ /* 0x000f220000300800 */
[----:B0-----:R-:W-:-:S02]  /*14470*/  @P0 IMAD.MOV.U32 R16, RZ, RZ, R22 ;  /* 0x000000ffff100224 */ /* 0x001fc400078e0016 */
[----:B------:R-:W-:Y:S02]  /*14480*/  @P0 IMAD.MOV.U32 R17, RZ, RZ, R31 ;  /* 0x000000ffff110224 */ /* 0x000fe400078e001f */
[----:B------:R-:W4:Y:S04]  /*14490*/  LDL.LU R31, [R1+0xd44] ;  /* 0x000d4400011f7983 */ /* 0x000f280000300800 */
[----:B------:R-:W4:Y:S04]  /*144a0*/  LDL.LU R22, [R1+0xd40] ;  /* 0x000d400001167983 */ /* 0x000f280000300800 */
[----:B------:R-:W4:Y:S04]  /*144b0*/  LDL R29, [R1+0x44c] ;  /* 0x00044c00011d7983 */ /* 0x000f280000100800 */
[----:B------:R-:W4:Y:S04]  /*144c0*/  LDL R38, [R1+0x450] ;  /* 0x0004500001267983 */ /* 0x000f280000100800 */
[----:B--2---:R0:W-:Y:S02]  /*144d0*/  STS.U8 [R47+UR9+0x10a00], R9 ;  /* 0x010a00092f007988 */ /* 0x0041e40008000009 */
[----:B0-----:R-:W-:-:S06]  /*144e0*/  PRMT R9, RZ, 0x7610, R9 ;  /* 0x00007610ff097816 */ /* 0x001fcc0000000009 */
[----:B------:R0:W2:Y:S02]  /*144f0*/  @P0 LDG.E.U8 R9, desc[UR24][R16.64] ;  /* 0x0000001810090981 */ /* 0x0000a4000c1e1100 */
[----:B0-----:R-:W-:Y:S02]  /*14500*/  @P0 IMAD.MOV.U32 R16, RZ, RZ, R21 ;  /* 0x000000ffff100224 */ /* 0x001fe400078e0015 */
[----:B------:R-:W-:Y:S02]  /*14510*/  @P0 IMAD.MOV.U32 R17, RZ, RZ, R6 ;  /* 0x000000ffff110224 */ /* 0x000fe400078e0006 */
[----:B------:R-:W2:Y:S04]  /*14520*/  LDL.LU R6, [R1+0xd3c] ;  /* 0x000d3c0001067983 */ /* 0x000ea80000300800 */
[----:B------:R-:W2:Y:S04]  /*14530*/  LDL.LU R21, [R1+0xd38] ;  /* 0x000d380001157983 */ /* 0x000ea80000300800 */
[----:B------:R-:W2:Y:S04]  /*14540*/  LDL R41, [R1+0x46c] ;  /* 0x00046c0001297983 */ /* 0x000ea80000100800 */
[----:B---3--:R0:W-:Y:S04]  /*14550*/  STS.U8 [R47+UR9+0x10c00], R12 ;  /* 0x010c000c2f007988 */ /* 0x0081e80008000009 */
[----:B------:R-:W3:Y:S04]  /*14560*/  LDL R42, [R1+0x470] ;  /* 0x00047000012a7983 */ /* 0x000ee80000100800 */
[----:B------:R-:W3:Y:S01]  /*14570*/  LDL R45, [R1+0x48c] ;  /* 0x00048c00012d7983 */ /* 0x000ee20000100800 */
[----:B0-----:R-:W-:-:S03]  /*14580*/  PRMT R12, RZ, 0x7610, R12 ;  /* 0x00007610ff0c7816 */ /* 0x001fc6000000000c */
[----:B------:R-:W3:Y:S04]  /*14590*/  LDL R46, [R1+0x490] ;  /* 0x00049000012e7983 */ /* 0x000ee80000100800 */
[----:B----4-:R0:W-:Y:S02]  /*145a0*/  STS.U8 [R47+UR9+0x10e00], R13 ;  /* 0x010e000d2f007988 */ /* 0x0101e40008000009 */
[----:B0-----:R-:W-:-:S06]  /*145b0*/  PRMT R13, RZ, 0x7610, R13 ;  /* 0x00007610ff0d7816 */ /* 0x001fcc000000000d */
[----:B------:R0:W4:Y:S04]  /*145c0*/  @P0 LDG.E.U8 R13, desc[UR24][R16.64] ;  /* 0x00000018100d0981 */ /* 0x000128000c1e1100 */
[----:B------:R1:W-:Y:S01]  /*145d0*/  STS.U8 [R47+UR9+0x11000], R11 ;  /* 0x0110000b2f007988 */ /* 0x0003e20008000009 */
[----:B0-----:R-:W-:Y:S02]  /*145e0*/  @P0 IMAD.MOV.U32 R16, RZ, RZ, R3 ;  /* 0x000000ffff100224 */ /* 0x001fe400078e0003 */
[----:B------:R-:W-:Y:S01]  /*145f0*/  @P0 IMAD.MOV.U32 R17, RZ, RZ, R48 ;  /* 0x000000ffff110224 */ /* 0x000fe200078e0030 */
[----:B------:R-:W3:Y:S01]  /*14600*/  LDL.LU R3, [R1+0xd34] ;  /* 0x000d340001037983 */ /* 0x000ee20000300800 */
[----:B-1----:R-:W-:-:S03]  /*14610*/  PRMT R11, RZ, 0x7610, R11 ;  /* 0x00007610ff0b7816 */ /* 0x002fc6000000000b */
[----:B------:R0:W3:Y:S04]  /*14620*/  @P0 LDG.E.U8 R12, desc[UR24][R16.64] ;  /* 0x00000018100c0981 */ /* 0x0000e8000c1e1100 */
[----:B------:R1:W-:Y:S04]  /*14630*/  STS.U8 [R47+UR9+0x11200], R10 ;  /* 0x0112000a2f007988 */ /* 0x0003e80008000009 */
[----:B------:R-:W3:Y:S01]  /*14640*/  LDL R48, [R1+0x4ac] ;  /* 0x0004ac0001307983 */ /* 0x000ee20000100800 */
[----:B0-----:R-:W-:Y:S02]  /*14650*/  @P0 IMAD.MOV.U32 R16, RZ, RZ, R90 ;  /* 0x000000ffff100224 */ /* 0x001fe400078e005a */
[----:B------:R-:W-:Y:S01]  /*14660*/  @P0 IMAD.MOV.U32 R17, RZ, RZ, R64 ;  /* 0x000000ffff110224 */ /* 0x000fe200078e0040 */
[----:B------:R-:W3:Y:S01]  /*14670*/  LDL R49, [R1+0x4cc] ;  /* 0x0004cc0001317983 */ /* 0x000ee20000100800 */
[----:B-1----:R-:W-:-:S03]  /*14680*/  PRMT R10, RZ, 0x7610, R10 ;  /* 0x00007610ff0a7816 */ /* 0x002fc6000000000a */
[----:B------:R0:W3:Y:S04]  /*14690*/  @P0 LDG.E.U8 R11, desc[UR24][R16.64] ;  /* 0x00000018100b0981 */ /* 0x0000e8000c1e1100 */
[----:B------:R-:W3:Y:S04]  /*146a0*/  LDL R51, [R1+0x4d0] ;  /* 0x0004d00001337983 */ /* 0x000ee80000100800 */
[----:B------:R-:W3:Y:S01]  /*146b0*/  LDL R64, [R1+0x4ec] ;  /* 0x0004ec0001407983 */ /* 0x000ee20000100800 */
[----:B0-----:R-:W-:Y:S02]  /*146c0*/  @P0 IMAD.MOV.U32 R16, RZ, RZ, R73 ;  /* 0x000000ffff100224 */ /* 0x001fe400078e0049 */
[----:B------:R-:W-:Y:S01]  /*146d0*/  @P0 IMAD.MOV.U32 R17, RZ, RZ, R23 ;  /* 0x000000ffff110224 */ /* 0x000fe200078e0017 */
[----:B------:R-:W3:Y:S04]  /*146e0*/  LDL R90, [R1+0x4f0] ;  /* 0x0004f000015a7983 */ /* 0x000ee80000100800 */
[----:B------:R0:W3:Y:S04]  /*146f0*/  @P0 LDG.E.U8 R10, desc[UR24][R16.64] ;  /* 0x00000018100a0981 */ /* 0x0000e8000c1e1100 */
[----:B------:R-:W3:Y:S04]  /*14700*/  LDL.LU R23, [R1+0xd30] ;  /* 0x000d300001177983 */ /* 0x000ee80000300800 */
[----:B------:R-:W3:Y:S01]  /*14710*/  LDL.LU R73, [R1+0xd2c] ;  /* 0x000d2c0001497983 */ /* 0x000ee20000300800 */
[----:B0-----:R-:W-:-:S02]  /*14720*/  @P0 IMAD.MOV.U32 R16, RZ, RZ, R37 ;  /* 0x000000ffff100224 */ /* 0x001fc400078e0025 */
[----:B------:R-:W-:Y:S01]  /*14730*/  @P0 IMAD.MOV.U32 R17, RZ, RZ, R36 ;  /* 0x000000ffff110224 */ /* 0x000fe200078e0024 */
[----:B--2---:R0:W-:Y:S02]  /*14740*/  STS.U8 [R47+UR9+0x11400], R9 ;  /* 0x011400092f007988 */ /* 0x0041e40008000009 */
[----:B0-----:R-:W-:-:S06]  /*14750*/  PRMT R9, RZ, 0x7610, R9 ;  /* 0x00007610ff097816 */ /* 0x001fcc0000000009 */
[----:B------:R0:W2:Y:S02]  /*14760*/  @P0 LDG.E.U8 R9, desc[UR24][R16.64] ;  /* 0x0000001810090981 */ /* 0x0000a4000c1e1100 */
[----:B0-----:R-:W-:Y:S02]  /*14770*/  @P0 IMAD.MOV.U32 R16, RZ, RZ, R38 ;  /* 0x000000ffff100224 */ /* 0x001fe400078e0026 */
[----:B------:R-:W-:Y:S01]  /*14780*/  @P0 IMAD.MOV.U32 R17, RZ, RZ, R29 ;  /* 0x000000ffff110224 */ /* 0x000fe200078e001d */
[----:B----4-:R-:W-:Y:S04]  /*14790*/  STS.U8 [R47+UR9+0x11600], R13 ;  /* 0x0116000d2f007988 */ /* 0x010fe80008000009 */
[----:B---3--:R0:W-:Y:S02]  /*147a0*/  STS.U8 [R47+UR9+0x11800], R12 ;  /* 0x0118000c2f007988 */ /* 0x0081e40008000009 */
[----:B0-----:R-:W-:-:S06]  /*147b0*/  PRMT R12, RZ, 0x7610, R12 ;  /* 0x00007610ff0c7816 */ /* 0x001fcc000000000c */
[----:B------:R0:W3:Y:S04]  /*147c0*/  @P0 LDG.E.U8 R12, desc[UR24][R16.64] ;  /* 0x00000018100c0981 */ /* 0x0000e8000c1e1100 */
[----:B------:R1:W-:Y:S01]  /*147d0*/  STS.U8 [R47+UR9+0x11a00], R11 ;  /* 0x011a000b2f007988 */ /* 0x0003e20008000009 */
[----:B0-----:R-:W-:Y:S02]  /*147e0*/  @P0 IMAD.MOV.U32 R16, RZ, RZ, R42 ;  /* 0x000000ffff100224 */ /* 0x001fe400078e002a */
[----:B------:R-:W-:Y:S01]  /*147f0*/  @P0 IMAD.MOV.U32 R17, RZ, RZ, R41 ;  /* 0x000000ffff110224 */ /* 0x000fe200078e0029 */
[----:B-1----:R-:W-:Y:S01]  /*14800*/  PRMT R11, RZ, 0x7610, R11 ;  /* 0x00007610ff0b7816 */ /* 0x002fe2000000000b */
[----:B------:R0:W-:Y:S05]  /*14810*/  STS.U8 [R47+UR9+0x11c00], R10 ;  /* 0x011c000a2f007988 */ /* 0x0001ea0008000009 */
[----:B------:R1:W4:Y:S01]  /*14820*/  @P0 LDG.E.U8 R11, desc[UR24][R16.64] ;  /* 0x00000018100b0981 */ /* 0x000322000c1e1100 */
[----:B0-----:R-:W-:Y:S01]  /*14830*/  PRMT R10, RZ, 0x7610, R10 ;  /* 0x00007610ff0a7816 */ /* 0x001fe2000000000a */
[----:B-1----:R-:W-:-:S02]  /*14840*/  @P0 IMAD.MOV.U32 R16, RZ, RZ, R46 ;  /* 0x000000ffff100224 */ /* 0x002fc400078e002e */
[----:B------:R-:W-:-:S05]  /*14850*/  @P0 IMAD.MOV.U32 R17, RZ, RZ, R45 ;  /* 0x000000ffff110224 */ /* 0x000fca00078e002d */
[----:B------:R0:W4:Y:S02]  /*14860*/  @P0 LDG.E.U8 R10, desc[UR24][R16.64] ;  /* 0x00000018100a0981 */ /* 0x000124000c1e1100 */
[----:B0-----:R-:W-:Y:S02]  /*14870*/  @P0 IMAD.MOV.U32 R16, RZ, RZ, R73 ;  /* 0x000000ffff100224 */ /* 0x001fe400078e0049 */
[----:B------:R-:W-:Y:S01]  /*14880*/  @P0 IMAD.MOV.U32 R17, RZ, RZ, R48 ;  /* 0x000000ffff110224 */ /* 0x000fe200078e0030 */
[----:B--2---:R0:W-:Y:S02]  /*14890*/  STS.U8 [R47+UR9+0x11e00], R9 ;  /* 0x011e00092f007988 */ /* 0x0041e40008000009 */
[----:B0-----:R-:W-:-:S06]  /*148a0*/  PRMT R9, RZ, 0x7610, R9 ;  /* 0x00007610ff097816 */ /* 0x001fcc0000000009 */
[----:B------:R0:W2:Y:S01]  /*148b0*/  @P0 LDG.E.U8 R9, desc[UR24][R16.64] ;  /* 0x0000001810090981 */ /* 0x0000a2000c1e1100 */
[----:B------:R-:W1:Y:S01]  /*148c0*/  S2R R73, SR_TID.X ;  /* 0x0000000000497919 */ /* 0x000e620000002100 */
[----:B0-----:R-:W-:Y:S02]  /*148d0*/  @P0 IMAD.MOV.U32 R16, RZ, RZ, R51 ;  /* 0x000000ffff100224 */ /* 0x001fe400078e0033 */
[----:B------:R-:W-:Y:S01]  /*148e0*/  @P0 IMAD.MOV.U32 R17, RZ, RZ, R49 ;  /* 0x000000ffff110224 */ /* 0x000fe200078e0031 */
[----:B-1----:R-:W-:-:S04]  /*148f0*/  LOP3.LUT R73, R73, 0x7f, RZ, 0xc0, !PT ;  /* 0x0000007f49497812 */ /* 0x002fc800078ec0ff */
[----:B------:R-:W-:-:S05]  /*14900*/  LOP3.LUT R73, R73, 0x10, RZ, 0x3c, !PT ;  /* 0x0000001049497812 */ /* 0x000fca00078e3cff */
[----:B---3--:R0:W-:Y:S02]  /*14910*/  STS.U8 [R73+UR9+0x10080], R12 ;  /* 0x0100800c49007988 */ /* 0x0081e40008000009 */
[----:B0-----:R-:W-:-:S06]  /*14920*/  PRMT R12, RZ, 0x7610, R12 ;  /* 0x00007610ff0c7816 */ /* 0x001fcc000000000c */
[----:B------:R0:W3:Y:S04]  /*14930*/  @P0 LDG.E.U8 R12, desc[UR24][R16.64] ;  /* 0x00000018100c0981 */ /* 0x0000e8000c1e1100 */
[----:B----4-:R1:W-:Y:S01]  /*14940*/  STS.U8 [R73+UR9+0x10280], R11 ;  /* 0x0102800b49007988 */ /* 0x0103e20008000009 */
[----:B0-----:R-:W-:Y:S02]  /*14950*/  @P0 IMAD.MOV.U32 R16, RZ, RZ, R90 ;  /* 0x000000ffff100224 */ /* 0x001fe400078e005a */
[----:B------:R-:W-:Y:S01]  /*14960*/  @P0 IMAD.MOV.U32 R17, RZ, RZ, R64 ;  /* 0x000000ffff110224 */ /* 0x000fe200078e0040 */
[----:B-1----:R-:W-:-:S06]  /*14970*/  PRMT R11, RZ, 0x7610, R11 ;  /* 0x00007610ff0b7816 */ /* 0x002fcc000000000b */
[----:B------:R0:W4:Y:S04]  /*14980*/  @P0 LDG.E.U8 R11, desc[UR24][R16.64] ;  /* 0x00000018100b0981 */ /* 0x000128000c1e1100 */
[----:B------:R1:W-:Y:S01]  /*14990*/  STS.U8 [R73+UR9+0x10480], R10 ;  /* 0x0104800a49007988 */ /* 0x0003e20008000009 */
[----:B0-----:R-:W-:Y:S02]  /*149a0*/  @P0 IMAD.MOV.U32 R16, RZ, RZ, R31 ;  /* 0x000000ffff100224 */ /* 0x001fe400078e001f */
[----:B------:R-:W-:Y:S01]  /*149b0*/  @P0 IMAD.MOV.U32 R17, RZ, RZ, R4 ;  /* 0x000000ffff110224 */ /* 0x000fe200078e0004 */
[----:B-1----:R-:W-:Y:S01]  /*149c0*/  PRMT R10, RZ, 0x7610, R10 ;  /* 0x00007610ff0a7816 */ /* 0x002fe2000000000a */
[----:B------:R-:W4:Y:S04]  /*149d0*/  LDL.LU R4, [R1+0xd28] ;  /* 0x000d280001047983 */ /* 0x000f280000300800 */
[----:B------:R-:W4:Y:S04]  /*149e0*/  LDL.LU R31, [R1+0xd24] ;  /* 0x000d2400011f7983 */ /* 0x000f280000300800 */
[----:B------:R0:W4:Y:S02]  /*149f0*/  @P0 LDG.E.U8 R10, desc[UR24][R16.64] ;  /* 0x00000018100a0981 */ /* 0x000124000c1e1100 */
[----:B0-----:R-:W-:-:S02]  /*14a00*/  @P0 IMAD.MOV.U32 R16, RZ, RZ, R70 ;  /* 0x000000ffff100224 */ /* 0x001fc400078e0046 */
[----:B------:R-:W-:Y:S02]  /*14a10*/  @P0 IMAD.MOV.U32 R17, RZ, RZ, R15 ;  /* 0x000000ffff110224 */ /* 0x000fe400078e000f */
[----:B------:R-:W4:Y:S04]  /*14a20*/  LDL.LU R15, [R1+0xd20] ;  /* 0x000d2000010f7983 */ /* 0x000f280000300800 */
[----:B------:R-:W4:Y:S04]  /*14a30*/  LDL.LU R70, [R1+0xd1c] ;  /* 0x000d1c0001467983 */ /* 0x000f280000300800 */
        /* <DEDUP_REMOVED lines=8> */
[----:B------:R-:W2:Y:S04]  /*14ac0*/  LDL R90, [R1+0x458] ;  /* 0x00045800015a7983 */ /* 0x000ea80000100800 */
[----:B---3--:R0:W-:Y:S02]  /*14ad0*/  STS.U8 [R73+UR9+0x10880], R12 ;  /* 0x0108800c49007988 */ /* 0x0081e40008000009 */
[----:B0-----:R-:W-:-:S06]  /*14ae0*/  PRMT R12, RZ, 0x7610, R12 ;  /* 0x00007610ff0c7816 */ /* 0x001fcc000000000c */
[----:B------:R0:W3:Y:S04]  /*14af0*/  @P0 LDG.E.U8 R12, desc[UR24][R16.64] ;  /* 0x00000018100c0981 */ /* 0x0000e8000c1e1100 */
[----:B----4-:R1:W-:Y:S01]  /*14b00*/  STS.U8 [R73+UR9+0x10a80], R11 ;  /* 0x010a800b49007988 */ /* 0x0103e20008000009 */
[----:B0-----:R-:W-:Y:S02]  /*14b10*/  @P0 IMAD.MOV.U32 R16, RZ, RZ, R69 ;  /* 0x000000ffff100224 */ /* 0x001fe400078e0045 */
[----:B------:R-:W-:Y:S01]  /*14b20*/  @P0 IMAD.MOV.U32 R17, RZ, RZ, R91 ;  /* 0x000000ffff110224 */ /* 0x000fe200078e005b */
[----:B------:R-:W4:Y:S01]  /*14b30*/  LDL R69, [R1+0x478] ;  /* 0x0004780001457983 */ /* 0x000f220000100800 */
[----:B-1----:R-:W-:-:S03]  /*14b40*/  PRMT R11, RZ, 0x7610, R11 ;  /* 0x00007610ff0b7816 */ /* 0x002fc6000000000b */
[----:B------:R-:W4:Y:S04]  /*14b50*/  LDL R91, [R1+0x474] ;  /* 0x00047400015b7983 */ /* 0x000f280000100800 */
[----:B------:R0:W4:Y:S04]  /*14b60*/  @P0 LDG.E.U8 R11, desc[UR24][R16.64] ;  /* 0x00000018100b0981 */ /* 0x000128000c1e1100 */
[----:B------:R1:W-:Y:S01]  /*14b70*/  STS.U8 [R73+UR9+0x10c80], R10 ;  /* 0x010c800a49007988 */ /* 0x0003e20008000009 */
[----:B0-----:R-:W-:Y:S02]  /*14b80*/  @P0 IMAD.MOV.U32 R16, RZ, RZ, R89 ;  /* 0x000000ffff100224 */ /* 0x001fe400078e0059 */
[----:B------:R-:W-:Y:S01]  /*14b90*/  @P0 IMAD.MOV.U32 R17, RZ, RZ, R88 ;  /* 0x000000ffff110224 */ /* 0x000fe200078e0058 */
[----:B------:R-:W4:Y:S01]  /*14ba0*/  LDL R89, [R1+0x498] ;  /* 0x0004980001597983 */ /* 0x000f220000100800 */
[----:B-1----:R-:W-:-:S03]  /*14bb0*/  PRMT R10, RZ, 0x7610, R10 ;  /* 0x00007610ff0a7816 */ /* 0x002fc6000000000a */
[----:B------:R-:W4:Y:S04]  /*14bc0*/  LDL R88, [R1+0x494] ;  /* 0x0004940001587983 */ /* 0x000f280000100800 */
[----:B------:R0:W4:Y:S02]  /*14bd0*/  @P0 LDG.E.U8 R10, desc[UR24][R16.64] ;  /* 0x00000018100a0981 */ /* 0x000124000c1e1100 */
[----:B0-----:R-:W-:Y:S02]  /*14be0*/  @P0 IMAD.MOV.U32 R16, RZ, RZ, R72 ;  /* 0x000000ffff100224 */ /* 0x001fe400078e0048 */
[----:B------:R-:W-:Y:S01]  /*14bf0*/  @P0 IMAD.MOV.U32 R17, RZ, RZ, R53 ;  /* 0x000000ffff110224 */ /* 0x000fe200078e0035 */
[----:B------:R-:W4:Y:S04]  /*14c00*/  LDL.LU R72, [R1+0xd10] ;  /* 0x000d100001487983 */ /* 0x000f280000300800 */
[----:B--2---:R0:W-:Y:S02]  /*14c10*/  STS.U8 [R73+UR9+0x10e80], R9 ;  /* 0x010e800949007988 */ /* 0x0041e40008000009 */
[----:B0-----:R-:W-:-:S06]  /*14c20*/  PRMT R9, RZ, 0x7610, R9 ;  /* 0x00007610ff097816 */ /* 0x001fcc0000000009 */
[----:B------:R0:W2:Y:S02]  /*14c30*/  @P0 LDG.E.U8 R9, desc[UR24][R16.64] ;  /* 0x0000001810090981 */ /* 0x0000a4000c1e1100 */
[----:B0-----:R-:W-:Y:S02]  /*14c40*/  @P0 IMAD.MOV.U32 R16, RZ, RZ, R56 ;  /* 0x000000ffff100224 */ /* 0x001fe400078e0038 */
[----:B------:R-:W-:Y:S01]  /*14c50*/  @P0 IMAD.MOV.U32 R17, RZ, RZ, R55 ;  /* 0x000000ffff110224 */ /* 0x000fe200078e0037 */
        /* <DEDUP_REMOVED lines=11> */
[----:B-1----:R-:W-:-:S06]  /*14d10*/  PRMT R10, RZ, 0x7610, R10 ;  /* 0x00007610ff0a7816 */ /* 0x002fcc000000000a */
[----:B------:R0:W4:Y:S02]  /*14d20*/  @P0 LDG.E.U8 R10, desc[UR24][R16.64] ;  /* 0x00000018100a0981 */ /* 0x000124000c1e1100 */
[----:B0-----:R-:W-:Y:S02]  /*14d30*/  @P0 IMAD.MOV.U32 R16, RZ, RZ, R93 ;  /* 0x000000ffff100224 */ /* 0x001fe400078e005d */
[----:B------:R-:W-:Y:S01]  /*14d40*/  @P0 IMAD.MOV.U32 R17, RZ, RZ, R92 ;  /* 0x000000ffff110224 */ /* 0x000fe200078e005c */
        /* <DEDUP_REMOVED lines=20> */
[----:B--2---:R0:W-:Y:S01]  /*14e90*/  STS.U8 [R73+UR9+0x11e80], R9 ;  /* 0x011e800949007988 */ /* 0x0041e20008000009 */
[----:B------:R-:W1:Y:S03]  /*14ea0*/  S2R R72, SR_TID.X ;  /* 0x0000000000487919 */ /* 0x000e660000002100 */
[----:B------:R-:W2:Y:S01]  /*14eb0*/  LDL.LU R70, [R1+0xd0c] ;  /* 0x000d0c0001467983 */ /* 0x000ea20000300800 */
[----:B0-----:R-:W-:-:S06]  /*14ec0*/  PRMT R9, RZ, 0x7610, R9 ;  /* 0x00007610ff097816 */ /* 0x001fcc0000000009 */
[----:B------:R0:W2:Y:S01]  /*14ed0*/  @P0 LDG.E.U8 R9, desc[UR24][R16.64] ;  /* 0x0000001810090981 */ /* 0x0000a2000c1e1100 */
[----:B-1----:R-:W-:-:S04]  /*14ee0*/  LOP3.LUT R72, R72, 0x7f, RZ, 0xc0, !PT ;  /* 0x0000007f48487812 */ /* 0x002fc800078ec0ff */
[----:B------:R-:W-:Y:S01]  /*14ef0*/  LOP3.LUT R72, R72, 0x20, RZ, 0x3c, !PT ;  /* 0x0000002048487812 */ /* 0x000fe200078e3cff */
[----:B0-----:R-:W-:Y:S02]  /*14f00*/  @P0 IMAD.MOV.U32 R16, RZ, RZ, R0 ;  /* 0x000000ffff100224 */ /* 0x001fe400078e0000 */
[----:B------:R-:W-:Y:S02]  /*14f10*/  @P0 IMAD.MOV.U32 R17, RZ, RZ, R4 ;  /* 0x000000ffff110224 */ /* 0x000fe400078e0004 */
[----:B------:R-:W2:Y:S04]  /*14f20*/  LDL.LU R4, [R1+0xd08] ;  /* 0x000d080001047983 */ /* 0x000ea80000300800 */
[----:B------:R-:W2:Y:S04]  /*14f30*/  LDL.LU R0, [R1+0xd04] ;  /* 0x000d040001007983 */ /* 0x000ea80000300800 */
[----:B---3--:R0:W-:Y:S02]  /*14f40*/  STS.U8 [R72+UR9+0x10100], R12 ;  /* 0x0101000c48007988 */ /* 0x0081e40008000009 */
[----:B0-----:R-:W-:-:S06]  /*14f50*/  PRMT R12, RZ, 0x7610, R12 ;  /* 0x00007610ff0c7816 */ /* 0x001fcc000000000c */
[----:B------:R0:W3:Y:S04]  /*14f60*/  @P0 LDG.E.U8 R12, desc[UR24][R16.64] ;  /* 0x00000018100c0981 */ /* 0x0000e8000c1e1100 */
[----:B----4-:R1:W-:Y:S01]  /*14f70*/  STS.U8 [R72+UR9+0x10300], R11 ;  /* 0x0103000b48007988 */ /* 0x0103e20008000009 */
[----:B0-----:R-:W-:Y:S02]  /*14f80*/  @P0 IMAD.MOV.U32 R16, RZ, RZ, R3 ;  /* 0x000000ffff100224 */ /* 0x001fe400078e0003 */
[----:B------:R-:W-:Y:S02]  /*14f90*/  @P0 IMAD.MOV.U32 R17, RZ, RZ, R6 ;  /* 0x000000ffff110224 */ /* 0x000fe400078e0006 */
[----:B------:R-:W4:Y:S01]  /*14fa0*/  LDL.LU R6, [R1+0xd00] ;  /* 0x000d000001067983 */ /* 0x000f220000300800 */
[----:B-1----:R-:W-:-:S03]  /*14fb0*/  PRMT R11, RZ, 0x7610, R11 ;  /* 0x00007610ff0b7816 */ /* 0x002fc6000000000b */
[----:B------:R-:W4:Y:S04]  /*14fc0*/  LDL.LU R3, [R1+0xcfc] ;  /* 0x000cfc0001037983 */ /* 0x000f280000300800 */
[----:B------:R0:W4:Y:S04]  /*14fd0*/  @P0 LDG.E.U8 R11, desc[UR24][R16.64] ;  /* 0x00000018100b0981 */ /* 0x000128000c1e1100 */
[----:B------:R1:W-:Y:S01]  /*14fe0*/  STS.U8 [R72+UR9+0x10500], R10 ;  /* 0x0105000a48007988 */ /* 0x0003e20008000009 */
[----:B0-----:R-:W-:Y:S02]  /*14ff0*/  @P0 IMAD.MOV.U32 R16, RZ, RZ, R8 ;  /* 0x000000ffff100224 */ /* 0x001fe400078e0008 */
[----:B------:R-:W-:-:S02]  /*15000*/  @P0 IMAD.MOV.U32 R17, RZ, RZ, R5 ;  /* 0x000000ffff110224 */ /* 0x000fc400078e0005 */
[----:B------:R-:W4:Y:S01]  /*15010*/  LDL.LU R5, [R1+0xcf8] ;  /* 0x000cf80001057983 */ /* 0x000f220000300800 */
[----:B-1----:R-:W-:-:S03]  /*15020*/  PRMT R10, RZ, 0x7610, R10 ;  /* 0x00007610ff0a7816 */ /* 0x002fc6000000000a */
[----:B------:R-:W5:Y:S04]  /*15030*/  LDL.LU R8, [R1+0xcf4] ;  /* 0x000cf40001087983 */ /* 0x000f680000300800 */
[----:B------:R0:W4:Y:S02]  /*15040*/  @P0 LDG.E.U8 R10, desc[UR24][R16.64] ;  /* 0x00000018100a0981 */ /* 0x000124000c1e1100 */
[----:B0-----:R-:W-:Y:S02]  /*15050*/  @P0 IMAD.MOV.U32 R16, RZ, RZ, R7 ;  /* 0x000000ffff100224 */ /* 0x001fe400078e0007 */
[----:B------:R-:W-:Y:S01]  /*15060*/  @P0 IMAD.MOV.U32 R17, RZ, RZ, R67 ;  /* 0x000000ffff110224 */ /* 0x000fe200078e0043 */
[----:B------:R-:W-:Y:S01]  /*15070*/  PRMT R13, RZ, 0x7610, R13 ;  /* 0x00007610ff0d7816 */ /* 0x000fe2000000000d */
[----:B------:R-:W5:Y:S04]  /*15080*/  LDL.LU R7, [R1+0xcf0] ;  /* 0x000cf00001077983 */ /* 0x000f680000300800 */
        /* <DEDUP_REMOVED lines=44> */
[----:B------:R-:W-:Y:S02]  /*15350*/  @P0 IMAD.MOV.U32 R17, RZ, RZ, R6 ;  /* 0x000000ffff110224 */ /* 0x000fe400078e0006 */
[----:B------:R-:W5:Y:S04]  /*15360*/  LDL.LU R6, [R1+0xcec] ;  /* 0x000cec0001067983 */ /* 0x000f680000300800 */
[----:B------:R-:W5:Y:S04]  /*15370*/  LDL.LU R5, [R1+0xce8] ;  /* 0x000ce80001057983 */ /* 0x000f680000300800 */
[----:B---3--:R0:W-:Y:S02]  /*15380*/  STS.U8 [R72+UR9+0x11900], R12 ;  /* 0x0119000c48007988 */ /* 0x0081e40008000009 */
[----:B0-----:R-:W-:-:S06]  /*15390*/  PRMT R12, RZ, 0x7610, R12 ;  /* 0x00007610ff0c7816 */ /* 0x001fcc000000000c */
[----:B------:R0:W3:Y:S04]  /*153a0*/  @P0 LDG.E.U8 R12, desc[UR24][R16.64] ;  /* 0x00000018100c0981 */ /* 0x0000e8000c1e1100 */
[----:B----4-:R1:W-:Y:S01]  /*153b0*/  STS.U8 [R72+UR9+0x11b00], R11 ;  /* 0x011b000b48007988 */ /* 0x0103e20008000009 */
[----:B0-----:R-:W-:Y:S02]  /*153c0*/  @P0 IMAD.MOV.U32 R16, RZ, RZ, R3 ;  /* 0x000000ffff100224 */ /* 0x001fe400078e0003 */
[----:B------:R-:W-:Y:S02]  /*153d0*/  @P0 IMAD.MOV.U32 R17, RZ, RZ, R4 ;  /* 0x000000ffff110224 */ /* 0x000fe400078e0004 */
[----:B------:R-:W5:Y:S01]  /*153e0*/  LDL.LU R4, [R1+0xce4] ;  /* 0x000ce40001047983 */ /* 0x000f620000300800 */
[----:B-1----:R-:W-:-:S03]  /*153f0*/  PRMT R11, RZ, 0x7610, R11 ;  /* 0x00007610ff0b7816 */ /* 0x002fc6000000000b */
[----:B------:R-:W5:Y:S04]  /*15400*/  LDL.LU R3, [R1+0xce0] ;  /* 0x000ce00001037983 */ /* 0x000f680000300800 */
[----:B------:R0:W4:Y:S04]  /*15410*/  @P0 LDG.E.U8 R11, desc[UR24][R16.64] ;  /* 0x00000018100b0981 */ /* 0x000128000c1e1100 */
[----:B------:R1:W-:Y:S01]  /*15420*/  STS.U8 [R72+UR9+0x11d00], R10 ;  /* 0x011d000a48007988 */ /* 0x0003e20008000009 */
[----:B0-----:R-:W-:Y:S02]  /*15430*/  @P0 IMAD.MOV.U32 R16, RZ, RZ, R0 ;  /* 0x000000ffff100224 */ /* 0x001fe400078e0000 */
[----:B------:R-:W-:-:S02]  /*15440*/  @P0 IMAD.MOV.U32 R17, RZ, RZ, R2 ;  /* 0x000000ffff110224 */ /* 0x000fc400078e0002 */
[----:B------:R-:W5:Y:S01]  /*15450*/  LDL.LU R2, [R1+0xcdc] ;  /* 0x000cdc0001027983 */ /* 0x000f620000300800 */
[----:B-1----:R-:W-:-:S03]  /*15460*/  PRMT R10, RZ, 0x7610, R10 ;  /* 0x00007610ff0a7816 */ /* 0x002fc6000000000a */
[----:B------:R-:W5:Y:S04]  /*15470*/  LDL.LU R0, [R1+0xcd8] ;  /* 0x000cd80001007983 */ /* 0x000f680000300800 */
[----:B------:R0:W4:Y:S02]  /*15480*/  @P0 LDG.E.U8 R10, desc[UR24][R16.64] ;  /* 0x00000018100a0981 */ /* 0x000124000c1e1100 */
[----:B0-----:R-:W-:Y:S02]  /*15490*/  @P0 IMAD.MOV.U32 R16, RZ, RZ, R70 ;  /* 0x000000ffff100224 */ /* 0x001fe400078e0046 */
[----:B------:R-:W-:Y:S01]  /*154a0*/  @P0 IMAD.MOV.U32 R17, RZ, RZ, R31 ;  /* 0x000000ffff110224 */ /* 0x000fe200078e001f */
[----:B--2---:R0:W-:Y:S02]  /*154b0*/  STS.U8 [R72+UR9+0x11f00], R9 ;  /* 0x011f000948007988 */ /* 0x0041e40008000009 */
[----:B0-----:R-:W-:-:S06]  /*154c0*/  PRMT R9, RZ, 0x7610, R9 ;  /* 0x00007610ff097816 */ /* 0x001fcc0000000009 */
[----:B------:R-:W2:Y:S01]  /*154d0*/  @P0 LDG.E.U8 R9, desc[UR24][R16.64] ;  /* 0x0000001810090981 */ /* 0x000ea2000c1e1100 */
[----:B------:R-:W0:Y:S02]  /*154e0*/  S2R R70, SR_TID.X ;  /* 0x0000000000467919 */ /* 0x000e240000002100 */
[----:B0-----:R-:W-:-:S04]  /*154f0*/  LOP3.LUT R70, R70, 0x7f, RZ, 0xc0, !PT ;  /* 0x0000007f46467812 */ /* 0x001fc800078ec0ff */
[----:B------:R-:W-:-:S05]  /*15500*/  LOP3.LUT R70, R70, 0x30, RZ, 0x3c, !PT ;  /* 0x0000003046467812 */ /* 0x000fca00078e3cff */
[----:B------:R0:W-:Y:S02]  /*15510*/  STS.U8 [R70+UR9+0x11f80], R14 ;  /* 0x011f800e46007988 */ /* 0x0001e40008000009 */
[----:B0-----:R-:W-:Y:S02]  /*15520*/  @P0 IMAD.MOV.U32 R14, RZ, RZ, R15 ;  /* 0x000000ffff0e0224 */ /* 0x001fe400078e000f */
[----:B------:R-:W-:Y:S01]  /*15530*/  @P0 IMAD.MOV.U32 R15, RZ, RZ, R23 ;  /* 0x000000ffff0f0224 */ /* 0x000fe200078e0017 */
[----:B---3--:R0:W-:Y:S04]  /*15540*/  STS.U8 [R70+UR9+0x10180], R12 ;  /* 0x0101800c46007988 */ /* 0x0081e80008000009 */
[----:B------:R1:W3:Y:S01]  /*15550*/  @P0 LDG.E.U8 R13, desc[UR24][R14.64] ;  /* 0x000000180e0d0981 */ /* 0x0002e2000c1e1100 */
[----:B0-----:R-:W-:Y:S01]  /*15560*/  PRMT R12, RZ, 0x7610, R12 ;  /* 0x00007610ff0c7816 */ /* 0x001fe2000000000c */
[----:B-1----:R-:W-:-:S02]  /*15570*/  @P0 IMAD.MOV.U32 R14, RZ, RZ, R21 ;  /* 0x000000ffff0e0224 */ /* 0x002fc400078e0015 */
[----:B------:R-:W-:-:S05]  /*15580*/  @P0 IMAD.MOV.U32 R15, RZ, RZ, R22 ;  /* 0x000000ffff0f0224 */ /* 0x000fca00078e0016 */
        /* <DEDUP_REMOVED lines=10> */
[----:B------:R0:W4:Y:S01]  /*15630*/  @P0 LDG.E.U8 R10, desc[UR24][R14.64] ;  /* 0x000000180e0a0981 */ /* 0x000122000c1e1100 */
[----:B------:R-:W-:Y:S02]  /*15640*/  @P0 IMAD.MOV.U32 R16, RZ, RZ, R84 ;  /* 0x000000ffff100224 */ /* 0x000fe400078e0054 */
[----:B------:R-:W-:Y:S02]  /*15650*/  @P0 IMAD.MOV.U32 R17, RZ, RZ, R85 ;  /* 0x000000ffff110224 */ /* 0x000fe400078e0055 */
[----:B0-----:R-:W-:Y:S02]  /*15660*/  @P0 IMAD.MOV.U32 R14, RZ, RZ, R86 ;  /* 0x000000ffff0e0224 */ /* 0x001fe400078e0056 */
[----:B------:R-:W-:Y:S01]  /*15670*/  @P0 IMAD.MOV.U32 R15, RZ, RZ, R87 ;  /* 0x000000ffff0f0224 */ /* 0x000fe200078e0057 */
[----:B--2---:R0:W-:Y:S02]  /*15680*/  STS.U8 [R70+UR9+0x10780], R9 ;  /* 0x0107800946007988 */ /* 0x0041e40008000009 */
[----:B0-----:R-:W-:-:S06]  /*15690*/  PRMT R9, RZ, 0x7610, R9 ;  /* 0x00007610ff097816 */ /* 0x001fcc0000000009 */
[----:B------:R0:W2:Y:S02]  /*156a0*/  @P0 LDG.E.U8 R9, desc[UR24][R14.64] ;  /* 0x000000180e090981 */ /* 0x0000a4000c1e1100 */
[----:B0-----:R-:W-:-:S06]  /*156b0*/  PRMT R14, RZ, 0x7610, R14 ;  /* 0x00007610ff0e7816 */ /* 0x001fcc000000000e */
[----:B------:R0:W2:Y:S02]  /*156c0*/  @P0 LDG.E.U8 R14, desc[UR24][R16.64] ;  /* 0x00000018100e0981 */ /* 0x0000a4000c1e1100 */
[----:B0-----:R-:W-:Y:S02]  /*156d0*/  @P0 IMAD.MOV.U32 R16, RZ, RZ, R82 ;  /* 0x000000ffff100224 */ /* 0x001fe400078e0052 */
[----:B------:R-:W-:Y:S02]  /*156e0*/  @P0 IMAD.MOV.U32 R17, RZ, RZ, R83 ;  /* 0x000000ffff110224 */ /* 0x000fe400078e0053 */
[----:B------:R-:W-:Y:S01]  /*156f0*/  @P0 IMAD.MOV.U32 R15, RZ, RZ, R75 ;  /* 0x000000ffff0f0224 */ /* 0x000fe200078e004b */
[----:B---3--:R0:W-:Y:S02]  /*15700*/  STS.U8 [R70+UR9+0x10980], R13 ;  /* 0x0109800d46007988 */ /* 0x0081e40008000009 */
[----:B0-----:R-:W-:-:S06]  /*15710*/  PRMT R13, RZ, 0x7610, R13 ;  /* 0x00007610ff0d7816 */ /* 0x001fcc000000000d */
[----:B------:R0:W3:Y:S04]  /*15720*/  @P0 LDG.E.U8 R13, desc[UR24][R16.64] ;  /* 0x00000018100d0981 */ /* 0x0000e8000c1e1100 */
[----:B------:R1:W-:Y:S01]  /*15730*/  STS.U8 [R70+UR9+0x10b80], R12 ;  /* 0x010b800c46007988 */ /* 0x0003e20008000009 */
[----:B0-----:R-:W-:Y:S02]  /*15740*/  @P0 IMAD.MOV.U32 R16, RZ, RZ, R80 ;  /* 0x000000ffff100224 */ /* 0x001fe400078e0050 */
[----:B------:R-:W-:Y:S01]  /*15750*/  @P0 IMAD.MOV.U32 R17, RZ, RZ, R81 ;  /* 0x000000ffff110224 */ /* 0x000fe200078e0051 */
[----:B-1----:R-:W-:-:S06]  /*15760*/  PRMT R12, RZ, 0x7610, R12 ;  /* 0x00007610ff0c7816 */ /* 0x002fcc000000000c */
        /* <DEDUP_REMOVED lines=10> */
[----:B------:R-:W4:Y:S04]  /*15810*/  @P0 LDG.E.U8 R10, desc[UR24][R16.64] ;  /* 0x00000018100a0981 */ /* 0x000f28000c1e1100 */
[----:B--2---:R0:W-:Y:S02]  /*15820*/  STS.U8 [R70+UR9+0x11180], R9 ;  /* 0x0111800946007988 */ /* 0x0041e40008000009 */
[----:B0-----:R-:W-:Y:S02]  /*15830*/  PRMT R9, RZ, 0x7610, R9 ;  /* 0x00007610ff097816 */ /* 0x001fe40000000009 */
[----:B------:R0:W-:Y:S02]  /*15840*/  STS.U8 [R70+UR9+0x11380], R14 ;  /* 0x0113800e46007988 */ /* 0x0001e40008000009 */
[----:B0-----:R-:W-:-:S05]  /*15850*/  @P0 IMAD.MOV.U32 R14, RZ, RZ, R74 ;  /* 0x000000ffff0e0224 */ /* 0x001fca00078e004a */
[----:B------:R-:W2:Y:S01]  /*15860*/  @P0 LDG.E.U8 R9, desc[UR24][R14.64] ;  /* 0x000000180e090981 */ /* 0x000ea2000c1e1100 */
[----:B------:R-:W-:-:S04]  /*15870*/  ISETP.NE.U32.AND P0, PT, RZ, UR7, PT ;  /* 0x00000007ff007c0c */ /* 0x000fc8000bf05070 */
[C---:B------:R-:W-:Y:S02]  /*15880*/  ISETP.LT.OR P1, PT, R71.reuse, 0x40, P0 ;  /* 0x000000404700780c */ /* 0x040fe40000721670 */
[----:B------:R-:W-:Y:S01]  /*15890*/  ISETP.GE.AND P3, PT, R71, 0x80, PT ;  /* 0x000000804700780c */ /* 0x000fe20003f66270 */
[----:B---3--:R0:W-:Y:S04]  /*158a0*/  STS.U8 [R70+UR9+0x11580], R13 ;  /* 0x0115800d46007988 */ /* 0x0081e80008000009 */
[----:B------:R0:W-:Y:S04]  /*158b0*/  STS.U8 [R70+UR9+0x11780], R12 ;  /* 0x0117800c46007988 */ /* 0x0001e80008000009 */
[----:B----4-:R0:W-:Y:S04]  /*158c0*/  STS.U8 [R70+UR9+0x11980], R11 ;  /* 0x0119800b46007988 */ /* 0x0101e80008000009 */
[----:B------:R0:W-:Y:S04]  /*158d0*/  STS.U8 [R70+UR9+0x11b80], R10 ;  /* 0x011b800a46007988 */ /* 0x0001e80008000009 */
[----:B--2---:R0:W-:Y:S01]  /*158e0*/  STS.U8 [R70+UR9+0x11d80], R9 ;  /* 0x011d800946007988 */ /* 0x0041e20008000009 */
[----:B------:R1:W-:Y:S06]  /*158f0*/  MEMBAR.ALL.CTA ;  /* 0x0000000000007992 */ /* 0x0003ec0000008000 */
[----:B-1----:R-:W1:Y:S02]  /*15900*/  FENCE.VIEW.ASYNC.S ;  /* 0x00000000000073c6 */ /* 0x002e640000000000 */
[----:B-1----:R-:W-:Y:S06]  /*15910*/  BAR.SYNC.DEFER_BLOCKING 0x0 ;  /* 0x0000000000007b1d */ /* 0x002fec0000010000 */
[----:B------:R-:W-:Y:S05]  /*15920*/  @P1 BRA `(.L_x_6) ;  /* 0x0000000000dc1947 */ /* 0x000fea0003800000 */
[----:B------:R-:W-:Y:S02]  /*15930*/  USHF.R.U32.HI UR14, URZ, 0x4, UR9 ;  /* 0x00000004ff0e7899 */ /* 0x000fe40008011609 */
[----:B------:R-:W-:Y:S02]  /*15940*/  UIADD3 UR5, UPT, UPT, UR9, 0x10000, URZ ;  /* 0x0001000009057890 */ /* 0x000fe4000fffe0ff */
[----:B------:R-:W-:Y:S02]  /*15950*/  USGXT.U32 UR14, UR14, 0xe ;  /* 0x0000000e0e0e789a */ /* 0x000fe40008000000 */
[----:B------:R-:W-:Y:S02]  /*15960*/  USHF.R.U32.HI UR5, URZ, 0x4, UR5 ;  /* 0x00000004ff057899 */ /* 0x000fe40008011605 */
[----:B------:R-:W-:Y:S01]  /*15970*/  UIADD3 UR48, UP1, UPT, UR14, 0x100, URZ ;  /* 0x000001000e307890 */ /* 0x000fe2000ff3e0ff */
[----:B------:R-:W-:Y:S01]  /*15980*/  UMOV UR4, URZ ;  /* 0x000000ff00047c82 */ /* 0x000fe20008000000 */
[----:B------:R-:W-:-:S02]  /*15990*/  USGXT.U32 UR6, UR5, 0xe ;  /* 0x0000000e0506789a */ /* 0x000fc40008000000 */
[----:B------:R-:W-:Y:S01]  /*159a0*/  UIADD3.X UR49, UPT, UPT, UR4, 0x40004040, URZ, UP1, !UPT ;  /* 0x4000404004317890 */ /* 0x000fe20008ffe4ff */
[----:B------:R-:W-:Y:S02]  /*159b0*/  UMOV UR5, URZ ;  /* 0x000000ff00057c82 */ /* 0x000fe40008000000 */
[----:B------:R-:W-:Y:S01]  /*159c0*/  UMOV UR4, UR11 ;  /* 0x0000000b00047c82 */ /* 0x000fe20008000000 */
[----:B------:R-:W-:Y:S01]  /*159d0*/  UMOV UR16, 0xfffffffe ;  /* 0xfffffffe00107882 */ /* 0x000fe20000000000 */
[----:B------:R-:W-:Y:S01]  /*159e0*/  UMOV UR17, 0x7fffbfdf ;  /* 0x7fffbfdf00117882 */ /* 0x000fe20000000000 */
[----:B------:R-:W-:Y:S01]  /*159f0*/  UMOV UR7, URZ ;  /* 0x000000ff00077c82 */ /* 0x000fe20008000000 */
[----:B------:R-:W-:Y:S01]  /*15a00*/  UMOV UR45, UR4 ;  /* 0x00000004002d7c82 */ /* 0x000fe20008000000 */
[----:B------:R-:W-:Y:S02]  /*15a10*/  UIADD3.64 UR4, UPT, UPT, UR6, -UR16, URZ ;  /* 0x8000001006047297 */ /* 0x000fe4000fffe0ff */
[----:B------:R-:W-:-:S02]  /*15a20*/  UIADD3 UR34, UPT, UPT, UR8, 0x80, URZ ;  /* 0x0000008008227890 */ /* 0x000fc4000fffe0ff */
[----:B------:R-:W-:Y:S02]  /*15a30*/  UIADD3.64 UR16, UPT, UPT, UR48, 0x100, URZ ;  /* 0x0000010030107897 */ /* 0x000fe4000fffe0ff */
[----:B------:R-:W-:Y:S02]  /*15a40*/  UIADD3 UR50, UPT, UPT, UR8, 0x80, URZ ;  /* 0x0000008008327890 */ /* 0x000fe4000fffe0ff */
[----:B------:R-:W-:Y:S02]  /*15a50*/  UIADD3.64 UR36, UPT, UPT, UR48, 0x200, URZ ;  /* 0x0000020030247897 */ /* 0x000fe4000fffe0ff */
[----:B------:R-:W-:Y:S02]  /*15a60*/  UIADD3 UR35, UPT, UPT, UR8, 0x100, URZ ;  /* 0x0000010008237890 */ /* 0x000fe4000fffe0ff */
[----:B------:R-:W-:Y:S02]  /*15a70*/  UIADD3.64 UR38, UPT, UPT, UR48, 0x300, URZ ;  /* 0x0000030030267897 */ /* 0x000fe4000fffe0ff */
[----:B------:R-:W-:-:S02]  /*15a80*/  UIADD3 UR51, UPT, UPT, UR8, 0x100, URZ ;  /* 0x0000010008337890 */ /* 0x000fc4000fffe0ff */
[----:B------:R-:W-:Y:S02]  /*15a90*/  UIADD3.64 UR40, UPT, UPT, UR48, 0x400, URZ ;  /* 0x0000040030287897 */ /* 0x000fe4000fffe0ff */
[----:B------:R-:W-:Y:S02]  /*15aa0*/  UIADD3 UR44, UPT, UPT, UR8, 0x180, URZ ;  /* 0x00000180082c7890 */ /* 0x000fe4000fffe0ff */
[----:B------:R-:W-:Y:S01]  /*15ab0*/  UIADD3.64 UR42, UPT, UPT, UR48, 0x500, URZ ;  /* 0x00000500302a7897 */ /* 0x000fe2000fffe0ff */
[----:B------:R-:W-:Y:S01]  /*15ac0*/  UMOV UR20, 0x0 ;  /* 0x0000000000147882 */ /* 0x000fe20000000000 */
[----:B------:R-:W-:Y:S01]  /*15ad0*/  UMOV UR21, 0x8208490 ;  /* 0x0820849000157882 */ /* 0x000fe20000000000 */
[----:B------:R-:W-:Y:S01]  /*15ae0*/  UIADD3 UR52, UPT, UPT, UR8, 0x180, URZ ;  /* 0x0000018008347890 */ /* 0x000fe2000fffe0ff */
[----:B------:R-:W-:Y:S01]  /*15af0*/  UMOV UR15, 0x40004040 ;  /* 0x40004040000f7882 */ /* 0x000fe20000000000 */
[----:B------:R-:W-:Y:S01]  /*15b00*/  UIADD3.64 UR46, UPT, UPT, UR48, 0x600, URZ ;  /* 0x00000600302e7897 */ /* 0x000fe2000fffe0ff */
[----:B------:R-:W-:Y:S01]  /*15b10*/  UMOV UR7, 0x80004020 ;  /* 0x8000402000077882 */ /* 0x000fe20000000000 */
[----:B------:R-:W-:Y:S01]  /*15b20*/  UMOV UR26, 0x0 ;  /* 0x00000000001a7882 */ /* 0x000fe20000000000 */
[----:B------:R-:W-:Y:S01]  /*15b30*/  UMOV UR27, 0x8208490 ;  /* 0x08208490001b7882 */ /* 0x000fe20000000000 */
[----:B------:R-:W-:Y:S01]  /*15b40*/  UMOV UR32, 0x0 ;  /* 0x0000000000207882 */ /* 0x000fe20000000000 */
[----:B------:R-:W-:Y:S01]  /*15b50*/  UMOV UR33, 0x8208490 ;  /* 0x0820849000217882 */ /* 0x000fe20000000000 */
[----:B------:R1:W-:Y:S01]  /*15b60*/  UTCQMMA gdesc[UR14], gdesc[UR6], tmem[UR8], tmem[UR20], idesc[UR21], !UPT ;  /* 0x00ff14060e0075ea */ /* 0x0003e2000f800308 */
[----:B------:R-:W-:Y:S01]  /*15b70*/  UMOV UR18, 0x0 ;  /* 0x0000000000127882 */ /* 0x000fe20000000000 */
[----:B------:R-:W-:Y:S01]  /*15b80*/  UMOV UR19, 0x8208490 ;  /* 0x0820849000137882 */ /* 0x000fe20000000000 */
[----:B------:R1:W-:Y:S01]  /*15b90*/  UTCQMMA gdesc[UR48], gdesc[UR4], tmem[UR8], tmem[UR26], idesc[UR27], UPT ;  /* 0x00ff1a04300075ea */ /* 0x0003e2000b800308 */
        /* <DEDUP_REMOVED lines=12> */
[----:B------:R1:W-:Y:S01]  /*15c60*/  UTCQMMA gdesc[UR42], gdesc[UR6], tmem[UR44], tmem[UR22], idesc[UR23], !UPT ;  /* 0x00ff16062a0075ea */ /* 0x0003e2000f80032c */
[----:B------:R1:W-:Y:S01]  /*15c70*/  UTCQMMA gdesc[UR46], gdesc[UR4], tmem[UR52], tmem[UR54], idesc[UR55], UPT ;  /* 0x00ff36042e0075ea */ /* 0x0003e2000b800334 */
[----:B------:R1:W-:Y:S01]  /*15c80*/  UTCBAR [UR45], URZ ;  /* 0x000000ff2d0073e9 */ /* 0x0003e200080000ff */
[----:B------:R-:W-:Y:S01]  /*15c90*/  NOP ;  /* 0x0000000000007918 */ /* 0x000fe20000000000 */
.L_x_6:
[----:B-1----:R-:W-:Y:S01]  /*15ca0*/  UMOV UR4, URZ ;  /* 0x000000ff00047c82 */ /* 0x002fe20008000000 */
[----:B------:R-:W-:Y:S05]  /*15cb0*/  @!P3 BRA `(.L_x_7) ;  /* 0x0000013800bcb947 */ /* 0x000fea0003800000 */
[----:B0-----:R-:W-:Y:S01]  /*15cc0*/  SHF.R.S32.HI R9, RZ, 0x1f, R71 ;  /* 0x0000001fff097819 */ /* 0x001fe20000011447 */
[----:B------:R-:W-:Y:S01]  /*15cd0*/  UIADD3 UR4, UPT, UPT, UR9, 0x8000, URZ ;  /* 0x0000800009047890 */ /* 0x000fe2000fffe0ff */
[----:B------:R-:W-:Y:S01]  /*15ce0*/  IMAD.MOV.U32 R10, RZ, RZ, RZ ;  /* 0x000000ffff0a7224 */ /* 0x000fe200078e00ff */
[----:B------:R-:W-:Y:S01]  /*15cf0*/  UMOV UR5, URZ ;  /* 0x000000ff00057c82 */ /* 0x000fe20008000000 */
[----:B------:R-:W-:Y:S01]  /*15d00*/  LEA.HI R9, R9, R71, RZ, 0x6 ;  /* 0x0000004709097211 */ /* 0x000fe200078f30ff */
[----:B------:R-:W-:Y:S02]  /*15d10*/  USHF.R.U32.HI UR16, URZ, 0x4, UR4 ;  /* 0x00000004ff107899 */ /* 0x000fe40008011604 */
[----:B------:R-:W-:Y:S01]  /*15d20*/  UIADD3 UR4, UPT, UPT, UR9, 0x12000, URZ ;  /* 0x0001200009047890 */ /* 0x000fe2000fffe0ff */
[----:B------:R-:W-:Y:S01]  /*15d30*/  SHF.R.S32.HI R9, RZ, 0x6, R9 ;  /* 0x00000006ff097819 */ /* 0x000fe20000011409 */
[----:B------:R-:W-:Y:S02]  /*15d40*/  USGXT.U32 UR16, UR16, 0xe ;  /* 0x0000000e1010789a */ /* 0x000fe40008000000 */
[----:B------:R-:W-:Y:S01]  /*15d50*/  USHF.R.U32.HI UR4, URZ, 0x4, UR4 ;  /* 0x00000004ff047899 */ /* 0x000fe20008011604 */
[----:B------:R-:W-:Y:S01]  /*15d60*/  VIMNMX R9, PT, PT, R9, 0x2, !PT ;  /* 0x0000000209097848 */ /* 0x000fe20007fe0100 */
[----:B------:R-:W-:-:S02]  /*15d70*/  UIADD3 UR26, UP1, UPT, UR16, 0x100, URZ ;  /* 0x00000100101a7890 */ /* 0x000fc4000ff3e0ff */
[----:B------:R-:W-:Y:S02]  /*15d80*/  USGXT.U32 UR4, UR4, 0xe ;  /* 0x0000000e0404789a */ /* 0x000fe40008000000 */
[----:B------:R-:W-:Y:S01]  /*15d90*/  VIADD R9, R9, 0xfffffffe ;  /* 0xfffffffe09097836 */ /* 0x000fe20000000000 */
[----:B------:R-:W-:Y:S02]  /*15da0*/  USHF.L.U32 UR20, UR12, 0x6, URZ ;  /* 0x000000060c147899 */ /* 0x000fe400080006ff */
[----:B------:R-:W-:Y:S02]  /*15db0*/  USHF.L.U32 UR21, UR13, 0x6, URZ ;  /* 0x000000060d157899 */ /* 0x000fe400080006ff */
[----:B------:R0:W-:Y:S01]  /*15dc0*/  STL [R1+0xcd4], R9 ;  /* 0x000cd40901007387 */ /* 0x0001e20000100800 */
[----:B------:R-:W-:Y:S01]  /*15dd0*/  UIADD3.X UR27, UPT, UPT, UR5, 0x40004040, URZ, UP1, !UPT ;  /* 0x40004040051b7890 */ /* 0x000fe20008ffe4ff */
[----:B------:R-:W-:Y:S02]  /*15de0*/  UMOV UR12, 0xfffffffe ;  /* 0xfffffffe000c7882 */ /* 0x000fe40000000000 */
[----:B------:R0:W-:Y:S01]  /*15df0*/  STL [R1+0xccc], RZ ;  /* 0x000cccff01007387 */ /* 0x0001e20000100800 */
[----:B------:R-:W-:Y:S01]  /*15e00*/  UMOV UR13, 0x7fffbfdf ;  /* 0x7fffbfdf000d7882 */ /* 0x000fe20000000000 */
[----:B------:R-:W-:-:S02]  /*15e10*/  USHF.R.S32.HI UR23, URZ, 0x1f, UR20 ;  /* 0x0000001fff177899 */ /* 0x000fc40008011414 */
[----:B------:R-:W-:Y:S02]  /*15e20*/  USHF.R.S32.HI UR54, URZ, 0x1f, UR21 ;  /* 0x0000001fff367899 */ /* 0x000fe40008011415 */
[----:B------:R-:W-:Y:S02]  /*15e30*/  UIADD3.64 UR12, UPT, UPT, UR4, -UR12, URZ ;  /* 0x8000000c040c7297 */ /* 0x000fe4000fffe0ff */
[----:B------:R-:W-:Y:S02]  /*15e40*/  UIADD3.64 UR28, UPT, UPT, UR26, 0x100, URZ ;  /* 0x000001001a1c7897 */ /* 0x000fe4000fffe0ff */
[----:B------:R-:W-:Y:S02]  /*15e50*/  UIADD3.64 UR30, UPT, UPT, UR26, 0x200, URZ ;  /* 0x000002001a1e7897 */ /* 0x000fe4000fffe0ff */
[----:B------:R-:W-:Y:S02]  /*15e60*/  UIADD3.64 UR32, UPT, UPT, UR26, 0x300, URZ ;  /* 0x000003001a207897 */ /* 0x000fe4000fffe0ff */
[----:B------:R-:W-:-:S02]  /*15e70*/  UIADD3.64 UR34, UPT, UPT, UR26, 0x400, URZ ;  /* 0x000004001a227897 */ /* 0x000fc4000fffe0ff */
[----:B------:R-:W-:Y:S02]  /*15e80*/  UIADD3.64 UR36, UPT, UPT, UR26, 0x500, URZ ;  /* 0x000005001a247897 */ /* 0x000fe4000fffe0ff */
[----:B------:R-:W-:Y:S01]  /*15e90*/  UIADD3.64 UR38, UPT, UPT, UR26, 0x600, URZ ;  /* 0x000006001a267897 */ /* 0x000fe2000fffe0ff */
[----:B------:R-:W-:Y:S01]  /*15ea0*/  UMOV UR22, 0x1 ;  /* 0x0000000100167882 */ /* 0x000fe20000000000 */
[----:B------:R-:W-:Y:S01]  /*15eb0*/  UMOV UR14, UR4 ;  /* 0x00000004000e7c82 */ /* 0x000fe20008000000 */
[----:B0-----:R-:W-:-:S09]  /*15ec0*/  UMOV UR15, 0x80004020 ;  /* 0x80004020000f7882 */ /* 0x001fd20000000000 */
.L_x_10:
[----:B------:R-:W2:Y:S04]  /*15ed0*/  LDL.LU R25, [R1+0x3f8] ;  /* 0x0003f80001197983 */ /* 0x000ea80000300800 */
[----:B------:R-:W3:Y:S04]  /*15ee0*/  LDL.LU R24, [R1+0x624] ;  /* 0x0006240001187983 */ /* 0x000ee80000300800 */
        /* <DEDUP_REMOVED lines=9> */
[----:B-1----:R-:W4:Y:S04]  /*15f80*/  LDL.LU R9, [R1+0x3ec] ;  /* 0x0003ec0001097983 */ /* 0x002f280000300800 */
[----:B------:R-:W4:Y:S04]  /*15f90*/  LDL.LU R16, [R1+0x600] ;  /* 0x0006000001107983 */ /* 0x000f280000300800 */
[----:B------:R-:W4:Y:S04]  /*15fa0*/  LDL.LU R14, [R1+0x3e8] ;  /* 0x0003e800010e7983 */ /* 0x000f280000300800 */
[----:B------:R-:W4:Y:S01]  /*15fb0*/  LDL.LU R15, [R1+0x5f8] ;  /* 0x0005f800010f7983 */ /* 0x000f220000300800 */
[----:B------:R-:W-:Y:S01]  /*15fc0*/  IMAD.U32 R10, R10, -0x80000000, RZ ;  /* 0x800000000a0a7824 */ /* 0x000fe200078e00ff */
[----:B--2---:R-:W-:-:S02]  /*15fd0*/  IADD3 R25, P3, PT, R25, UR21, RZ ;  /* 0x0000001519197c10 */ /* 0x004fc4000ff7e0ff */
[----:B---3--:R-:W-:-:S03]  /*15fe0*/  IADD3 R24, P4, PT, R24, UR21, RZ ;  /* 0x0000001518187c10 */ /* 0x008fc6000ff9e0ff */
[----:B------:R-:W-:Y:S01]  /*15ff0*/  STL [R1+0x3f8], R25 ;  /* 0x0003f81901007387 */ /* 0x000fe20000100800 */
[----:B----4-:R-:W-:-:S03]  /*16000*/  IADD3 R23, P5, PT, R23, UR21, RZ ;  /* 0x0000001517177c10 */ /* 0x010fc6000ffbe0ff */
[----:B------:R-:W-:Y:S01]  /*16010*/  STL [R1+0x624], R24 ;  /* 0x0006241801007387 */ /* 0x000fe20000100800 */
[----:B------:R-:W-:-:S03]  /*16020*/  IADD3 R22, P6, PT, R22, UR21, RZ ;  /* 0x0000001516167c10 */ /* 0x000fc6000ffde0ff */
[----:B------:R-:W-:Y:S01]  /*16030*/  STL [R1+0x620], R23 ;  /* 0x0006201701007387 */ /* 0x000fe20000100800 */
[----:B------:R-:W-:-:S03]  /*16040*/  IADD3 R21, P1, PT, R21, UR21, RZ ;  /* 0x0000001515157c10 */ /* 0x000fc6000ff3e0ff */
[----:B------:R-:W-:Y:S01]  /*16050*/  STL [R1+0x61c], R22 ;  /* 0x00061c1601007387 */ /* 0x000fe20000100800 */
[----:B------:R-:W-:-:S03]  /*16060*/  IADD3.X R20, PT, PT, R20, UR54, RZ, P3, !PT ;  /* 0x0000003614147c10 */ /* 0x000fc60009ffe4ff */
[----:B------:R-:W-:Y:S01]  /*16070*/  STL [R1+0x618], R21 ;  /* 0x0006181501007387 */ /* 0x000fe20000100800 */
[----:B------:R-:W-:-:S03]  /*16080*/  IADD3 R19, P3, PT, R19, UR21, RZ ;  /* 0x0000001513137c10 */ /* 0x000fc6000ff7e0ff */
[----:B------:R-:W-:Y:S01]  /*16090*/  STL [R1+0x3e4], R20 ;  /* 0x0003e41401007387 */ /* 0x000fe20000100800 */
[----:B------:R-:W-:-:S03]  /*160a0*/  IADD3.X R18, PT, PT, R18, UR54, RZ, P4, !PT ;  /* 0x0000003612127c10 */ /* 0x000fc6000a7fe4ff */
[----:B------:R-:W-:Y:S01]  /*160b0*/  STL [R1+0x614], R19 ;  /* 0x0006141301007387 */ /* 0x000fe20000100800 */
[----:B------:R-:W-:-:S03]  /*160c0*/  IADD3 R17, P4, PT, R17, UR21, RZ ;  /* 0x0000001511117c10 */ /* 0x000fc6000ff9e0ff */
[----:B------:R-:W2:Y:S01]  /*160d0*/  LDL.LU R36, [R1+0x3e0] ;  /* 0x0003e00001247983 */ /* 0x000ea20000300800 */
[----:B------:R-:W-:-:S03]  /*160e0*/  IADD3.X R13, PT, PT, R13, UR54, RZ, P5, !PT ;  /* 0x000000360d0d7c10 */ /* 0x000fc6000affe4ff */
[----:B------:R-:W-:Y:S01]  /*160f0*/  STL [R1+0x3f4], R18 ;  /* 0x0003f41201007387 */ /* 0x000fe20000100800 */
[----:B------:R-:W-:-:S03]  /*16100*/  IADD3 R12, P5, PT, R12, UR21, RZ ;  /* 0x000000150c0c7c10 */ /* 0x000fc6000ffbe0ff */
[----:B------:R0:W-:Y:S04]  /*16110*/  STL [R1+0x3f0], R13 ;  /* 0x0003f00d01007387 */ /* 0x0001e80000100800 */
[----:B------:R-:W-:Y:S04]  /*16120*/  STL [R1+0x610], R17 ;  /* 0x0006101101007387 */ /* 0x000fe80000100800 */
[----:B0-----:R-:W3:Y:S04]  /*16130*/  LDL.LU R13, [R1+0x5f0] ;  /* 0x0005f000010d7983 */ /* 0x001ee80000300800 */
[----:B------:R0:W-:Y:S04]  /*16140*/  STL [R1+0x608], R12 ;  /* 0x0006080c01007387 */ /* 0x0001e80000100800 */
[----:B0-----:R-:W4:Y:S01]  /*16150*/  LDL.LU R12, [R1+0x60c] ;  /* 0x00060c00010c7983 */ /* 0x001f220000300800 */
[----:B------:R-:W-:-:S02]  /*16160*/  IADD3.X R9, PT, PT, R9, UR54, RZ, P6, !PT ;  /* 0x0000003609097c10 */ /* 0x000fc4000b7fe4ff */
[----:B------:R-:W-:-:S03]  /*16170*/  IADD3 R16, P6, PT, R16, UR21, RZ ;  /* 0x0000001510107c10 */ /* 0x000fc6000ffde0ff */
[----:B------:R0:W-:Y:S01]  /*16180*/  STL [R1+0x3ec], R9 ;  /* 0x0003ec0901007387 */ /* 0x0001e20000100800 */
[----:B------:R-:W-:Y:S02]  /*16190*/  IADD3.X R14, PT, PT, R14, UR54, RZ, P1, !PT ;  /* 0x000000360e0e7c10 */ /* 0x000fe40008ffe4ff */
[----:B------:R-:W-:Y:S01]  /*161a0*/  IADD3 R15, P1, PT, R15, UR21, RZ ;  /* 0x000000150f0f7c10 */ /* 0x000fe2000ff3e0ff */
[----:B0-----:R-:W4:Y:S04]  /*161b0*/  LDL.LU R9, [R1+0x5e8] ;  /* 0x0005e80001097983 */ /* 0x001f280000300800 */
[----:B------:R0:W-:Y:S04]  /*161c0*/  STL [R1+0x600], R16 ;  /* 0x0006001001007387 */ /* 0x0001e80000100800 */
[----:B0-----:R-:W4:Y:S04]  /*161d0*/  LDL.LU R16, [R1+0x604] ;  /* 0x0006040001107983 */ /* 0x001f280000300800 */
[----:B------:R0:W-:Y:S04]  /*161e0*/  STL [R1+0x3e8], R14 ;  /* 0x0003e80e01007387 */ /* 0x0001e80000100800 */
[----:B0-----:R-:W4:Y:S04]  /*161f0*/  LDL.LU R14, [R1+0x5e0] ;  /* 0x0005e000010e7983 */ /* 0x001f280000300800 */
[----:B------:R-:W4:Y:S04]  /*16200*/  LDL.LU R35, [R1+0x5fc] ;  /* 0x0005fc0001237983 */ /* 0x000f280000300800 */
[----:B------:R-:W4:Y:S04]  /*16210*/  LDL.LU R34, [R1+0x5d8] ;  /* 0x0005d80001227983 */ /* 0x000f280000300800 */
[----:B------:R-:W4:Y:S04]  /*16220*/  LDL.LU R33, [R1+0x5f4] ;  /* 0x0005f40001217983 */ /* 0x000f280000300800 */
[----:B------:R0:W-:Y:S04]  /*16230*/  STL [R1+0x5f8], R15 ;  /* 0x0005f80f01007387 */ /* 0x0001e80000100800 */
        /* <DEDUP_REMOVED lines=16> */
[----:B0-----:R-:W4:Y:S01]  /*16340*/  LDL.LU R15, [R1+0x590] ;  /* 0x00059000010f7983 */ /* 0x001f220000300800 */
[----:B--2---:R-:W-:-:S02]  /*16350*/  IADD3.X R36, PT, PT, R36, UR54, RZ, P3, !PT ;  /* 0x0000003624247c10 */ /* 0x004fc40009ffe4ff */
[----:B---3--:R-:W-:-:S05]  /*16360*/  IADD3 R13, P3, PT, R13, UR21, RZ ;  /* 0x000000150d0d7c10 */ /* 0x008fca000ff7e0ff */
[----:B------:R0:W-:Y:S01]  /*16370*/  STL [R1+0x5f0], R13 ;  /* 0x0005f00d01007387 */ /* 0x0001e20000100800 */
[----:B----4-:R-:W-:-:S03]  /*16380*/  IADD3.X R12, PT, PT, R12, UR54, RZ, P4, !PT ;  /* 0x000000360c0c7c10 */ /* 0x010fc6000a7fe4ff */
[----:B0-----:R-:W2:Y:S04]  /*16390*/  LDL.LU R13, [R1+0x5ac] ;  /* 0x0005ac00010d7983 */ /* 0x001ea80000300800 */
[----:B------:R-:W-:Y:S04]  /*163a0*/  STL [R1+0x3e0], R36 ;  /* 0x0003e02401007387 */ /* 0x000fe80000100800 */
[----:B------:R0:W-:Y:S04]  /*163b0*/  STL [R1+0x60c], R12 ;  /* 0x00060c0c01007387 */ /* 0x0001e80000100800 */
[----:B0-----:R-:W3:Y:S01]  /*163c0*/  LDL.LU R12, [R1+0x588] ;  /* 0x00058800010c7983 */ /* 0x001ee20000300800 */
[----:B------:R-:W-:-:S05]  /*163d0*/  IADD3 R9, P4, PT, R9, UR21, RZ ;  /* 0x0000001509097c10 */ /* 0x000fca000ff9e0ff */
[----:B------:R0:W-:Y:S01]  /*163e0*/  STL [R1+0x5e8], R9 ;  /* 0x0005e80901007387 */ /* 0x0001e20000100800 */
[----:B------:R-:W-:-:S03]  /*163f0*/  IADD3.X R16, PT, PT, R16, UR54, RZ, P5, !PT ;  /* 0x0000003610107c10 */ /* 0x000fc6000affe4ff */
[----:B0-----:R-:W4:Y:S04]  /*16400*/  LDL.LU R9, [R1+0x5a4] ;  /* 0x0005a40001097983 */ /* 0x001f280000300800 */
[----:B------:R0:W-:Y:S01]  /*16410*/  STL [R1+0x604], R16 ;  /* 0x0006041001007387 */ /* 0x0001e20000100800 */
[----:B------:R-:W-:Y:S02]  /*16420*/  IADD3 R14, P5, PT, R14, UR21, RZ ;  /* 0x000000150e0e7c10 */ /* 0x000fe4000ffbe0ff */
[----:B------:R-:W-:Y:S01]  /*16430*/  IADD3.X R35, PT, PT, R35, UR54, RZ, P6, !PT ;  /* 0x0000003623237c10 */ /* 0x000fe2000b7fe4ff */
[----:B0-----:R-:W4:Y:S01]  /*16440*/  LDL.LU R16, [R1+0x580] ;  /* 0x0005800001107983 */ /* 0x001f220000300800 */
[----:B------:R-:W-:-:S03]  /*16450*/  IADD3 R34, P6, PT, R34, UR21, RZ ;  /* 0x0000001522227c10 */ /* 0x000fc6000ffde0ff */
[----:B------:R0:W-:Y:S01]  /*16460*/  STL [R1+0x5e0], R14 ;  /* 0x0005e00e01007387 */ /* 0x0001e20000100800 */
[----:B------:R-:W-:-:S03]  /*16470*/  IADD3.X R33, PT, PT, R33, UR54, RZ, P1, !PT ;  /* 0x0000003621217c10 */ /* 0x000fc60008ffe4ff */
[----:B0-----:R-:W4:Y:S01]  /*16480*/  LDL.LU R14, [R1+0x59c] ;  /* 0x00059c00010e7983 */ /* 0x001f220000300800 */
        /* <DEDUP_REMOVED lines=33> */
[----:B------:R-:W-:Y:S04]  /*166a0*/  STL [R1+0x5bc], R19 ;  /* 0x0005bc1301007387 */ /* 0x000fe80000100800 */
[----:B------:R-:W4:Y:S04]  /*166b0*/  LDL.LU R36, [R1+0x578] ;  /* 0x0005780001247983 */ /* 0x000f280000300800 */
[----:B------:R-:W-:Y:S04]  /*166c0*/  STL [R1+0x598], R18 ;  /* 0x0005981201007387 */ /* 0x000fe80000100800 */
[----:B------:R0:W-:Y:S04]  /*166d0*/  STL [R1+0x590], R15 ;  /* 0x0005900f01007387 */ /* 0x0001e80000100800 */
[----:B------:R-:W-:Y:S04]  /*166e0*/  STL [R1+0x5b4], R17 ;  /* 0x0005b41101007387 */ /* 0x000fe80000100800 */
[----:B0-----:R-:W4:Y:S01]  /*166f0*/  LDL.LU R15, [R1+0x594] ;  /* 0x00059400010f7983 */ /* 0x001f220000300800 */
[----:B--2---:R-:W-:-:S05]  /*16700*/  IADD3.X R13, PT, PT, R13, UR54, RZ, P6, !PT ;  /* 0x000000360d0d7c10 */ /* 0x004fca000b7fe4ff */
[----:B------:R0:W-:Y:S04]  /*16710*/  STL [R1+0x5ac], R13 ;  /* 0x0005ac0d01007387 */ /* 0x0001e80000100800 */
[----:B0-----:R-:W2:Y:S01]  /*16720*/  LDL.LU R13, [R1+0x570] ;  /* 0x00057000010d7983 */ /* 0x001ea20000300800 */
[----:B---3--:R-:W-:-:S05]  /*16730*/  IADD3 R12, P6, PT, R12, UR21, RZ ;  /* 0x000000150c0c7c10 */ /* 0x008fca000ffde0ff */
[----:B------:R0:W-:Y:S04]  /*16740*/  STL [R1+0x588], R12 ;  /* 0x0005880c01007387 */ /* 0x0001e80000100800 */
[----:B0-----:R-:W3:Y:S01]  /*16750*/  LDL.LU R12, [R1+0x58c] ;  /* 0x00058c00010c7983 */ /* 0x001ee20000300800 */
[----:B----4-:R-:W-:-:S05]  /*16760*/  IADD3.X R9, PT, PT, R9, UR54, RZ, P1, !PT ;  /* 0x0000003609097c10 */ /* 0x010fca0008ffe4ff */
[----:B------:R0:W-:Y:S01]  /*16770*/  STL [R1+0x5a4], R9 ;  /* 0x0005a40901007387 */ /* 0x0001e20000100800 */
[----:B------:R-:W-:-:S03]  /*16780*/  IADD3 R16, P1, PT, R16, UR21, RZ ;  /* 0x0000001510107c10 */ /* 0x000fc6000ff3e0ff */
[----:B0-----:R-:W4:Y:S04]  /*16790*/  LDL.LU R9, [R1+0x568] ;  /* 0x0005680001097983 */ /* 0x001f280000300800 */
[----:B------:R0:W-:Y:S01]  /*167a0*/  STL [R1+0x580], R16 ;  /* 0x0005801001007387 */ /* 0x0001e20000100800 */
[----:B------:R-:W-:-:S03]  /*167b0*/  IADD3.X R14, PT, PT, R14, UR54, RZ, P3, !PT ;  /* 0x000000360e0e7c10 */ /* 0x000fc60009ffe4ff */
        /* <DEDUP_REMOVED lines=22> */
[----:B------:R-:W-:-:S02]  /*16920*/  IADD3 R36, P3, PT, R36, UR21, RZ ;  /* 0x0000001524247c10 */ /* 0x000fc4000ff7e0ff */
[----:B------:R-:W-:-:S05]  /*16930*/  IADD3.X R15, PT, PT, R15, UR54, RZ, P4, !PT ;  /* 0x000000360f0f7c10 */ /* 0x000fca000a7fe4ff */
[----:B------:R0:W-:Y:S04]  /*16940*/  STL [R1+0x594], R15 ;  /* 0x0005940f01007387 */ /* 0x0001e80000100800 */
[----:B0-----:R-:W4:Y:S04]  /*16950*/  LDL.LU R15, [R1+0x510] ;  /* 0x00051000010f7983 */ /* 0x001f280000300800 */
[----:B------:R-:W-:Y:S01]  /*16960*/  STL [R1+0x578], R36 ;  /* 0x0005782401007387 */ /* 0x000fe20000100800 */
[----:B--2---:R-:W-:-:S05]  /*16970*/  IADD3 R13, P4, PT, R13, UR21, RZ ;  /* 0x000000150d0d7c10 */ /* 0x004fca000ff9e0ff */
[----:B------:R0:W-:Y:S04]  /*16980*/  STL [R1+0x570], R13 ;  /* 0x0005700d01007387 */ /* 0x0001e80000100800 */
[----:B0-----:R-:W2:Y:S01]  /*16990*/  LDL.LU R13, [R1+0x52c] ;  /* 0x00052c00010d7983 */ /* 0x001ea20000300800 */
[----:B---3--:R-:W-:-:S05]  /*169a0*/  IADD3.X R12, PT, PT, R12, UR54, RZ, P5, !PT ;  /* 0x000000360c0c7c10 */ /* 0x008fca000affe4ff */
[----:B------:R0:W-:Y:S04]  /*169b0*/  STL [R1+0x58c], R12 ;  /* 0x00058c0c01007387 */ /* 0x0001e80000100800 */
[----:B0-----:R-:W3:Y:S01]  /*169c0*/  LDL.LU R12, [R1+0x508] ;  /* 0x00050800010c7983 */ /* 0x001ee20000300800 */
[----:B----4-:R-:W-:-:S05]  /*169d0*/  IADD3 R9, P5, PT, R9, UR21, RZ ;  /* 0x0000001509097c10 */ /* 0x010fca000ffbe0ff */
[----:B------:R0:W-:Y:S01]  /*169e0*/  STL [R1+0x568], R9 ;  /* 0x0005680901007387 */ /* 0x0001e20000100800 */
[----:B------:R-:W-:-:S03]  /*169f0*/  IADD3.X R16, PT, PT, R16, UR54, RZ, P6, !PT ;  /* 0x0000003610107c10 */ /* 0x000fc6000b7fe4ff */
[----:B0-----:R-:W4:Y:S01]  /*16a00*/  LDL.LU R9, [R1+0x524] ;  /* 0x0005240001097983 */ /* 0x001f220000300800 */
[----:B------:R-:W-:-:S03]  /*16a10*/  IADD3 R35, P6, PT, R35, UR21, RZ ;  /* 0x0000001523237c10 */ /* 0x000fc6000ffde0ff */
[----:B------:R0:W-:Y:S01]  /*16a20*/  STL [R1+0x584], R16 ;  /* 0x0005841001007387 */ /* 0x0001e20000100800 */
[----:B------:R-:W-:Y:S02]  /*16a30*/  IADD3.X R34, PT, PT, R34, UR54, RZ, P1, !PT ;  /* 0x0000003622227c10 */ /* 0x000fe40008ffe4ff */
[----:B------:R-:W-:Y:S01]  /*16a40*/  IADD3 R33, P1, PT, R33, UR21, RZ ;  /* 0x0000001521217c10 */ /* 0x000fe2000ff3e0ff */
[----:B0-----:R-:W4:Y:S01]  /*16a50*/  LDL.LU R16, [R1+0x500] ;  /* 0x0005000001107983 */ /* 0x001f220000300800 */
        /* <DEDUP_REMOVED lines=33> */
[----:B------:R-:W-:Y:S04]  /*16c70*/  STL [R1+0x520], R19 ;  /* 0x0005201301007387 */ /* 0x000fe80000100800 */
[----:B------:R-:W4:Y:S04]  /*16c80*/  LDL.LU R36, [R1+0x51c] ;  /* 0x00051c0001247983 */ /* 0x000f280000300800 */
[----:B------:R-:W-:Y:S04]  /*16c90*/  STL [R1+0x53c], R18 ;  /* 0x00053c1201007387 */ /* 0x000fe80000100800 */
[----:B------:R0:W-:Y:S04]  /*16ca0*/  STL [R1+0x534], R14 ;  /* 0x0005340e01007387 */ /* 0x0001e80000100800 */
[----:B------:R-:W-:Y:S01]  /*16cb0*/  STL [R1+0x518], R17 ;  /* 0x0005181101007387 */ /* 0x000fe20000100800 */
[----:B------:R-:W-:-:S03]  /*16cc0*/  IADD3 R15, P6, PT, R15, UR21, RZ ;  /* 0x000000150f0f7c10 */ /* 0x000fc6000ffde0ff */
[----:B0-----:R-:W4:Y:S04]  /*16cd0*/  LDL.LU R14, [R1+0x4f8] ;  /* 0x0004f800010e7983 */ /* 0x001f280000300800 */
[----:B------:R0:W-:Y:S04]  /*16ce0*/  STL [R1+0x510], R15 ;  /* 0x0005100f01007387 */ /* 0x0001e80000100800 */
        /* <DEDUP_REMOVED lines=28> */
[----:B------:R-:W4:Y:S01]  /*16eb0*/  LDL.LU R19, [R1+0x4c4] ;  /* 0x0004c40001137983 */ /* 0x000f220000300800 */
[----:B------:R-:W-:-:S03]  /*16ec0*/  IADD3.X R36, PT, PT, R36, UR54, RZ, P4, !PT ;  /* 0x0000003624247c10 */ /* 0x000fc6000a7fe4ff */
[----:B------:R-:W4:Y:S04]  /*16ed0*/  LDL.LU R18, [R1+0x4a0] ;  /* 0x0004a00001127983 */ /* 0x000f280000300800 */
[----:B------:R-:W4:Y:S04]  /*16ee0*/  LDL.LU R17, [R1+0x4bc] ;  /* 0x0004bc0001117983 */ /* 0x000f280000300800 */
[----:B0-----:R-:W4:Y:S01]  /*16ef0*/  LDL.LU R16, [R1+0x498] ;  /* 0x0004980001107983 */ /* 0x001f220000300800 */
[----:B------:R-:W-:-:S05]  /*16f00*/  IADD3 R14, P4, PT, R14, UR21, RZ ;  /* 0x000000150e0e7c10 */ /* 0x000fca000ff9e0ff */
[----:B------:R0:W-:Y:S01]  /*16f10*/  STL [R1+0x4f8], R14 ;  /* 0x0004f80e01007387 */ /* 0x0001e20000100800 */
[----:B------:R-:W-:-:S03]  /*16f20*/  IADD3.X R15, PT, PT, R15, UR54, RZ, P5, !PT ;  /* 0x000000360f0f7c10 */ /* 0x000fc6000affe4ff */
[----:B0-----:R-:W4:Y:S04]  /*16f30*/  LDL.LU R14, [R1+0x4b4] ;  /* 0x0004b400010e7983 */ /* 0x001f280000300800 */
[----:B------:R-:W-:Y:S04]  /*16f40*/  STL [R1+0x51c], R36 ;  /* 0x00051c2401007387 */ /* 0x000fe80000100800 */
[----:B------:R0:W-:Y:S04]  /*16f50*/  STL [R1+0x514], R15 ;  /* 0x0005140f01007387 */ /* 0x0001e80000100800 */
[----:B0-----:R-:W4:Y:S01]  /*16f60*/  LDL.LU R15, [R1+0x490] ;  /* 0x00049000010f7983 */ /* 0x001f220000300800 */
[----:B--2---:R-:W-:-:S05]  /*16f70*/  IADD3 R13, P5, PT, R13, UR21, RZ ;  /* 0x000000150d0d7c10 */ /* 0x004fca000ffbe0ff */
[----:B------:R0:W-:Y:S04]  /*16f80*/  STL [R1+0x4f0], R13 ;  /* 0x0004f00d01007387 */ /* 0x0001e80000100800 */
[----:B0-----:R-:W2:Y:S01]  /*16f90*/  LDL.LU R13, [R1+0x4ac] ;  /* 0x0004ac00010d7983 */ /* 0x001ea20000300800 */
[----:B---3--:R-:W-:-:S05]  /*16fa0*/  IADD3.X R12, PT, PT, R12, UR54, RZ, P6, !PT ;  /* 0x000000360c0c7c10 */ /* 0x008fca000b7fe4ff */
[----:B------:R0:W-:Y:S04]  /*16fb0*/  STL [R1+0x50c], R12 ;  /* 0x00050c0c01007387 */ /* 0x0001e80000100800 */
[----:B0-----:R-:W3:Y:S01]  /*16fc0*/  LDL.LU R12, [R1+0x488] ;  /* 0x00048800010c7983 */ /* 0x001ee20000300800 */
[----:B----4-:R-:W-:Y:S02]  /*16fd0*/  IADD3 R9, P6, PT, R9, UR21, RZ ;  /* 0x0000001509097c10 */ /* 0x010fe4000ffde0ff */
[----:B------:R-:W-:-:S03]  /*16fe0*/  IADD3.X R35, PT, PT, R35, UR54, RZ, P1, !PT ;  /* 0x0000003623237c10 */ /* 0x000fc60008ffe4ff */
[----:B------:R0:W-:Y:S01]  /*16ff0*/  STL [R1+0x4e8], R9 ;  /* 0x0004e80901007387 */ /* 0x0001e20000100800 */
[----:B------:R-:W-:Y:S02]  /*17000*/  IADD3 R34, P1, PT, R34, UR21, RZ ;  /* 0x0000001522227c10 */ /* 0x000fe4000ff3e0ff */
[----:B------:R-:W-:Y:S01]  /*17010*/  IADD3.X R33, PT, PT, R33, UR54, RZ, P3, !PT ;  /* 0x0000003621217c10 */ /* 0x000fe20009ffe4ff */
        /* <DEDUP_REMOVED lines=38> */
[----:B------:R-:W-:Y:S01]  /*17280*/  STL [R1+0x4bc], R17 ;  /* 0x0004bc1101007387 */ /* 0x000fe20000100800 */
[----:B------:R-:W-:-:S03]  /*17290*/  IADD3.X R14, PT, PT, R14, UR54, RZ, P1, !PT ;  /* 0x000000360e0e7c10 */ /* 0x000fc60008ffe4ff */
[----:B0-----:R-:W4:Y:S04]  /*172a0*/  LDL.LU R16, [R1+0x49c] ;  /* 0x00049c0001107983 */ /* 0x001f280000300800 */
[----:B------:R0:W-:Y:S04]  /*172b0*/  STL [R1+0x4b4], R14 ;  /* 0x0004b40e01007387 */ /* 0x0001e80000100800 */
[----:B0-----:R-:W4:Y:S01]  /*172c0*/  LDL.LU R14, [R1+0x478] ;  /* 0x00047800010e7983 */ /* 0x001f220000300800 */
[----:B------:R-:W-:-:S05]  /*172d0*/  IADD3 R15, P1, PT, R15, UR21, RZ ;  /* 0x000000150f0f7c10 */ /* 0x000fca000ff3e0ff */
        /* <DEDUP_REMOVED lines=8> */
[----:B----4-:R-:W-:-:S03]  /*17360*/  IADD3.X R9, PT, PT, R9, UR54, RZ, P4, !PT ;  /* 0x0000003609097c10 */ /* 0x010fc6000a7fe4ff */
        /* <DEDUP_REMOVED lines=19> */
[----:B------:R-:W-:-:S03]  /*174a0*/  IADD3 R36, P4, PT, R36, UR21, RZ ;  /* 0x0000001524247c10 */ /* 0x000fc6000ff9e0ff */
[----:B------:R-:W4:Y:S04]  /*174b0*/  LDL.LU R17, [R1+0x420] ;  /* 0x0004200001117983 */ /* 0x000f280000300800 */
[----:B0-----:R-:W4:Y:S01]  /*174c0*/  LDL.LU R9, [R1+0x43c] ;  /* 0x00043c0001097983 */ /* 0x001f220000300800 */
[----:B------:R-:W-:-:S05]  /*174d0*/  IADD3.X R16, PT, PT, R16, UR54, RZ, P5, !PT ;  /* 0x0000003610107c10 */ /* 0x000fca000affe4ff */
[----:B------:R0:W-:Y:S01]  /*174e0*/  STL [R1+0x49c], R16 ;  /* 0x00049c1001007387 */ /* 0x0001e20000100800 */
[----:B------:R-:W-:-:S03]  /*174f0*/  IADD3 R14, P5, PT, R14, UR21, RZ ;  /* 0x000000150e0e7c10 */ /* 0x000fc6000ffbe0ff */
[----:B0-----:R-:W4:Y:S04]  /*17500*/  LDL.LU R16, [R1+0x418] ;  /* 0x0004180001107983 */ /* 0x001f280000300800 */
[----:B------:R-:W-:Y:S04]  /*17510*/  STL [R1+0x480], R36 ;  /* 0x0004802401007387 */ /* 0x000fe80000100800 */
[----:B------:R0:W-:Y:S01]  /*17520*/  STL [R1+0x478], R14 ;  /* 0x0004780e01007387 */ /* 0x0001e20000100800 */
[----:B------:R-:W-:-:S03]  /*17530*/  IADD3.X R15, PT, PT, R15, UR54, RZ, P6, !PT ;  /* 0x000000360f0f7c10 */ /* 0x000fc6000b7fe4ff */
[----:B0-----:R-:W4:Y:S04]  /*17540*/  LDL.LU R14, [R1+0x434] ;  /* 0x00043400010e7983 */ /* 0x001f280000300800 */
        /* <DEDUP_REMOVED lines=9> */
[----:B------:R-:W-:Y:S02]  /*175e0*/  IADD3.X R34, PT, PT, R34, UR54, RZ, P3, !PT ;  /* 0x0000003622227c10 */ /* 0x000fe40009ffe4ff */
[----:B------:R-:W-:Y:S02]  /*175f0*/  IADD3 R33, P3, PT, R33, UR21, RZ ;  /* 0x0000001521217c10 */ /* 0x000fe4000ff7e0ff */
[----:B------:R-:W-:Y:S01]  /*17600*/  IADD3.X R32, PT, PT, R32, UR54, RZ, P4, !PT ;  /* 0x0000003620207c10 */ /* 0x000fe2000a7fe4ff */
        /* <DEDUP_REMOVED lines=41> */
[----:B------:R-:W-:-:S05]  /*178a0*/  IADD3.X R14, PT, PT, R14, UR23, RZ, P3, !PT ;  /* 0x000000170e0e7c10 */ /* 0x000fca0009ffe4ff */
[----:B------:R0:W-:Y:S01]  /*178b0*/  STL [R1+0x434], R14 ;  /* 0x0004340e01007387 */ /* 0x0001e20000100800 */
[----:B------:R-:W-:-:S03]  /*178c0*/  IADD3 R15, P3, PT, R15, UR20, RZ ;  /* 0x000000140f0f7c10 */ /* 0x000fc6000ff7e0ff */
[----:B0-----:R-:W4:Y:S04]  /*178d0*/  LDL.LU R14, [R1+0x894] ;  /* 0x00089400010e7983 */ /* 0x001f280000300800 */
[----:B------:R0:W-:Y:S04]  /*178e0*/  STL [R1+0x410], R15 ;  /* 0x0004100f01007387 */ /* 0x0001e80000100800 */
[----:B0-----:R-:W4:Y:S01]  /*178f0*/  LDL.LU R15, [R1+0x414] ;  /* 0x00041400010f7983 */ /* 0x001f220000300800 */
[----:B--2---:R-:W-:-:S05]  /*17900*/  IADD3.X R13, PT, PT, R13, UR23, RZ, P4, !PT ;  /* 0x000000170d0d7c10 */ /* 0x004fca000a7fe4ff */
[----:B------:R0:W-:Y:S04]  /*17910*/  STL [R1+0x42c], R13 ;  /* 0x00042c0d01007387 */ /* 0x0001e80000100800 */
[----:B0-----:R-:W2:Y:S01]  /*17920*/  LDL.LU R13, [R1+0x88c] ;  /* 0x00088c00010d7983 */ /* 0x001ea20000300800 */
[----:B---3--:R-:W-:-:S03]  /*17930*/  IADD3 R12, P4, PT, R12, UR20, RZ ;  /* 0x000000140c0c7c10 */ /* 0x008fc6000ff9e0ff */
[----:B------:R-:W3:Y:S04]  /*17940*/  LDL.LU R35, [R1+0x40c] ;  /* 0x00040c0001237983 */ /* 0x000ee80000300800 */
[----:B------:R-:W3:Y:S04]  /*17950*/  LDL.LU R34, [R1+0x884] ;  /* 0x0008840001227983 */ /* 0x000ee80000300800 */
[----:B------:R-:W3:Y:S04]  /*17960*/  LDL.LU R33, [R1+0x404] ;  /* 0x0004040001217983 */ /* 0x000ee80000300800 */
[----:B------:R0:W-:Y:S04]  /*17970*/  STL [R1+0x408], R12 ;  /* 0x0004080c01007387 */ /* 0x0001e80000100800 */
[----:B------:R-:W3:Y:S04]  /*17980*/  LDL.LU R32, [R1+0xc7c] ;  /* 0x000c7c0001207983 */ /* 0x000ee80000300800 */
        /* <DEDUP_REMOVED lines=15> */
[----:B0-----:R-:W3:Y:S01]  /*17a80*/  LDL.LU R12, [R1+0xc3c] ;  /* 0x000c3c00010c7983 */ /* 0x001ee20000300800 */
[----:B----4-:R-:W-:-:S02]  /*17a90*/  IADD3.X R36, PT, PT, R36, UR23, RZ, P5, !PT ;  /* 0x0000001724247c10 */ /* 0x010fc4000affe4ff */
[----:B------:R-:W-:-:S05]  /*17aa0*/  IADD3 R9, P5, PT, R9, UR20, RZ ;  /* 0x0000001409097c10 */ /* 0x000fca000ffbe0ff */
[----:B------:R0:W-:Y:S01]  /*17ab0*/  STL [R1+0x89c], R9 ;  /* 0x00089c0901007387 */ /* 0x0001e20000100800 */
[----:B------:R-:W-:-:S03]  /*17ac0*/  IADD3.X R16, PT, PT, R16, UR23, RZ, P6, !PT ;  /* 0x0000001710107c10 */ /* 0x000fc6000b7fe4ff */
[----:B0-----:R-:W4:Y:S04]  /*17ad0*/  LDL.LU R9, [R1+0xc58] ;  /* 0x000c580001097983 */ /* 0x001f280000300800 */
[----:B------:R-:W-:Y:S04]  /*17ae0*/  STL [R1+0x424], R36 ;  /* 0x0004242401007387 */ /* 0x000fe80000100800 */
[----:B------:R0:W-:Y:S01]  /*17af0*/  STL [R1+0x41c], R16 ;  /* 0x00041c1001007387 */ /* 0x0001e20000100800 */
[----:B------:R-:W-:-:S03]  /*17b00*/  IADD3 R14, P6, PT, R14, UR20, RZ ;  /* 0x000000140e0e7c10 */ /* 0x000fc6000ffde0ff */
[----:B0-----:R-:W4:Y:S04]  /*17b10*/  LDL.LU R16, [R1+0xc34] ;  /* 0x000c340001107983 */ /* 0x001f280000300800 */
[----:B------:R0:W-:Y:S01]  /*17b20*/  STL [R1+0x894], R14 ;  /* 0x0008940e01007387 */ /* 0x0001e20000100800 */
[----:B------:R-:W-:-:S03]  /*17b30*/  IADD3.X R15, PT, PT, R15, UR23, RZ, P1, !PT ;  /* 0x000000170f0f7c10 */ /* 0x000fc60008ffe4ff */
[----:B0-----:R-:W4:Y:S04]  /*17b40*/  LDL.LU R14, [R1+0xc50] ;  /* 0x000c5000010e7983 */ /* 0x001f280000300800 */
[----:B------:R0:W-:Y:S04]  /*17b50*/  STL [R1+0x414], R15 ;  /* 0x0004140f01007387 */ /* 0x0001e80000100800 */
[----:B0-----:R-:W4:Y:S01]  /*17b60*/  LDL.LU R15, [R1+0xc2c] ;  /* 0x000c2c00010f7983 */ /* 0x001f220000300800 */
[----:B--2---:R-:W-:Y:S02]  /*17b70*/  IADD3 R13, P1, PT, R13, UR20, RZ ;  /* 0x000000140d0d7c10 */ /* 0x004fe4000ff3e0ff */
[----:B---3--:R-:W-:-:S03]  /*17b80*/  IADD3.X R35, PT, PT, R35, UR23, RZ, P3, !PT ;  /* 0x0000001723237c10 */ /* 0x008fc60009ffe4ff */
[----:B------:R0:W-:Y:S01]  /*17b90*/  STL [R1+0x88c], R13 ;  /* 0x00088c0d01007387 */ /* 0x0001e20000100800 */
[----:B------:R-:W-:Y:S02]  /*17ba0*/  IADD3 R34, P3, PT, R34, UR20, RZ ;  /* 0x0000001422227c10 */ /* 0x000fe4000ff7e0ff */
[----:B------:R-:W-:Y:S01]  /*17bb0*/  IADD3.X R33, PT, PT, R33, UR23, RZ, P4, !PT ;  /* 0x0000001721217c10 */ /* 0x000fe2000a7fe4ff */
[----:B0-----:R-:W2:Y:S01]  /*17bc0*/  LDL.LU R13, [R1+0xc48] ;  /* 0x000c4800010d7983 */ /* 0x001ea20000300800 */
        /* <DEDUP_REMOVED lines=34> */
[----:B------:R-:W3:Y:S04]  /*17df0*/  LDL.LU R36, [R1+0xc24] ;  /* 0x000c240001247983 */ /* 0x000ee80000300800 */
[----:B------:R-:W-:Y:S04]  /*17e00*/  STL [R1+0xc44], R18 ;  /* 0x000c441201007387 */ /* 0x000fe80000100800 */
[----:B------:R0:W-:Y:S04]  /*17e10*/  STL [R1+0xc3c], R12 ;  /* 0x000c3c0c01007387 */ /* 0x0001e80000100800 */
[----:B------:R-:W-:Y:S04]  /*17e20*/  STL [R1+0xc60], R17 ;  /* 0x000c601101007387 */ /* 0x000fe80000100800 */
[----:B0-----:R-:W3:Y:S01]  /*17e30*/  LDL.LU R12, [R1+0xc40] ;  /* 0x000c4000010c7983 */ /* 0x001ee20000300800 */
[----:B----4-:R-:W-:-:S05]  /*17e40*/  IADD3.X R9, PT, PT, R9, UR23, RZ, P3, !PT ;  /* 0x0000001709097c10 */ /* 0x010fca0009ffe4ff */
[----:B------:R0:W-:Y:S04]  /*17e50*/  STL [R1+0xc58], R9 ;  /* 0x000c580901007387 */ /* 0x0001e80000100800 */
[----:B0-----:R-:W4:Y:S01]  /*17e60*/  LDL.LU R9, [R1+0xc1c] ;  /* 0x000c1c0001097983 */ /* 0x001f220000300800 */
[----:B------:R-:W-:-:S05]  /*17e70*/  IADD3 R16, P3, PT, R16, UR20, RZ ;  /* 0x0000001410107c10 */ /* 0x000fca000ff7e0ff */
[----:B------:R0:W-:Y:S01]  /*17e80*/  STL [R1+0xc34], R16 ;  /* 0x000c341001007387 */ /* 0x0001e20000100800 */
[----:B------:R-:W-:-:S03]  /*17e90*/  IADD3.X R14, PT, PT, R14, UR23, RZ, P4, !PT ;  /* 0x000000170e0e7c10 */ /* 0x000fc6000a7fe4ff */
[----:B0-----:R-:W4:Y:S04]  /*17ea0*/  LDL.LU R16, [R1+0xc38] ;  /* 0x000c380001107983 */ /* 0x001f280000300800 */
[----:B------:R0:W-:Y:S01]  /*17eb0*/  STL [R1+0xc50], R14 ;  /* 0x000c500e01007387 */ /* 0x0001e20000100800 */
[----:B------:R-:W-:-:S03]  /*17ec0*/  IADD3 R15, P4, PT, R15, UR20, RZ ;  /* 0x000000140f0f7c10 */ /* 0x000fc6000ff9e0ff */
[----:B0-----:R-:W4:Y:S04]  /*17ed0*/  LDL.LU R14, [R1+0xc14] ;  /* 0x000c1400010e7983 */ /* 0x001f280000300800 */
[----:B------:R0:W-:Y:S04]  /*17ee0*/  STL [R1+0xc2c], R15 ;  /* 0x000c2c0f01007387 */ /* 0x0001e80000100800 */
[----:B0-----:R-:W4:Y:S04]  /*17ef0*/  LDL.LU R15, [R1+0xc30] ;  /* 0x000c3000010f7983 */ /* 0x001f280000300800 */
[----:B------:R-:W4:Y:S04]  /*17f00*/  LDL.LU R35, [R1+0xc0c] ;  /* 0x000c0c0001237983 */ /* 0x000f280000300800 */
[----:B------:R-:W4:Y:S04]  /*17f10*/  LDL.LU R34, [R1+0xc28] ;  /* 0x000c280001227983 */ /* 0x000f280000300800 */
[----:B------:R-:W4:Y:S01]  /*17f20*/  LDL.LU R33, [R1+0xc04] ;  /* 0x000c040001217983 */ /* 0x000f220000300800 */
[----:B--2---:R-:W-:-:S05]  /*17f30*/  IADD3.X R13, PT, PT, R13, UR23, RZ, P5, !PT ;  /* 0x000000170d0d7c10 */ /* 0x004fca000affe4ff */
[----:B------:R0:W-:Y:S04]  /*17f40*/  STL [R1+0xc48], R13 ;  /* 0x000c480d01007387 */ /* 0x0001e80000100800 */
[----:B------:R-:W2:Y:S04]  /*17f50*/  LDL.LU R32, [R1+0xc20] ;  /* 0x000c200001207983 */ /* 0x000ea80000300800 */
        /* <DEDUP_REMOVED lines=15> */
[----:B0-----:R-:W2:Y:S01]  /*18050*/  LDL.LU R13, [R1+0xbe0] ;  /* 0x000be000010d7983 */ /* 0x001ea20000300800 */
[----:B---3--:R-:W-:-:S05]  /*18060*/  IADD3.X R12, PT, PT, R12, UR23, RZ, P6, !PT ;  /* 0x000000170c0c7c10 */ /* 0x008fca000b7fe4ff */
[----:B------:R0:W-:Y:S04]  /*18070*/  STL [R1+0xc40], R12 ;  /* 0x000c400c01007387 */ /* 0x0001e80000100800 */
[----:B0-----:R-:W3:Y:S01]  /*18080*/  LDL.LU R12, [R1+0x64c] ;  /* 0x00064c00010c7983 */ /* 0x001ee20000300800 */
[----:B------:R-:W-:Y:S02]  /*18090*/  IADD3 R36, P5, PT, R36, UR20, RZ ;  /* 0x0000001424247c10 */ /* 0x000fe4000ffbe0ff */
[----:B----4-:R-:W-:-:S03]  /*180a0*/  IADD3 R9, P6, PT, R9, UR20, RZ ;  /* 0x0000001409097c10 */ /* 0x010fc6000ffde0ff */
[----:B------:R-:W-:Y:S04]  /*180b0*/  STL [R1+0xc24], R36 ;  /* 0x000c242401007387 */ /* 0x000fe80000100800 */
[----:B------:R0:W-:Y:S04]  /*180c0*/  STL [R1+0xc1c], R9 ;  /* 0x000c1c0901007387 */ /* 0x0001e80000100800 */
[----:B0-----:R-:W4:Y:S01]  /*180d0*/  LDL.LU R9, [R1+0x668] ;  /* 0x0006680001097983 */ /* 0x001f220000300800 */
[----:B------:R-:W-:-:S05]  /*180e0*/  IADD3.X R16, PT, PT, R16, UR23, RZ, P1, !PT ;  /* 0x0000001710107c10 */ /* 0x000fca0008ffe4ff */
[----:B------:R0:W-:Y:S01]  /*180f0*/  STL [R1+0xc38], R16 ;  /* 0x000c381001007387 */ /* 0x0001e20000100800 */
[----:B------:R-:W-:-:S03]  /*18100*/  IADD3 R14, P1, PT, R14, UR20, RZ ;  /* 0x000000140e0e7c10 */ /* 0x000fc6000ff3e0ff */
[----:B0-----:R-:W4:Y:S04]  /*18110*/  LDL.LU R16, [R1+0x644] ;  /* 0x0006440001107983 */ /* 0x001f280000300800 */
[----:B------:R0:W-:Y:S01]  /*18120*/  STL [R1+0xc14], R14 ;  /* 0x000c140e01007387 */ /* 0x0001e20000100800 */
[----:B------:R-:W-:-:S03]  /*18130*/  IADD3.X R15, PT, PT, R15, UR23, RZ, P3, !PT ;  /* 0x000000170f0f7c10 */ /* 0x000fc60009ffe4ff */
[----:B0-----:R-:W4:Y:S01]  /*18140*/  LDL.LU R14, [R1+0x660] ;  /* 0x00066000010e7983 */ /* 0x001f220000300800 */
[----:B------:R-:W-:-:S03]  /*18150*/  IADD3 R35, P3, PT, R35, UR20, RZ ;  /* 0x0000001423237c10 */ /* 0x000fc6000ff7e0ff */
[----:B------:R0:W-:Y:S01]  /*18160*/  STL [R1+0xc30], R15 ;  /* 0x000c300f01007387 */ /* 0x0001e20000100800 */
[----:B------:R-:W-:Y:S02]  /*18170*/  IADD3.X R34, PT, PT, R34, UR23, RZ, P4, !PT ;  /* 0x0000001722227c10 */ /* 0x000fe4000a7fe4ff */
[----:B------:R-:W-:Y:S01]  /*18180*/  IADD3 R33, P4, PT, R33, UR20, RZ ;  /* 0x0000001421217c10 */ /* 0x000fe2000ff9e0ff */
[----:B0-----:R-:W4:Y:S04]  /*18190*/  LDL.LU R15, [R1+0x63c] ;  /* 0x00063c00010f7983 */ /* 0x001f280000300800 */
[----:B------:R-:W-:Y:S04]  /*181a0*/  STL [R1+0xc0c], R35 ;  /* 0x000c0c2301007387 */ /* 0x000fe80000100800 */
[----:B------:R-:W-:Y:S04]  /*181b0*/  STL [R1+0xc28], R34 ;  /* 0x000c282201007387 */ /* 0x000fe80000100800 */
[----:B------:R-:W-:Y:S01]  /*181c0*/  STL [R1+0xc04], R33 ;  /* 0x000c042101007387 */ /* 0x000fe20000100800 */
[----:B--2---:R-:W-:-:S02]  /*181d0*/  IADD3.X R32, PT, PT, R32, UR23, RZ, P5, !PT ;  /* 0x0000001720207c10 */ /* 0x004fc4000affe4ff */
        /* <DEDUP_REMOVED lines=31> */
[----:B------:R-:W-:Y:S04]  /*183d0*/  STL [R1+0xbe8], R18 ;  /* 0x000be81201007387 */ /* 0x000fe80000100800 */
[----:B------:R0:W-:Y:S04]  /*183e0*/  STL [R1+0xbe0], R13 ;  /* 0x000be00d01007387 */ /* 0x0001e80000100800 */
[----:B------:R-:W-:Y:S04]  /*183f0*/  STL [R1+0x654], R17 ;  /* 0x0006541101007387 */ /* 0x000fe80000100800 */
[----:B0-----:R-:W2:Y:S01]  /*18400*/  LDL.LU R13, [R1+0x634] ;  /* 0x00063400010d7983 */ /* 0x001ea20000300800 */
[----:B---3--:R-:W-:-:S05]  /*18410*/  IADD3 R12, P3, PT, R12, UR20, RZ ;  /* 0x000000140c0c7c10 */ /* 0x008fca000ff7e0ff */
[----:B------:R0:W-:Y:S04]  /*18420*/  STL [R1+0x64c], R12 ;  /* 0x00064c0c01007387 */ /* 0x0001e80000100800 */
        /* <DEDUP_REMOVED lines=33> */
[----:B------:R-:W-:-:S05]  /*18640*/  IADD3 R13, P6, PT, R13, UR20, RZ ;  /* 0x000000140d0d7c10 */ /* 0x000fca000ffde0ff */
[----:B------:R0:W-:Y:S04]  /*18650*/  STL [R1+0x634], R13 ;  /* 0x0006340d01007387 */ /* 0x0001e80000100800 */
[----:B0-----:R-:W2:Y:S04]  /*18660*/  LDL.LU R13, [R1+0xbc0] ;  /* 0x000bc000010d7983 */ /* 0x001ea80000300800 */
[----:B------:R-:W-:Y:S01]  /*18670*/  STL [R1+0x658], R36 ;  /* 0x0006582401007387 */ /* 0x000fe20000100800 */
[----:B---3--:R-:W-:-:S05]  /*18680*/  IADD3.X R12, PT, PT, R12, UR23, RZ, P1, !PT ;  /* 0x000000170c0c7c10 */ /* 0x008fca0008ffe4ff */
[----:B------:R0:W-:Y:S04]  /*18690*/  STL [R1+0x650], R12 ;  /* 0x0006500c01007387 */ /* 0x0001e80000100800 */
[----:B0-----:R-:W3:Y:S01]  /*186a0*/  LDL.LU R12, [R1+0xb9c] ;  /* 0x000b9c00010c7983 */ /* 0x001ee20000300800 */
[----:B----4-:R-:W-:-:S05]  /*186b0*/  IADD3 R9, P1, PT, R9, UR20, RZ ;  /* 0x0000001409097c10 */ /* 0x010fca000ff3e0ff */
[----:B------:R0:W-:Y:S04]  /*186c0*/  STL [R1+0x87c], R9 ;  /* 0x00087c0901007387 */ /* 0x0001e80000100800 */
[----:B0-----:R-:W4:Y:S01]  /*186d0*/  LDL.LU R9, [R1+0xbb8] ;  /* 0x000bb80001097983 */ /* 0x001f220000300800 */
[----:B------:R-:W-:-:S05]  /*186e0*/  IADD3.X R16, PT, PT, R16, UR23, RZ, P3, !PT ;  /* 0x0000001710107c10 */ /* 0x000fca0009ffe4ff */
[----:B------:R0:W-:Y:S01]  /*186f0*/  STL [R1+0x648], R16 ;  /* 0x0006481001007387 */ /* 0x0001e20000100800 */
[----:B------:R-:W-:-:S03]  /*18700*/  IADD3 R14, P3, PT, R14, UR20, RZ ;  /* 0x000000140e0e7c10 */ /* 0x000fc6000ff7e0ff */
[----:B0-----:R-:W4:Y:S01]  /*18710*/  LDL.LU R16, [R1+0xb94] ;  /* 0x000b940001107983 */ /* 0x001f220000300800 */
        /* <DEDUP_REMOVED lines=90> */
[----:B------:R0:W-:Y:S04]  /*18cc0*/  STL [R1+0xb7c], R9 ;  /* 0x000b7c0901007387 */ /* 0x0001e80000100800 */
[----:B0-----:R-:W4:Y:S01]  /*18cd0*/  LDL.LU R9, [R1+0x628] ;  /* 0x0006280001097983 */ /* 0x001f220000300800 */
[----:B------:R-:W-:Y:S02]  /*18ce0*/  IADD3.X R16, PT, PT, R16, UR23, RZ, P4, !PT ;  /* 0x0000001710107c10 */ /* 0x000fe4000a7fe4ff */
        /* <DEDUP_REMOVED lines=56> */
[----:B------:R-:W-:-:S03]  /*19070*/  IADD3 R16, P6, PT, R16, UR20, RZ ;  /* 0x0000001410107c10 */ /* 0x000fc6000ffde0ff */
        /* <DEDUP_REMOVED lines=80> */
[----:B------:R-:W-:-:S05]  /*19580*/  IADD3.X R14, PT, PT, R14, UR23, RZ, P5, !PT ;  /* 0x000000170e0e7c10 */ /* 0x000fca000affe4ff */
        /* <DEDUP_REMOVED lines=10> */
[----:B0-----:R-:W3:Y:S04]  /*19630*/  LDL.LU R12, [R1+0xb04] ;  /* 0x000b0400010c7983 */ /* 0x001ee80000300800 */
[----:B------:R-:W3:Y:S01]  /*19640*/  LDL.LU R35, [R1+0xae0] ;  /* 0x000ae00001237983 */ /* 0x000ee20000300800 */
[----:B----4-:R-:W-:-:S03]  /*19650*/  IADD3.X R9, PT, PT, R9, UR23, RZ, P1, !PT ;  /* 0x0000001709097c10 */ /* 0x010fc60008ffe4ff */
        /* <DEDUP_REMOVED lines=23> */
[----:B0-----:R-:W4:Y:S01]  /*197d0*/  LDL.LU R16, [R1+0x72c] ;  /* 0x00072c0001107983 */ /* 0x001f220000300800 */
[----:B------:R-:W-:-:S03]  /*197e0*/  IADD3 R14, P3, PT, R14, UR20, RZ ;  /* 0x000000140e0e7c10 */ /* 0x000fc6000ff7e0ff */
[----:B------:R-:W-:Y:S04]  /*197f0*/  STL [R1+0xaf8], R36 ;  /* 0x000af82401007387 */ /* 0x000fe80000100800 */
[----:B------:R0:W-:Y:S04]  /*19800*/  STL [R1+0xaf0], R14 ;  /* 0x000af00e01007387 */ /* 0x0001e80000100800 */
[----:B0-----:R-:W4:Y:S01]  /*19810*/  LDL.LU R14, [R1+0xc98] ;  /* 0x000c9800010e7983 */ /* 0x001f220000300800 */
[----:B------:R-:W-:-:S05]  /*19820*/  IADD3.X R15, PT, PT, R15, UR23, RZ, P4, !PT ;  /* 0x000000170f0f7c10 */ /* 0x000fca000a7fe4ff */
        /* <DEDUP_REMOVED lines=8> */
[----:B------:R-:W-:Y:S02]  /*198b0*/  IADD3 R35, P5, PT, R35, UR20, RZ ;  /* 0x0000001423237c10 */ /* 0x000fe4000ffbe0ff */
[----:B----4-:R-:W-:Y:S02]  /*198c0*/  IADD3.X R34, PT, PT, R34, UR23, RZ, P6, !PT ;  /* 0x0000001722227c10 */ /* 0x010fe4000b7fe4ff */
        /* <DEDUP_REMOVED lines=38> */
[----:B------:R-:W-:Y:S04]  /*19b30*/  STL [R1+0x734], R17 ;  /* 0x0007341101007387 */ /* 0x000fe80000100800 */
[----:B0-----:R-:W4:Y:S01]  /*19b40*/  LDL.LU R9, [R1+0x714] ;  /* 0x0007140001097983 */ /* 0x001f220000300800 */
[----:B------:R-:W-:-:S05]  /*19b50*/  IADD3 R16, P5, PT, R16, UR20, RZ ;  /* 0x0000001410107c10 */ /* 0x000fca000ffbe0ff */
[----:B------:R0:W-:Y:S04]  /*19b60*/  STL [R1+0x72c], R16 ;  /* 0x00072c1001007387 */ /* 0x0001e80000100800 */
        /* <DEDUP_REMOVED lines=9> */
[----:B0-----:R-:W2:Y:S04]  /*19c00*/  LDL.LU R13, [R1+0x6f0] ;  /* 0x0006f000010d7983 */ /* 0x001ea80000300800 */
[----:B------:R-:W2:Y:S04]  /*19c10*/  LDL.LU R35, [R1+0x720] ;  /* 0x0007200001237983 */ /* 0x000ea80000300800 */
[----:B------:R-:W2:Y:S04]  /*19c20*/  LDL.LU R34, [R1+0x83c] ;  /* 0x00083c0001227983 */ /* 0x000ea80000300800 */
[----:B------:R-:W2:Y:S01]  /*19c30*/  LDL.LU R33, [R1+0x718] ;  /* 0x0007180001217983 */ /* 0x000ea20000300800 */
[----:B---3--:R-:W-:-:S05]  /*19c40*/  IADD3 R12, P1, PT, R12, UR20, RZ ;  /* 0x000000140c0c7c10 */ /* 0x008fca000ff3e0ff */
        /* <DEDUP_REMOVED lines=20> */
[----:B------:R0:W-:Y:S04]  /*19d90*/  STL [R1+0x714], R9 ;  /* 0x0007140901007387 */ /* 0x0001e80000100800 */
[----:B0-----:R-:W4:Y:S01]  /*19da0*/  LDL.LU R9, [R1+0xab4] ;  /* 0x000ab40001097983 */ /* 0x001f220000300800 */
[----:B------:R-:W-:-:S03]  /*19db0*/  IADD3.X R16, PT, PT, R16, UR23, RZ, P4, !PT ;  /* 0x0000001710107c10 */ /* 0x000fc6000a7fe4ff */
[----:B------:R-:W-:Y:S04]  /*19dc0*/  STL [R1+0x738], R36 ;  /* 0x0007382401007387 */ /* 0x000fe80000100800 */
[----:B------:R0:W-:Y:S04]  /*19dd0*/  STL [R1+0x730], R16 ;  /* 0x0007301001007387 */ /* 0x0001e80000100800 */
[----:B0-----:R-:W4:Y:S01]  /*19de0*/  LDL.LU R16, [R1+0xa90] ;  /* 0x000a900001107983 */ /* 0x001f220000300800 */
[----:B------:R-:W-:-:S05]  /*19df0*/  IADD3 R14, P4, PT, R14, UR20, RZ ;  /* 0x000000140e0e7c10 */ /* 0x000fca000ff9e0ff */
[----:B------:R0:W-:Y:S04]  /*19e00*/  STL [R1+0x6f8], R14 ;  /* 0x0006f80e01007387 */ /* 0x0001e80000100800 */
[----:B0-----:R-:W4:Y:S01]  /*19e10*/  LDL.LU R14, [R1+0xaac] ;  /* 0x000aac00010e7983 */ /* 0x001f220000300800 */
[----:B------:R-:W-:-:S05]  /*19e20*/  IADD3.X R15, PT, PT, R15, UR23, RZ, P5, !PT ;  /* 0x000000170f0f7c10 */ /* 0x000fca000affe4ff */
[----:B------:R0:W-:Y:S04]  /*19e30*/  STL [R1+0x728], R15 ;  /* 0x0007280f01007387 */ /* 0x0001e80000100800 */
[----:B0-----:R-:W4:Y:S01]  /*19e40*/  LDL.LU R15, [R1+0xa88] ;  /* 0x000a8800010f7983 */ /* 0x001f220000300800 */
[----:B--2---:R-:W-:Y:S02]  /*19e50*/  IADD3 R13, P5, PT, R13, UR20, RZ ;  /* 0x000000140d0d7c10 */ /* 0x004fe4000ffbe0ff */
[----:B------:R-:W-:-:S03]  /*19e60*/  IADD3.X R35, PT, PT, R35, UR23, RZ, P6, !PT ;  /* 0x0000001723237c10 */ /* 0x000fc6000b7fe4ff */
[----:B------:R0:W-:Y:S01]  /*19e70*/  STL [R1+0x6f0], R13 ;  /* 0x0006f00d01007387 */ /* 0x0001e20000100800 */
[----:B------:R-:W-:Y:S02]  /*19e80*/  IADD3 R34, P6, PT, R34, UR20, RZ ;  /* 0x0000001422227c10 */ /* 0x000fe4000ffde0ff */
[----:B------:R-:W-:Y:S01]  /*19e90*/  IADD3.X R33, PT, PT, R33, UR23, RZ, P1, !PT ;  /* 0x0000001721217c10 */ /* 0x000fe20008ffe4ff */
[----:B0-----:R-:W2:Y:S04]  /*19ea0*/  LDL.LU R13, [R1+0xaa4] ;  /* 0x000aa400010d7983 */ /* 0x001ea80000300800 */
[----:B------:R-:W-:Y:S04]  /*19eb0*/  STL [R1+0x720], R35 ;  /* 0x0007202301007387 */ /* 0x000fe80000100800 */
[----:B------:R-:W-:Y:S01]  /*19ec0*/  STL [R1+0x83c], R34 ;  /* 0x00083c2201007387 */ /* 0x000fe20000100800 */
[----:B---3--:R-:W-:-:S03]  /*19ed0*/  IADD3 R32, P1, PT, R32, UR20, RZ ;  /* 0x0000001420207c10 */ /* 0x008fc6000ff3e0ff */
        /* <DEDUP_REMOVED lines=30> */
[----:B------:R-:W3:Y:S01]  /*1a0c0*/  LDL.LU R36, [R1+0xa80] ;  /* 0x000a800001247983 */ /* 0x000ee20000300800 */
[----:B------:R-:W-:-:S03]  /*1a0d0*/  IADD3 R12, P5, PT, R12, UR20, RZ ;  /* 0x000000140c0c7c10 */ /* 0x000fc6000ffbe0ff */
        /* <DEDUP_REMOVED lines=41> */
[----:B------:R-:W-:-:S05]  /*1a370*/  IADD3 R36, P3, PT, R36, UR20, RZ ;  /* 0x0000001424247c10 */ /* 0x000fca000ff7e0ff */
[----:B------:R-:W-:Y:S01]  /*1a380*/  STL [R1+0xa80], R36 ;  /* 0x000a802401007387 */ /* 0x000fe20000100800 */
[----:B----4-:R-:W-:-:S05]  /*1a390*/  IADD3 R9, P4, PT, R9, UR20, RZ ;  /* 0x0000001409097c10 */ /* 0x010fca000ff9e0ff */
        /* <DEDUP_REMOVED lines=8> */
[----:B------:R-:W-:Y:S02]  /*1a420*/  IADD3.X R15, PT, PT, R15, UR23, RZ, P6, !PT ;  /* 0x000000170f0f7c10 */ /* 0x000fe4000b7fe4ff */
        /* <DEDUP_REMOVED lines=90> */
[----:B------:R0:W-:Y:S04]  /*1a9d0*/  STL [R1+0x6dc], R16 ;  /* 0x0006dc1001007387 */ /* 0x0001e80000100800 */
[----:B0-----:R-:W4:Y:S01]  /*1a9e0*/  LDL.LU R16, [R1+0xa04] ;  /* 0x000a040001107983 */ /* 0x001f220000300800 */
[----:B------:R-:W-:Y:S02]  /*1a9f0*/  IADD3 R14, P6, PT, R14, UR20, RZ ;  /* 0x000000140e0e7c10 */ /* 0x000fe4000ffde0ff */
        /* <DEDUP_REMOVED lines=56> */
[----:B------:R-:W-:-:S03]  /*1ad80*/  IADD3.X R14, PT, PT, R14, UR23, RZ, P4, !PT ;  /* 0x000000170e0e7c10 */ /* 0x000fc6000a7fe4ff */
        /* <DEDUP_REMOVED lines=116> */
[----:B------:R0:W-:Y:S04]  /*1b4d0*/  STL [R1+0x690], R14 ;  /* 0x0006900e01007387 */ /* 0x0001e80000100800 */
[----:B0-----:R-:W4:Y:S01]  /*1b4e0*/  LDL.LU R14, [R1+0x978] ;  /* 0x00097800010e7983 */ /* 0x001f220000300800 */
[----:B------:R-:W-:-:S03]  /*1b4f0*/  IADD3.X R15, PT, PT, R15, UR23, RZ, P6, !PT ;  /* 0x000000170f0f7c10 */ /* 0x000fc6000b7fe4ff */
        /* <DEDUP_REMOVED lines=66> */
[----:B------:R-:W3:Y:S04]  /*1b920*/  LDL.LU R35, [R1+0x92c] ;  /* 0x00092c0001237983 */ /* 0x000ee80000300800 */
[----:B------:R-:W3:Y:S04]  /*1b930*/  LDL.LU R34, [R1+0x948] ;  /* 0x0009480001227983 */ /* 0x000ee80000300800 */
[----:B------:R-:W3:Y:S01]  /*1b940*/  LDL.LU R33, [R1+0x924] ;  /* 0x0009240001217983 */ /* 0x000ee20000300800 */
[----:B----4-:R-:W-:-:S05]  /*1b950*/  IADD3.X R9, PT, PT, R9, UR23, RZ, P5, !PT ;  /* 0x0000001709097c10 */ /* 0x010fca000affe4ff */
        /* <DEDUP_REMOVED lines=36> */
[----:B------:R-:W-:Y:S02]  /*1bba0*/  IADD3.X R34, PT, PT, R34, UR23, RZ, P4, !PT ;  /* 0x0000001722227c10 */ /* 0x000fe4000a7fe4ff */
[----:B------:R-:W-:Y:S01]  /*1bbb0*/  IADD3 R33, P4, PT, R33, UR20, RZ ;  /* 0x0000001421217c10 */ /* 0x000fe2000ff9e0ff */
[----:B------:R-:W-:Y:S04]  /*1bbc0*/  STL [R1+0x92c], R35 ;  /* 0x00092c2301007387 */ /* 0x000fe80000100800 */
[----:B------:R-:W-:Y:S01]  /*1bbd0*/  STL [R1+0x948], R34 ;  /* 0x0009482201007387 */ /* 0x000fe20000100800 */
[----:B----4-:R-:W-:-:S03]  /*1bbe0*/  IADD3.X R32, PT, PT, R32, UR23, RZ, P5, !PT ;  /* 0x0000001720207c10 */ /* 0x010fc6000affe4ff */
        /* <DEDUP_REMOVED lines=30> */
[----:B------:R-:W4:Y:S01]  /*1bdd0*/  LDL.LU R36, [R1+0x8e8] ;  /* 0x0008e80001247983 */ /* 0x000f220000300800 */
[----:B------:R-:W-:-:S03]  /*1bde0*/  IADD3.X R9, PT, PT, R9, UR23, RZ, P3, !PT ;  /* 0x0000001709097c10 */ /* 0x000fc60009ffe4ff */
        /* <DEDUP_REMOVED lines=41> */
[----:B0-----:R-:W4:Y:S04]  /*1c080*/  LDL.LU R9, [R1+0x8c0] ;  /* 0x0008c00001097983 */ /* 0x001f280000300800 */
[----:B------:R-:W-:Y:S01]  /*1c090*/  STL [R1+0x8e8], R36 ;  /* 0x0008e82401007387 */ /* 0x000fe20000100800 */
[----:B------:R-:W-:-:S05]  /*1c0a0*/  IADD3.X R16, PT, PT, R16, UR23, RZ, P1, !PT ;  /* 0x0000001710107c10 */ /* 0x000fca0008ffe4ff */
        /* <DEDUP_REMOVED lines=247> */
[----:B0-----:R-:W4:Y:S04]  /*1d020*/  LDL.LU R9, [R1+0x314] ;  /* 0x0003140001097983 */ /* 0x001f280000300800 */
[----:B------:R-:W4:Y:S04]  /*1d030*/  LDL.LU R35, [R1+0x330] ;  /* 0x0003300001237983 */ /* 0x000f280000300800 */
[----:B------:R-:W4:Y:S01]  /*1d040*/  LDL.LU R34, [R1+0x328] ;  /* 0x0003280001227983 */ /* 0x000f220000300800 */
[----:B------:R-:W-:-:S05]  /*1d050*/  IADD3 R16, P6, PT, R16, UR20, RZ ;  /* 0x0000001410107c10 */ /* 0x000fca000ffde0ff */
[----:B------:R-:W-:Y:S04]  /*1d060*/  STL [R1+0x32c], R16 ;  /* 0x00032c1001007387 */ /* 0x000fe80000100800 */
[----:B------:R-:W4:Y:S04]  /*1d070*/  LDL.LU R33, [R1+0x30c] ;  /* 0x00030c0001217983 */ /* 0x000f280000300800 */
[----:B------:R-:W4:Y:S01]  /*1d080*/  LDL.LU R32, [R1+0x320] ;  /* 0x0003200001207983 */ /* 0x000f220000300800 */
[----:B------:R-:W-:-:S05]  /*1d090*/  IADD3.X R14, PT, PT, R14, UR23, RZ, P1, !PT ;  /* 0x000000170e0e7c10 */ /* 0x000fca0008ffe4ff */
        /* <DEDUP_REMOVED lines=14> */
[----:B0-----:R-:W4:Y:S04]  /*1d180*/  LDL R14, [R1+0xccc] ;  /* 0x000ccc00010e7983 */ /* 0x001f280000100800 */
[----:B------:R-:W4:Y:S04]  /*1d190*/  LDL.LU R18, [R1+0x2e8] ;  /* 0x0002e80001127983 */ /* 0x000f280000300800 */
[----:B------:R-:W4:Y:S04]  /*1d1a0*/  LDL.LU R17, [R1+0x2cc] ;  /* 0x0002cc0001117983 */ /* 0x000f280000300800 */
[----:B------:R-:W4:Y:S01]  /*1d1b0*/  LDL.LU R16, [R1+0x2e0] ;  /* 0x0002e00001107983 */ /* 0x000f220000300800 */
        /* <DEDUP_REMOVED lines=14> */
[----:B------:R-:W1:Y:S01]  /*1d2a0*/  SYNCS.PHASECHK.TRANS64.TRYWAIT P5, [UR11], R10 ;  /* 0x0000000aff0075a7 */ /* 0x000e6200080a110b */
[----:B------:R-:W-:Y:S02]  /*1d2b0*/  IADD3.X R34, PT, PT, R34, UR23, RZ, P6, !PT ;  /* 0x0000001722227c10 */ /* 0x000fe4000b7fe4ff */
[----:B------:R4:W-:Y:S04]  /*1d2c0*/  STL [R1+0x330], R35 ;  /* 0x0003302301007387 */ /* 0x0009e80000100800 */
[----:B------:R4:W-:Y:S01]  /*1d2d0*/  STL [R1+0x328], R34 ;  /* 0x0003282201007387 */ /* 0x0009e20000100800 */
[----:B------:R-:W-:Y:S01]  /*1d2e0*/  PRMT R11, RZ, 0x7610, R11 ;  /* 0x00007610ff0b7816 */ /* 0x000fe2000000000b */
[----:B0-----:R-:W0:Y:S01]  /*1d2f0*/  LDC R9, c[0x0][0x3a0] ;  /* 0x0000e800ff097b82 */ /* 0x001e220000000800 */
[----:B------:R-:W-:-:S02]  /*1d300*/  IADD3 R33, P6, PT, R33, UR20, RZ ;  /* 0x0000001421217c10 */ /* 0x000fc4000ffde0ff */
[----:B------:R-:W-:-:S03]  /*1d310*/  IADD3.X R32, PT, PT, R32, UR23, RZ, P1, !PT ;  /* 0x0000001720207c10 */ /* 0x000fc60008ffe4ff */
[----:B------:R4:W-:Y:S04]  /*1d320*/  STL [R1+0x30c], R33 ;  /* 0x00030c2101007387 */ /* 0x0009e80000100800 */
[----:B------:R4:W-:Y:S01]  /*1d330*/  STL [R1+0x320], R32 ;  /* 0x0003202001007387 */ /* 0x0009e20000100800 */
[----:B------:R-:W-:Y:S02]  /*1d340*/  IADD3 R31, P1, PT, R31, UR20, RZ ;  /* 0x000000141f1f7c10 */ /* 0x000fe4000ff3e0ff */
[----:B------:R-:W-:-:S03]  /*1d350*/  IADD3.X R30, PT, PT, R30, UR23, RZ, P3, !PT ;  /* 0x000000171e1e7c10 */ /* 0x000fc60009ffe4ff */
[----:B------:R4:W-:Y:S01]  /*1d360*/  STL [R1+0x304], R31 ;  /* 0x0003041f01007387 */ /* 0x0009e20000100800 */
[----:B------:R-:W-:-:S03]  /*1d370*/  IADD3 R29, P3, PT, R29, UR20, RZ ;  /* 0x000000141d1d7c10 */ /* 0x000fc6000ff7e0ff */
[----:B------:R4:W-:Y:S01]  /*1d380*/  STL [R1+0x318], R30 ;  /* 0x0003181e01007387 */ /* 0x0009e20000100800 */
        /* <DEDUP_REMOVED lines=20> */
[----:B------:R-:W-:-:S03]  /*1d4d0*/  VIADD R14, R14, 0x1 ;  /* 0x000000010e0e7836 */ /* 0x000fc60000000000 */
[----:B------:R4:W-:Y:S01]  /*1d4e0*/  STL [R1+0x2d4], R19 ;  /* 0x0002d41301007387 */ /* 0x0009e20000100800 */
[----:B------:R-:W-:-:S03]  /*1d4f0*/  IADD3.X R18, PT, PT, R18, UR23, RZ, P6, !PT ;  /* 0x0000001712127c10 */ /* 0x000fc6000b7fe4ff */
[----:B------:R4:W-:Y:S01]  /*1d500*/  STL [R1+0xcd0], R14 ;  /* 0x000cd00e01007387 */ /* 0x0009e20000100800 */
[----:B------:R-:W-:-:S03]  /*1d510*/  IADD3 R17, P6, PT, R17, UR20, RZ ;  /* 0x0000001411117c10 */ /* 0x000fc6000ffde0ff */
[----:B------:R4:W-:Y:S01]  /*1d520*/  STL [R1+0x2e8], R18 ;  /* 0x0002e81201007387 */ /* 0x0009e20000100800 */
[----:B------:R-:W-:-:S03]  /*1d530*/  IADD3.X R16, PT, PT, R16, UR23, RZ, P1, !PT ;  /* 0x0000001710107c10 */ /* 0x000fc60008ffe4ff */
[----:B------:R4:W-:Y:S04]  /*1d540*/  STL [R1+0x2cc], R17 ;  /* 0x0002cc1101007387 */ /* 0x0009e80000100800 */
[----:B------:R4:W-:Y:S01]  /*1d550*/  STL [R1+0x2e0], R16 ;  /* 0x0002e01001007387 */ /* 0x0009e20000100800 */
[----:B-----5:R-:W-:Y:S01]  /*1d560*/  IADD3 R7, P1, PT, R7, UR20, RZ ;  /* 0x0000001407077c10 */ /* 0x020fe2000ff3e0ff */
[----:B0-----:R-:W-:-:S03]  /*1d570*/  IMAD R9, R14, -0x40, R9 ;  /* 0xffffffc00e097824 */ /* 0x001fc600078e0209 */
[----:B------:R-:W-:Y:S02]  /*1d580*/  IADD3.X R8, PT, PT, R8, UR23, RZ, P1, !PT ;  /* 0x0000001708087c10 */ /* 0x000fe40008ffe4ff */
[----:B------:R-:W-:Y:S02]  /*1d590*/  IADD3 R0, P1, PT, R0, UR20, RZ ;  /* 0x0000001400007c10 */ /* 0x000fe4000ff3e0ff */
[----:B------:R-:W-:-:S05]  /*1d5a0*/  IADD3.X R15, PT, PT, R15, UR23, RZ, P3, !PT ;  /* 0x000000170f0f7c10 */ /* 0x000fca0009ffe4ff */
[----:B------:R4:W-:Y:S01]  /*1d5b0*/  STL [R1+0x2d8], R15 ;  /* 0x0002d80f01007387 */ /* 0x0009e20000100800 */
[----:B------:R-:W-:Y:S02]  /*1d5c0*/  IADD3 R5, P3, PT, R5, UR20, RZ ;  /* 0x0000001405057c10 */ /* 0x000fe4000ff7e0ff */
[----:B------:R-:W-:Y:S02]  /*1d5d0*/  IADD3.X R2, PT, PT, R2, UR23, RZ, P1, !PT ;  /* 0x0000001702027c10 */ /* 0x000fe40008ffe4ff */
[----:B------:R-:W-:Y:S02]  /*1d5e0*/  IADD3.X R6, PT, PT, R6, UR23, RZ, P3, !PT ;  /* 0x0000001706067c10 */ /* 0x000fe40009ffe4ff */
[----:B--2---:R-:W-:-:S05]  /*1d5f0*/  IADD3.X R13, PT, PT, R13, UR23, RZ, P4, !PT ;  /* 0x000000170d0d7c10 */ /* 0x004fca000a7fe4ff */
[----:B------:R4:W-:Y:S01]  /*1d600*/  STL [R1+0x2d0], R13 ;  /* 0x0002d00d01007387 */ /* 0x0009e20000100800 */
[----:B------:R-:W-:-:S04]  /*1d610*/  IADD3 R3, P4, PT, R3, UR20, RZ ;  /* 0x0000001403037c10 */ /* 0x000fc8000ff9e0ff */
[----:B------:R-:W-:Y:S02]  /*1d620*/  IADD3.X R4, PT, PT, R4, UR23, RZ, P4, !PT ;  /* 0x0000001704047c10 */ /* 0x000fe4000a7fe4ff */
[----:B---3--:R-:W-:-:S05]  /*1d630*/  IADD3.X R12, PT, PT, R12, UR23, RZ, P6, !PT ;  /* 0x000000170c0c7c10 */ /* 0x008fca000b7fe4ff */
[----:B------:R4:W-:Y:S04]  /*1d640*/  STL [R1+0x2c8], R12 ;  /* 0x0002c80c01007387 */ /* 0x0009e80000100800 */
[----:B------:R4:W-:Y:S01]  /*1d650*/  STL.S16 [R1+0x260], R11 ;  /* 0x0002600b01007387 */ /* 0x0009e20000100600 */
[----:B------:R-:W-:Y:S01]  /*1d660*/  ISETP.GT.AND P6, PT, R9, RZ, PT ;  /* 0x000000ff0900720c */ /* 0x000fe20003fc4270 */
[----:B-1----:R-:W-:-:S12]  /*1d670*/  @!P5 BRA `(.L_x_8) ;  /* 0x000002000060d947 */ /* 0x002fd80003800000 */
.L_x_16:
[----:B------:R0:W-:Y:S04]  /*1d680*/  STL [R1+0xf44], R6 ;  /* 0x000f440601007387 */ /* 0x0001e80000100800 */
[----:B0-----:R-:W2:Y:S01]  /*1d690*/  LDL R6, [R1+0x260] ;  /* 0x0002600001067983 */ /* 0x001ea20000100800 */
[----:B------:R-:W-:Y:S01]  /*1d6a0*/  @P6 IMAD.MOV.U32 R10, RZ, RZ, R0 ;  /* 0x000000ffff0a6224 */ /* 0x000fe200078e0000 */
[----:B------:R-:W-:Y:S01]  /*1d6b0*/  ISETP.GT.AND P1, PT, R9, 0x1, PT ;  /* 0x000000010900780c */ /* 0x000fe20003f24270 */
[----:B----4-:R-:W-:Y:S01]  /*1d6c0*/  @P6 IMAD.MOV.U32 R11, RZ, RZ, R2 ;  /* 0x000000ffff0b6224 */ /* 0x010fe200078e0002 */
[----:B------:R0:W-:Y:S04]  /*1d6d0*/  STL [R1+0xf40], R7 ;  /* 0x000f400701007387 */ /* 0x0001e80000100800 */
[----:B------:R-:W-:Y:S04]  /*1d6e0*/  STL [R1+0xf3c], R8 ;  /* 0x000f3c0801007387 */ /* 0x000fe80000100800 */
[----:B------:R-:W-:Y:S01]  /*1d6f0*/  STL [R1+0xe9c], R47 ;  /* 0x000e9c2f01007387 */ /* 0x000fe20000100800 */
[----:B0-----:R-:W-:-:S03]  /*1d700*/  PRMT R7, RZ, 0x7610, R7 ;  /* 0x00007610ff077816 */ /* 0x001fc60000000007 */
        /* <DEDUP_REMOVED lines=71> */
[----:B--2---:R-:W2:Y:S04]  /*1db80*/  @P6 LDG.E.U8 R6, desc[UR24][R10.64] ;  /* 0x000000180a066981 */ /* 0x004ea8000c1e1100 */
        /* <DEDUP_REMOVED lines=51> */
[----:B--2---:R0:W-:Y:S04]  /*1dec0*/  @P6 STL [R1+0x260], R6 ;  /* 0x0002600601006387 */ /* 0x0041e80000100800 */
[----:B0-----:R-:W2:Y:S01]  /*1ded0*/  LDL.LU R6, [R1+0xf44] ;  /* 0x000f440001067983 */ /* 0x001ea20000300800 */
[----:B------:R-:W-:-:S02]  /*1dee0*/  @P6 IMAD.MOV.U32 R10, RZ, RZ, R3 ;  /* 0x000000ffff0a6224 */ /* 0x000fc400078e0003 */
[----:B------:R-:W-:Y:S01]  /*1def0*/  @P6 IMAD.MOV.U32 R11, RZ, RZ, R4 ;  /* 0x000000ffff0b6224 */ /* 0x000fe200078e0004 */
[----:B------:R-:W-:-:S04]  /*1df00*/  PRMT R8, RZ, 0x7610, R8 ;  /* 0x00007610ff087816 */ /* 0x000fc80000000008 */
[----:B------:R0:W3:Y:S02]  /*1df10*/  @P6 LDG.E.U8 R7, desc[UR24][R10.64] ;  /* 0x000000180a076981 */ /* 0x0000e4000c1e1100 */
[----:B0-----:R-:W-:Y:S02]  /*1df20*/  @P6 IMAD.MOV.U32 R10, RZ, RZ, R5 ;  /* 0x000000ffff0a6224 */ /* 0x001fe400078e0005 */
[----:B--2---:R-:W-:-:S05]  /*1df30*/  @P6 IMAD.MOV.U32 R11, RZ, RZ, R6 ;  /* 0x000000ffff0b6224 */ /* 0x004fca00078e0006 */
[----:B------:R-:W2:Y:S04]  /*1df40*/  @P6 LDG.E.U8 R8, desc[UR24][R10.64] ;  /* 0x000000180a086981 */ /* 0x000ea8000c1e1100 */
[----:B------:R-:W-:Y:S04]  /*1df50*/  STL [R1+0xce4], R3 ;  /* 0x000ce40301007387 */ /* 0x000fe80000100800 */
[----:B------:R-:W-:Y:S04]  /*1df60*/  STL [R1+0xce0], R4 ;  /* 0x000ce00401007387 */ /* 0x000fe80000100800 */
[----:B---3--:R0:W-:Y:S04]  /*1df70*/  STL [R1+0x25c], R7 ;  /* 0x00025c0701007387 */ /* 0x0081e80000100800 */
[----:B0-----:R-:W3:Y:S04]  /*1df80*/  LDL.LU R7, [R1+0xf40] ;  /* 0x000f400001077983 */ /* 0x001ee80000300800 */
[----:B------:R-:W-:Y:S04]  /*1df90*/  STL [R1+0xcec], R5 ;  /* 0x000cec0501007387 */ /* 0x000fe80000100800 */
[----:B------:R-:W-:Y:S04]  /*1dfa0*/  STL [R1+0xce8], R6 ;  /* 0x000ce80601007387 */ /* 0x000fe80000100800 */
[----:B--2---:R0:W-:Y:S04]  /*1dfb0*/  STL [R1+0x258], R8 ;  /* 0x0002580801007387 */ /* 0x0041e80000100800 */
[----:B0-----:R-:W2:Y:S01]  /*1dfc0*/  LDL.LU R8, [R1+0xf3c] ;  /* 0x000f3c0001087983 */ /* 0x001ea20000300800 */
[----:B------:R-:W-:Y:S01]  /*1dfd0*/  PRMT R17, RZ, 0x7610, R17 ;  /* 0x00007610ff117816 */ /* 0x000fe20000000011 */
[----:B---3--:R-:W-:-:S02]  /*1dfe0*/  @P6 IMAD.MOV.U32 R10, RZ, RZ, R7 ;  /* 0x000000ffff0a6224 */ /* 0x008fc400078e0007 */
[----:B--2---:R-:W-:-:S05]  /*1dff0*/  @P6 IMAD.MOV.U32 R11, RZ, RZ, R8 ;  /* 0x000000ffff0b6224 */ /* 0x004fca00078e0008 */
[----:B------:R-:W2:Y:S04]  /*1e000*/  @P6 LDG.E.U8 R17, desc[UR24][R10.64] ;  /* 0x000000180a116981 */ /* 0x000ea8000c1e1100 */
[----:B------:R-:W-:Y:S04]  /*1e010*/  STL [R1+0xcf4], R7 ;  /* 0x000cf40701007387 */ /* 0x000fe80000100800 */
[----:B------:R-:W-:Y:S04]  /*1e020*/  STL [R1+0xcf0], R8 ;  /* 0x000cf00801007387 */ /* 0x000fe80000100800 */
[----:B--2---:R0:W-:Y:S04]  /*1e030*/  STL [R1+0x254], R17 ;  /* 0x0002541101007387 */ /* 0x0041e80000100800 */
[----:B0-----:R-:W2:Y:S04]  /*1e040*/  LDL.LU R17, [R1+0xf38] ;  /* 0x000f380001117983 */ /* 0x001ea80000300800 */
[----:B------:R-:W3:Y:S04]  /*1e050*/  LDL R10, [R1+0x2c8] ;  /* 0x0002c800010a7983 */ /* 0x000ee80000100800 */
[----:B------:R-:W3:Y:S01]  /*1e060*/  LDL R11, [R1+0x2cc] ;  /* 0x0002cc00010b7983 */ /* 0x000ee20000100800 */
[----:B------:R-:W-:-:S02]  /*1e070*/  PRMT R47, RZ, 0x7610, R47 ;  /* 0x00007610ff2f7816 */ /* 0x000fc4000000002f */
[----:B---3--:R-:W-:-:S04]  /*1e080*/  @P1 LOP3.LUT R11, R11, R10, RZ, 0x3c, !PT ;  /* 0x0000000a0b0b1212 */ /* 0x008fc800078e3cff */
[----:B------:R-:W-:-:S04]  /*1e090*/  @P1 LOP3.LUT R10, R11, R10, RZ, 0x3c, !PT ;  /* 0x0000000a0b0a1212 */ /* 0x000fc800078e3cff */
[----:B------:R-:W-:-:S05]  /*1e0a0*/  @P1 LOP3.LUT R11, R11, R10, RZ, 0x3c, !PT ;  /* 0x0000000a0b0b1212 */ /* 0x000fca00078e3cff */
[----:B------:R-:W3:Y:S04]  /*1e0b0*/  @P1 LDG.E.U8 R47, desc[UR24][R10.64] ;  /* 0x000000180a2f1981 */ /* 0x000ee8000c1e1100 */
[----:B---3--:R0:W-:Y:S04]  /*1e0c0*/  STL [R1+0x250], R47 ;  /* 0x0002502f01007387 */ /* 0x0081e80000100800 */
[----:B0-----:R-:W3:Y:S04]  /*1e0d0*/  LDL.LU R47, [R1+0xf34] ;  /* 0x000f3400012f7983 */ /* 0x001ee80000300800 */
[----:B------:R-:W4:Y:S04]  /*1e0e0*/  LDL R10, [R1+0x2d0] ;  /* 0x0002d000010a7983 */ /* 0x000f280000100800 */
[----:B------:R-:W4:Y:S01]  /*1e0f0*/  LDL R11, [R1+0x2d4] ;  /* 0x0002d400010b7983 */ /* 0x000f220000100800 */
[----:B--2---:R-:W-:-:S02]  /*1e100*/  PRMT R17, RZ, 0x7610, R17 ;  /* 0x00007610ff117816 */ /* 0x004fc40000000011 */
[----:B----4-:R-:W-:-:S04]  /*1e110*/  @P1 LOP3.LUT R11, R11, R10, RZ, 0x3c, !PT ;  /* 0x0000000a0b0b1212 */ /* 0x010fc800078e3cff */
[----:B------:R-:W-:-:S04]  /*1e120*/  @P1 LOP3.LUT R10, R11, R10, RZ, 0x3c, !PT ;  /* 0x0000000a0b0a1212 */ /* 0x000fc800078e3cff */
[----:B------:R-:W-:-:S05]  /*1e130*/  @P1 LOP3.LUT R11, R11, R10, RZ, 0x3c, !PT ;  /* 0x0000000a0b0b1212 */ /* 0x000fca00078e3cff */
[----:B------:R-:W2:Y:S04]  /*1e140*/  @P1 LDG.E.U8 R17, desc[UR24][R10.64] ;  /* 0x000000180a111981 */ /* 0x000ea8000c1e1100 */
[----:B--2---:R0:W-:Y:S04]  /*1e150*/  STL [R1+0x24c], R17 ;  /* 0x00024c1101007387 */ /* 0x0041e80000100800 */
[----:B0-----:R-:W2:Y:S04]  /*1e160*/  LDL.LU R17, [R1+0xf30] ;  /* 0x000f300001117983 */ /* 0x001ea80000300800 */
[----:B------:R-:W4:Y:S04]  /*1e170*/  LDL R10, [R1+0x2d8] ;  /* 0x0002d800010a7983 */ /* 0x000f280000100800 */
[----:B------:R-:W4:Y:S01]  /*1e180*/  LDL R11, [R1+0x2dc] ;  /* 0x0002dc00010b7983 */ /* 0x000f220000100800 */
[----:B---3--:R-:W-:-:S02]  /*1e190*/  PRMT R47, RZ, 0x7610, R47 ;  /* 0x00007610ff2f7816 */ /* 0x008fc4000000002f */
[----:B----4-:R-:W-:-:S04]  /*1e1a0*/  @P1 LOP3.LUT R11, R11, R10, RZ, 0x3c, !PT ;  /* 0x0000000a0b0b1212 */ /* 0x010fc800078e3cff */
        /* <DEDUP_REMOVED lines=11> */
[----:B------:R-:W2:Y:S01]  /*1e260*/  @P1 LDG.E.U8 R17, desc[UR24][R10.64] ;  /* 0x000000180a111981 */ /* 0x000ea2000c1e1100 */
[----:B------:R-:W-:-:S03]  /*1e270*/  ISETP.GT.AND P3, PT, R9, 0x2, PT ;  /* 0x000000020900780c */ /* 0x000fc60003f64270 */
        /* <DEDUP_REMOVED lines=337> */
[----:B------:R-:W-:-:S02]  /*1f790*/  PRMT R45, RZ, 0x7610, R45 ;  /* 0x00007610ff2d7816 */ /* 0x000fc4000000002d */
[----:B----4-:R-:W-:-:S04]  /*1f7a0*/  @P1 LOP3.LUT R11, R11, R10, RZ, 0x3c, !PT ;  /* 0x0000000a0b0b1212 */ /* 0x010fc800078e3cff */
[----:B------:R-:W-:-:S04]  /*1f7b0*/  @P1 LOP3.LUT R10, R11, R10, RZ, 0x3c, !PT ;  /* 0x0000000a0b0a1212 */ /* 0x000fc800078e3cff */
[----:B------:R-:W-:-:S05]  /*1f7c0*/  @P1 LOP3.LUT R11, R11, R10, RZ, 0x3c, !PT ;  /* 0x0000000a0b0b1212 */ /* 0x000fca00078e3cff */
[----:B------:R-:W4:Y:S04]  /*1f7d0*/  @P1 LDG.E.U8 R45, desc[UR24][R10.64] ;  /* 0x000000180a2d1981 */ /* 0x000f28000c1e1100 */
[----:B----4-:R0:W-:Y:S04]  /*1f7e0*/  STL [R1+0x198], R45 ;  /* 0x0001982d01007387 */ /* 0x0101e80000100800 */
[----:B0-----:R-:W4:Y:S04]  /*1f7f0*/  LDL.LU R45, [R1+0xe94] ;  /* 0x000e9400012d7983 */ /* 0x001f280000300800 */
[----:B------:R-:W2:Y:S04]  /*1f800*/  LDL R10, [R1+0x7a4] ;  /* 0x0007a400010a7983 */ /* 0x000ea80000100800 */
[----:B------:R-:W2:Y:S01]  /*1f810*/  LDL R11, [R1+0x7a8] ;  /* 0x0007a800010b7983 */ /* 0x000ea20000100800 */
[----:B------:R-:W-:-:S02]  /*1f820*/  PRMT R15, RZ, 0x7610, R15 ;  /* 0x00007610ff0f7816 */ /* 0x000fc4000000000f */
[----:B--2---:R-:W-:-:S04]  /*1f830*/  @P1 LOP3.LUT R11, R11, R10, RZ, 0x3c, !PT ;  /* 0x0000000a0b0b1212 */ /* 0x004fc800078e3cff */
[----:B------:R-:W-:-:S04]  /*1f840*/  @P1 LOP3.LUT R10, R11, R10, RZ, 0x3c, !PT ;  /* 0x0000000a0b0a1212 */ /* 0x000fc800078e3cff */
[----:B------:R-:W-:-:S05]  /*1f850*/  @P1 LOP3.LUT R11, R11, R10, RZ, 0x3c, !PT ;  /* 0x0000000a0b0b1212 */ /* 0x000fca00078e3cff */
[----:B------:R-:W2:Y:S04]  /*1f860*/  @P1 LDG.E.U8 R15, desc[UR24][R10.64] ;  /* 0x000000180a0f1981 */ /* 0x000ea8000c1e1100 */
[----:B--2---:R0:W-:Y:S04]  /*1f870*/  STL [R1+0x194], R15 ;  /* 0x0001940f01007387 */ /* 0x0041e80000100800 */
[----:B0-----:R-:W2:Y:S04]  /*1f880*/  LDL.LU R15, [R1+0xe90] ;  /* 0x000e9000010f7983 */ /* 0x001ea80000300800 */
        /* <DEDUP_REMOVED lines=15> */
[----:B------:R-:W2:Y:S01]  /*1f980*/  @P1 LDG.E.U8 R22, desc[UR24][R10.64] ;  /* 0x000000180a161981 */ /* 0x000ea2000c1e1100 */
[----:B------:R-:W-:-:S03]  /*1f990*/  ISETP.GT.AND P3, PT, R9, 0xc, PT ;  /* 0x0000000c0900780c */ /* 0x000fc60003f64270 */
        /* <DEDUP_REMOVED lines=494> */
[----:B---3--:R-:W-:-:S02]  /*21880*/  PRMT R47, RZ, 0x7610, R47 ;  /* 0x00007610ff2f7816 */ /* 0x008fc4000000002f */
[----:B--2---:R-:W-:-:S04]  /*21890*/  @P1 LOP3.LUT R11, R11, R10, RZ, 0x3c, !PT ;  /* 0x0000000a0b0b1212 */ /* 0x004fc800078e3cff */
[----:B------:R-:W-:-:S04]  /*218a0*/  @P1 LOP3.LUT R10, R11, R10, RZ, 0x3c, !PT ;  /* 0x0000000a0b0a1212 */ /* 0x000fc800078e3cff */
[----:B------:R-:W-:-:S05]  /*218b0*/  @P1 LOP3.LUT R11, R11, R10, RZ, 0x3c, !PT ;  /* 0x0000000a0b0b1212 */ /* 0x000fca00078e3cff */
[----:B------:R0:W2:Y:S04]  /*218c0*/  @P1 LDG.E.U8 R47, desc[UR24][R10.64] ;  /* 0x000000180a2f1981 */ /* 0x0000a8000c1e1100 */
[----:B------:R-:W0:Y:S04]  /*218d0*/  LDL R10, [R1+0x9c8] ;  /* 0x0009c800010a7983 */ /* 0x000e280000100800 */
[----:B------:R-:W0:Y:S01]  /*218e0*/  LDL R11, [R1+0x9cc] ;  /* 0x0009cc00010b7983 */ /* 0x000e220000100800 */
[----:B------:R-:W-:Y:S02]  /*218f0*/  PRMT R62, RZ, 0x7610, R62 ;  /* 0x00007610ff3e7816 */ /* 0x000fe4000000003e */
[----:B0-----:R-:W-:-:S04]  /*21900*/  @P1 LOP3.LUT R11, R11, R10, RZ, 0x3c, !PT ;  /* 0x0000000a0b0b1212 */ /* 0x001fc800078e3cff */
[----:B------:R-:W-:-:S04]  /*21910*/  @P1 LOP3.LUT R10, R11, R10, RZ, 0x3c, !PT ;  /* 0x0000000a0b0a1212 */ /* 0x000fc800078e3cff */
[----:B------:R-:W-:-:S05]  /*21920*/  @P1 LOP3.LUT R11, R11, R10, RZ, 0x3c, !PT ;  /* 0x0000000a0b0b1212 */ /* 0x000fca00078e3cff */
[----:B------:R-:W3:Y:S04]  /*21930*/  @P1 LDG.E.U8 R62, desc[UR24][R10.64] ;  /* 0x000000180a3e1981 */ /* 0x000ee8000c1e1100 */
[----:B--2---:R0:W-:Y:S04]  /*21940*/  STL [R1+0xd0], R47 ;  /* 0x0000d02f01007387 */ /* 0x0041e80000100800 */
[----:B0-----:R-:W2:Y:S04]  /*21950*/  LDL R47, [R1+0x9f4] ;  /* 0x0009f400012f7983 */ /* 0x001ea80000100800 */
[----:B---3--:R0:W-:Y:S04]  /*21960*/  STL [R1+0xcc], R62 ;  /* 0x0000cc3e01007387 */ /* 0x0081e80000100800 */
[----:B0-----:R-:W3:Y:S04]  /*21970*/  LDL.LU R62, [R1+0xdb0] ;  /* 0x000db000013e7983 */ /* 0x001ee80000300800 */
        /* <DEDUP_REMOVED lines=35> */
[----:B------:R-:W-:-:S03]  /*21bb0*/  PRMT R17, RZ, 0x7610, R17 ;  /* 0x00007610ff117816 */ /* 0x000fc60000000011 */
[----:B--2---:R0:W-:Y:S04]  /*21bc0*/  STL [R1+0xbc], R14 ;  /* 0x0000bc0e01007387 */ /* 0x0041e80000100800 */
[----:B0-----:R-:W2:Y:S04]  /*21bd0*/  LDL.LU R14, [R1+0xda0] ;  /* 0x000da000010e7983 */ /* 0x001ea80000300800 */
[----:B------:R-:W2:Y:S01]  /*21be0*/  LDL R11, [R1+0x9f0] ;  /* 0x0009f000010b7983 */ /* 0x000ea20000100800 */
[----:B------:R-:W-:Y:S01]  /*21bf0*/  @P3 IMAD.MOV.U32 R10, RZ, RZ, R47 ;  /* 0x000000ffff0a3224 */ /* 0x000fe200078e002f */
[----:B------:R-:W-:-:S02]  /*21c00*/  ISETP.GT.AND P1, PT, R9, 0x1b, PT ;  /* 0x0000001b0900780c */ /* 0x000fc40003f24270 */
[----:B------:R-:W-:Y:S01]  /*21c10*/  PRMT R23, RZ, 0x7610, R23 ;  /* 0x00007610ff177816 */ /* 0x000fe20000000017 */
[----:B------:R-:W3:Y:S04]  /*21c20*/  LDL R47, [R1+0xa20] ;  /* 0x000a2000012f7983 */ /* 0x000ee80000100800 */
[----:B--2---:R0:W2:Y:S04]  /*21c30*/  @P3 LDG.E.U8 R17, desc[UR24][R10.64] ;  /* 0x000000180a113981 */ /* 0x0040a8000c1e1100 */
[----:B------:R-:W0:Y:S04]  /*21c40*/  LDL R10, [R1+0x9f8] ;  /* 0x0009f800010a7983 */ /* 0x000e280000100800 */
[----:B------:R-:W0:Y:S02]  /*21c50*/  LDL R11, [R1+0x9fc] ;  /* 0x0009fc00010b7983 */ /* 0x000e240000100800 */
        /* <DEDUP_REMOVED lines=39> */
[----:B------:R-:W-:Y:S02]  /*21ed0*/  PRMT R56, RZ, 0x7610, R56 ;  /* 0x00007610ff387816 */ /* 0x000fe40000000038 */
[----:B--2---:R-:W-:-:S04]  /*21ee0*/  @P3 LOP3.LUT R11, R11, R10, RZ, 0x3c, !PT ;  /* 0x0000000a0b0b3212 */ /* 0x004fc800078e3cff */
[----:B------:R-:W-:-:S04]  /*21ef0*/  @P3 LOP3.LUT R10, R11, R10, RZ, 0x3c, !PT ;  /* 0x0000000a0b0a3212 */ /* 0x000fc800078e3cff */
[----:B------:R-:W-:-:S05]  /*21f00*/  @P3 LOP3.LUT R11, R11, R10, RZ, 0x3c, !PT ;  /* 0x0000000a0b0b3212 */ /* 0x000fca00078e3cff */
[----:B------:R0:W2:Y:S02]  /*21f10*/  @P3 LDG.E.U8 R58, desc[UR24][R10.64] ;  /* 0x000000180a3a3981 */ /* 0x0000a4000c1e1100 */
[----:B0-----:R-:W-:Y:S02]  /*21f20*/  @P3 IMAD.MOV.U32 R10, RZ, RZ, R17 ;  /* 0x000000ffff0a3224 */ /* 0x001fe400078e0011 */
[----:B------:R-:W-:-:S05]  /*21f30*/  @P3 IMAD.MOV.U32 R11, RZ, RZ, R47 ;  /* 0x000000ffff0b3224 */ /* 0x000fca00078e002f */
[----:B------:R-:W3:Y:S04]  /*21f40*/  @P3 LDG.E.U8 R56, desc[UR24][R10.64] ;  /* 0x000000180a383981 */ /* 0x000ee8000c1e1100 */
[----:B--2---:R0:W-:Y:S04]  /*21f50*/  STL [R1+0xa0], R58 ;  /* 0x0000a03a01007387 */ /* 0x0041e80000100800 */
[----:B0-----:R-:W2:Y:S04]  /*21f60*/  LDL.LU R58, [R1+0xd8c] ;  /* 0x000d8c00013a7983 */ /* 0x001ea80000300800 */
[----:B------:R-:W2:Y:S04]  /*21f70*/  LDL R47, [R1+0x810] ;  /* 0x00081000012f7983 */ /* 0x000ea80000100800 */
[----:B------:R-:W2:Y:S04]  /*21f80*/  LDL R17, [R1+0x814] ;  /* 0x0008140001117983 */ /* 0x000ea80000100800 */
        /* <DEDUP_REMOVED lines=13> */
[----:B----4-:R-:W-:-:S02]  /*22060*/  PRMT R45, RZ, 0x7610, R45 ;  /* 0x00007610ff2d7816 */ /* 0x010fc4000000002d */
[----:B--2---:R-:W-:-:S04]  /*22070*/  @P3 LOP3.LUT R11, R11, R10, RZ, 0x3c, !PT ;  /* 0x0000000a0b0b3212 */ /* 0x004fc800078e3cff */
[----:B------:R-:W-:-:S04]  /*22080*/  @P3 LOP3.LUT R10, R11, R10, RZ, 0x3c, !PT ;  /* 0x0000000a0b0a3212 */ /* 0x000fc800078e3cff */
[----:B------:R-:W-:-:S05]  /*22090*/  @P3 LOP3.LUT R11, R11, R10, RZ, 0x3c, !PT ;  /* 0x0000000a0b0b3212 */ /* 0x000fca00078e3cff */
[----:B------:R0:W2:Y:S04]  /*220a0*/  @P3 LDG.E.U8 R45, desc[UR24][R10.64] ;  /* 0x000000180a2d3981 */ /* 0x0000a8000c1e1100 */
[----:B------:R-:W0:Y:S04]  /*220b0*/  LDL R10, [R1+0x804] ;  /* 0x00080400010a7983 */ /* 0x000e280000100800 */
[----:B------:R-:W0:Y:S01]  /*220c0*/  LDL R11, [R1+0xa38] ;  /* 0x000a3800010b7983 */ /* 0x000e220000100800 */
[----:B------:R-:W-:Y:S02]  /*220d0*/  ISETP.GT.AND P1, PT, R9, 0x1d, PT ;  /* 0x0000001d0900780c */ /* 0x000fe40003f24270 */
[----:B------:R-:W-:-:S11]  /*220e0*/  PRMT R52, RZ, 0x7610, R52 ;  /* 0x00007610ff347816 */ /* 0x000fd60000000034 */
[----:B0-----:R-:W-:-:S04]  /*220f0*/  @P1 LOP3.LUT R11, R11, R10, RZ, 0x3c, !PT ;  /* 0x0000000a0b0b1212 */ /* 0x001fc800078e3cff */
[----:B------:R-:W-:-:S04]  /*22100*/  @P1 LOP3.LUT R10, R11, R10, RZ, 0x3c, !PT ;  /* 0x0000000a0b0a1212 */ /* 0x000fc800078e3cff */
[----:B------:R-:W-:-:S05]  /*22110*/  @P1 LOP3.LUT R11, R11, R10, RZ, 0x3c, !PT ;  /* 0x0000000a0b0b1212 */ /* 0x000fca00078e3cff */
[----:B------:R-:W4:Y:S04]  /*22120*/  @P1 LDG.E.U8 R52, desc[UR24][R10.64] ;  /* 0x000000180a341981 */ /* 0x000f28000c1e1100 */
[----:B--2---:R0:W-:Y:S04]  /*22130*/  STL [R1+0x90], R45 ;  /* 0x0000902d01007387 */ /* 0x0041e80000100800 */
[----:B0-----:R-:W2:Y:S04]  /*22140*/  LDL R45, [R1+0x6b0] ;  /* 0x0006b000012d7983 */ /* 0x001ea80000100800 */
        /* <DEDUP_REMOVED lines=8> */
[----:B------:R0:W2:Y:S01]  /*221d0*/  @P1 LDG.E.U8 R50, desc[UR24][R10.64] ;  /* 0x000000180a321981 */ /* 0x0000a2000c1e1100 */
[----:B------:R-:W-:Y:S01]  /*221e0*/  PRMT R15, RZ, 0x7610, R15 ;  /* 0x00007610ff0f7816 */ /* 0x000fe2000000000f */
[----:B0-----:R-:W-:Y:S02]  /*221f0*/  @P1 IMAD.MOV.U32 R10, RZ, RZ, R17 ;  /* 0x000000ffff0a1224 */ /* 0x001fe400078e0011 */
[----:B------:R-:W-:-:S05]  /*22200*/  @P1 IMAD.MOV.U32 R11, RZ, RZ, R47 ;  /* 0x000000ffff0b1224 */ /* 0x000fca00078e002f */
[----:B------:R0:W3:Y:S04]  /*22210*/  @P1 LDG.E.U8 R15, desc[UR24][R10.64] ;  /* 0x000000180a0f1981 */ /* 0x0000e8000c1e1100 */
[----:B--2---:R1:W-:Y:S04]  /*22220*/  STL [R1+0x84], R50 ;  /* 0x0000843201007387 */ /* 0x0043e80000100800 */
[----:B-1----:R-:W2:Y:S04]  /*22230*/  LDL.LU R50, [R1+0xd7c] ;  /* 0x000d7c0001327983 */ /* 0x002ea80000300800 */
[----:B------:R-:W0:Y:S04]  /*22240*/  LDL R10, [R1+0x818] ;  /* 0x00081800010a7983 */ /* 0x000e280000100800 */
[----:B------:R-:W0:Y:S01]  /*22250*/  LDL R11, [R1+0x81c] ;  /* 0x00081c00010b7983 */ /* 0x000e220000100800 */
[----:B------:R-:W-:-:S03]  /*22260*/  PRMT R48, RZ, 0x7610, R48 ;  /* 0x00007610ff307816 */ /* 0x000fc60000000030 */
[----:B------:R-:W2:Y:S04]  /*22270*/  LDL R47, [R1+0x6c0] ;  /* 0x0006c000012f7983 */ /* 0x000ea80000100800 */
[----:B------:R-:W2:Y:S01]  /*22280*/  LDL R17, [R1+0x6c4] ;  /* 0x0006c40001117983 */ /* 0x000ea20000100800 */
[----:B0-----:R-:W-:-:S04]  /*22290*/  @P1 LOP3.LUT R11, R11, R10, RZ, 0x3c, !PT ;  /* 0x0000000a0b0b1212 */ /* 0x001fc800078e3cff */
[----:B------:R-:W-:-:S04]  /*222a0*/  @P1 LOP3.LUT R10, R11, R10, RZ, 0x3c, !PT ;  /* 0x0000000a0b0a1212 */ /* 0x000fc800078e3cff */
[----:B------:R-:W-:-:S05]  /*222b0*/  @P1 LOP3.LUT R11, R11, R10, RZ, 0x3c, !PT ;  /* 0x0000000a0b0b1212 */ /* 0x000fca00078e3cff */
[----:B------:R-:W2:Y:S04]  /*222c0*/  @P1 LDG.E.U8 R48, desc[UR24][R10.64] ;  /* 0x000000180a301981 */ /* 0x000ea8000c1e1100 */
[----:B---3--:R0:W-:Y:S04]  /*222d0*/  STL [R1+0x7c], R15 ;  /* 0x00007c0f01007387 */ /* 0x0081e80000100800 */
[----:B0-----:R-:W3:Y:S01]  /*222e0*/  LDL R15, [R1+0x6c8] ;  /* 0x0006c800010f7983 */ /* 0x001ee20000100800 */
[----:B------:R-:W-:-:S03]  /*222f0*/  ISETP.GT.AND P3, PT, R9, 0x1e, PT ;  /* 0x0000001e0900780c */ /* 0x000fc60003f64270 */
[----:B--2---:R0:W-:Y:S04]  /*22300*/  STL [R1+0x78], R48 ;  /* 0x0000783001007387 */ /* 0x0041e80000100800 */
[----:B0-----:R-:W2:Y:S04]  /*22310*/  LDL.LU R48, [R1+0xd78] ;  /* 0x000d780001307983 */ /* 0x001ea80000300800 */
[----:B------:R-:W2:Y:S01]  /*22320*/  LDL R11, [R1+0x6ac] ;  /* 0x0006ac00010b7983 */ /* 0x000ea20000100800 */
[----:B------:R-:W-:Y:S01]  /*22330*/  PRMT R42, RZ, 0x7610, R42 ;  /* 0x00007610ff2a7816 */ /* 0x000fe2000000002a */
[----:B------:R-:W-:Y:S01]  /*22340*/  @P3 IMAD.MOV.U32 R10, RZ, RZ, R45 ;  /* 0x000000ffff0a3224 */ /* 0x000fe200078e002d */
        /* <DEDUP_REMOVED lines=13> */
[----:B------:R-:W2:Y:S01]  /*22420*/  LDL R11, [R1+0x6bc] ;  /* 0x0006bc00010b7983 */ /* 0x000ea20000100800 */
[----:B------:R-:W-:Y:S01]  /*22430*/  PRMT R51, RZ, 0x7610, R51 ;  /* 0x00007610ff337816 */ /* 0x000fe20000000033 */
[----:B------:R-:W-:Y:S01]  /*22440*/  @P3 IMAD.MOV.U32 R10, RZ, RZ, R47 ;  /* 0x000000ffff0a3224 */ /* 0x000fe200078e002f */
[----:B------:R-:W-:Y:S01]  /*22450*/  PRMT R53, RZ, 0x7610, R53 ;  /* 0x00007610ff357816 */ /* 0x000fe20000000035 */
[----:B------:R-:W3:Y:S04]  /*22460*/  LDL R47, [R1+0x6e0] ;  /* 0x0006e000012f7983 */ /* 0x000ee80000100800 */
[----:B--2---:R0:W2:Y:S02]  /*22470*/  @P3 LDG.E.U8 R51, desc[UR24][R10.64] ;  /* 0x000000180a333981 */ /* 0x0040a4000c1e1100 */
[----:B0-----:R-:W-:-:S02]  /*22480*/  @P3 IMAD.MOV.U32 R10, RZ, RZ, R15 ;  /* 0x000000ffff0a3224 */ /* 0x001fc400078e000f */
        /* <DEDUP_REMOVED lines=10> */
[----:B------:R-:W-:-:S02]  /*22530*/  ISETP.GT.AND P1, PT, R9, 0x1f, PT ;  /* 0x0000001f0900780c */ /* 0x000fc40003f24270 */
[----:B------:R-:W-:Y:S02]  /*22540*/  PRMT R55, RZ, 0x7610, R55 ;  /* 0x00007610ff377816 */ /* 0x000fe40000000037 */
[----:B------:R-:W-:-:S09]  /*22550*/  PRMT R57, RZ, 0x7610, R57 ;  /* 0x00007610ff397816 */ /* 0x000fd20000000039 */
        /* <DEDUP_REMOVED lines=23> */
[----:B------:R-:W2:Y:S04]  /*226d0*/  LDL R17, [R1+0xca8] ;  /* 0x000ca80001117983 */ /* 0x000ea80000100800 */
[----:B------:R-:W2:Y:S04]  /*226e0*/  LDL R15, [R1+0xcac] ;  /* 0x000cac00010f7983 */ /* 0x000ea80000100800 */
[----:B0-----:R-:W2:Y:S04]  /*226f0*/  LDL R22, [R1+0xcb8] ;  /* 0x000cb80001167983 */ /* 0x001ea80000100800 */
        /* <DEDUP_REMOVED lines=13> */
[----:B------:R0:W3:Y:S01]  /*227d0*/  @P3 LDG.E.U8 R35, desc[UR24][R10.64] ;  /* 0x000000180a233981 */ /* 0x0000e2000c1e1100 */
[----:B------:R-:W-:Y:S01]  /*227e0*/  PRMT R20, RZ, 0x7610, R20 ;  /* 0x00007610ff147816 */ /* 0x000fe20000000014 */
[----:B0-----:R-:W-:Y:S02]  /*227f0*/  @P3 IMAD.MOV.U32 R10, RZ, RZ, R22 ;  /* 0x000000ffff0a3224 */ /* 0x001fe400078e0016 */
[----:B------:R-:W-:-:S05]  /*22800*/  @P3 IMAD.MOV.U32 R11, RZ, RZ, R47 ;  /* 0x000000ffff0b3224 */ /* 0x000fca00078e002f */
[----:B------:R0:W4:Y:S04]  /*22810*/  @P3 LDG.E.U8 R20, desc[UR24][R10.64] ;  /* 0x000000180a143981 */ /* 0x000128000c1e1100 */
[----:B--2---:R1:W-:Y:S04]  /*22820*/  STL [R1+0x70], R46 ;  /* 0x0000702e01007387 */ /* 0x0043e80000100800 */
[----:B------:R-:W2:Y:S04]  /*22830*/  LDL R45, [R1+0xa48] ;  /* 0x000a4800012d7983 */ /* 0x000ea80000100800 */
[----:B------:R-:W2:Y:S04]  /*22840*/  LDL R42, [R1+0xa4c] ;  /* 0x000a4c00012a7983 */ /* 0x000ea80000100800 */
[----:B-1----:R-:W2:Y:S04]  /*22850*/  LDL R46, [R1+0xa44] ;  /* 0x000a4400012e7983 */ /* 0x002ea80000100800 */
[----:B---3--:R1:W-:Y:S01]  /*22860*/  STL [R1+0x6c], R35 ;  /* 0x00006c2301007387 */ /* 0x0083e20000100800 */
[----:B------:R-:W-:Y:S01]  /*22870*/  ISETP.GT.AND P1, PT, R9, 0x21, PT ;  /* 0x000000210900780c */ /* 0x000fe20003f24270 */
[----:B0-----:R-:W-:Y:S01]  /*22880*/  @P3 IMAD.MOV.U32 R10, RZ, RZ, R15 ;  /* 0x000000ffff0a3224 */ /* 0x001fe200078e000f */
[----:B------:R-:W-:Y:S01]  /*22890*/  PRMT R73, RZ, 0x7610, R73 ;  /* 0x00007610ff497816 */ /* 0x000fe20000000049 */
[----:B------:R-:W-:Y:S01]  /*228a0*/  @P3 IMAD.MOV.U32 R11, RZ, RZ, R17 ;  /* 0x000000ffff0b3224 */ /* 0x000fe200078e0011 */
[----:B------:R-:W-:Y:S01]  /*228b0*/  PRMT R43, RZ, 0x7610, R43 ;  /* 0x00007610ff2b7816 */ /* 0x000fe2000000002b */
[----:B------:R-:W3:Y:S04]  /*228c0*/  LDL R22, [R1+0xa54] ;  /* 0x000a540001167983 */ /* 0x000ee80000100800 */
[----:B-1----:R-:W3:Y:S04]  /*228d0*/  LDL R35, [R1+0xa50] ;  /* 0x000a500001237983 */ /* 0x002ee80000100800 */
[----:B------:R2:W3:Y:S01]  /*228e0*/  @P3 LDG.E.U8 R73, desc[UR24][R10.64] ;  /* 0x000000180a493981 */ /* 0x0004e2000c1e1100 */
[----:B------:R-:W-:-:S03]  /*228f0*/  PRMT R36, RZ, 0x7610, R36 ;  /* 0x00007610ff247816 */ /* 0x000fc60000000024 */
[----:B----4-:R0:W-:Y:S04]  /*22900*/  STL [R1+0x68], R20 ;  /* 0x0000681401007387 */ /* 0x0101e80000100800 */
[----:B------:R-:W4:Y:S04]  /*22910*/  LDL R17, [R1+0xa5c] ;  /* 0x000a5c0001117983 */ /* 0x000f280000100800 */
[----:B------:R-:W4:Y:S04]  /*22920*/  LDL R15, [R1+0xa60] ;  /* 0x000a6000010f7983 */ /* 0x000f280000100800 */
[----:B0-----:R-:W4:Y:S01]  /*22930*/  LDL R20, [R1+0xa58] ;  /* 0x000a580001147983 */ /* 0x001f220000100800 */
[----:B--2---:R-:W-:-:S02]  /*22940*/  @P1 IMAD.MOV.U32 R10, RZ, RZ, R45 ;  /* 0x000000ffff0a1224 */ /* 0x004fc400078e002d */
[----:B------:R-:W-:-:S05]  /*22950*/  @P1 IMAD.MOV.U32 R11, RZ, RZ, R46 ;  /* 0x000000ffff0b1224 */ /* 0x000fca00078e002e */
[----:B------:R3:W2:Y:S02]  /*22960*/  @P1 LDG.E.U8 R43, desc[UR24][R10.64] ;  /* 0x000000180a2b1981 */ /* 0x0006a4000c1e1100 */
[----:B---3--:R-:W-:Y:S02]  /*22970*/  @P1 IMAD.MOV.U32 R10, RZ, RZ, R35 ;  /* 0x000000ffff0a1224 */ /* 0x008fe400078e0023 */
[----:B------:R-:W-:-:S05]  /*22980*/  @P1 IMAD.MOV.U32 R11, RZ, RZ, R42 ;  /* 0x000000ffff0b1224 */ /* 0x000fca00078e002a */
[----:B------:R0:W3:Y:S04]  /*22990*/  @P1 LDG.E.U8 R36, desc[UR24][R10.64] ;  /* 0x000000180a241981 */ /* 0x0000e8000c1e1100 */
[----:B------:R-:W-:Y:S01]  /*229a0*/  STL [R1+0xd30], R73 ;  /* 0x000d304901007387 */ /* 0x000fe20000100800 */
[----:B------:R-:W-:Y:S01]  /*229b0*/  PRMT R44, RZ, 0x7610, R44 ;  /* 0x00007610ff2c7816 */ /* 0x000fe2000000002c */
[----:B0-----:R-:W-:Y:S02]  /*229c0*/  @P1 IMAD.MOV.U32 R11, RZ, RZ, R22 ;  /* 0x000000ffff0b1224 */ /* 0x001fe400078e0016 */
[----:B----4-:R-:W-:Y:S01]  /*229d0*/  @P1 IMAD.MOV.U32 R10, RZ, RZ, R20 ;  /* 0x000000ffff0a1224 */ /* 0x010fe200078e0014 */
[----:B------:R-:W-:-:S04]  /*229e0*/  PRMT R72, RZ, 0x7610, R72 ;  /* 0x00007610ff487816 */ /* 0x000fc80000000048 */
[----:B------:R0:W4:Y:S02]  /*229f0*/  @P1 LDG.E.U8 R44, desc[UR24][R10.64] ;  /* 0x000000180a2c1981 */ /* 0x000124000c1e1100 */
[----:B0-----:R-:W-:Y:S02]  /*22a00*/  @P1 IMAD.MOV.U32 R10, RZ, RZ, R15 ;  /* 0x000000ffff0a1224 */ /* 0x001fe400078e000f */
[----:B------:R-:W-:-:S05]  /*22a10*/  @P1 IMAD.MOV.U32 R11, RZ, RZ, R17 ;  /* 0x000000ffff0b1224 */ /* 0x000fca00078e0011 */
[----:B------:R-:W4:Y:S04]  /*22a20*/  @P1 LDG.E.U8 R72, desc[UR24][R10.64] ;  /* 0x000000180a481981 */ /* 0x000f28000c1e1100 */
[----:B--2---:R0:W-:Y:S04]  /*22a30*/  STL [R1+0x5c], R43 ;  /* 0x00005c2b01007387 */ /* 0x0041e80000100800 */
[----:B------:R-:W2:Y:S04]  /*22a40*/  LDL R42, [R1+0xa68] ;  /* 0x000a6800012a7983 */ /* 0x000ea80000100800 */
[----:B------:R-:W2:Y:S04]  /*22a50*/  LDL R35, [R1+0xa70] ;  /* 0x000a700001237983 */ /* 0x000ea80000100800 */
[----:B0-----:R-:W2:Y:S04]  /*22a60*/  LDL R43, [R1+0xa64] ;  /* 0x000a6400012b7983 */ /* 0x001ea80000100800 */
[----:B---3--:R0:W-:Y:S04]  /*22a70*/  STL [R1+0x58], R36 ;  /* 0x0000582401007387 */ /* 0x0081e80000100800 */
[----:B------:R-:W3:Y:S04]  /*22a80*/  LDL R22, [R1+0xa74] ;  /* 0x000a740001167983 */ /* 0x000ee80000100800 */
[----:B------:R-:W3:Y:S04]  /*22a90*/  LDL R20, [R1+0xa78] ;  /* 0x000a780001147983 */ /* 0x000ee80000100800 */
[----:B0-----:R-:W3:Y:S04]  /*22aa0*/  LDL R36, [R1+0xa6c] ;  /* 0x000a6c0001247983 */ /* 0x001ee80000100800 */
[----:B------:R-:W3:Y:S04]  /*22ab0*/  LDL R17, [R1+0xa7c] ;  /* 0x000a7c0001117983 */ /* 0x000ee80000100800 */
[----:B------:R-:W3:Y:S01]  /*22ac0*/  LDL R15, [R1+0xa80] ;  /* 0x000a8000010f7983 */ /* 0x000ee20000100800 */
[----:B------:R-:W-:-:S02]  /*22ad0*/  ISETP.GT.AND P3, PT, R9, 0x22, PT ;  /* 0x000000220900780c */ /* 0x000fc40003f64270 */
[----:B------:R-:W-:Y:S02]  /*22ae0*/  PRMT R41, RZ, 0x7610, R41 ;  /* 0x00007610ff297816 */ /* 0x000fe40000000029 */
[----:B------:R-:W-:Y:S02]  /*22af0*/  PRMT R27, RZ, 0x7610, R27 ;  /* 0x00007610ff1b7816 */ /* 0x000fe4000000001b */
[----:B------:R-:W-:Y:S02]  /*22b00*/  PRMT R19, RZ, 0x7610, R19 ;  /* 0x00007610ff137816 */ /* 0x000fe40000000013 */
[----:B------:R-:W-:Y:S01]  /*22b10*/  PRMT R70, RZ, 0x7610, R70 ;  /* 0x00007610ff467816 */ /* 0x000fe20000000046 */
[----:B----4-:R-:W-:Y:S04]  /*22b20*/  STL [R1+0xd34], R72 ;  /* 0x000d344801007387 */ /* 0x010fe80000100800 */
[----:B--2---:R-:W-:-:S02]  /*22b30*/  @P3 IMAD.MOV.U32 R10, RZ, RZ, R42 ;  /* 0x000000ffff0a3224 */ /* 0x004fc400078e002a */
[----:B------:R-:W-:-:S05]  /*22b40*/  @P3 IMAD.MOV.U32 R11, RZ, RZ, R43 ;  /* 0x000000ffff0b3224 */ /* 0x000fca00078e002b */
[----:B------:R0:W2:Y:S02]  /*22b50*/  @P3 LDG.E.U8 R41, desc[UR24][R10.64] ;  /* 0x000000180a293981 */ /* 0x0000a4000c1e1100 */
[----:B0-----:R-:W-:Y:S02]  /*22b60*/  @P3 IMAD.MOV.U32 R10, RZ, RZ, R35 ;  /* 0x000000ffff0a3224 */ /* 0x001fe400078e0023 */
[----:B---3--:R-:W-:Y:S01]  /*22b70*/  @P3 IMAD.MOV.U32 R11, RZ, RZ, R36 ;  /* 0x000000ffff0b3224 */ /* 0x008fe200078e0024 */
[----:B------:R-:W3:Y:S04]  /*22b80*/  LDL R35, [R1+0xa88] ;  /* 0x000a880001237983 */ /* 0x000ee80000100800 */
[----:B------:R0:W4:Y:S04]  /*22b90*/  @P3 LDG.E.U8 R27, desc[UR24][R10.64] ;  /* 0x000000180a1b3981 */ /* 0x000128000c1e1100 */
[----:B------:R-:W2:Y:S01]  /*22ba0*/  LDL R36, [R1+0xa84] ;  /* 0x000a840001247983 */ /* 0x000ea20000100800 */
[----:B0-----:R-:W-:-:S02]  /*22bb0*/  @P3 IMAD.MOV.U32 R10, RZ, RZ, R20 ;  /* 0x000000ffff0a3224 */ /* 0x001fc400078e0014 */
[----:B------:R-:W-:Y:S01]  /*22bc0*/  @P3 IMAD.MOV.U32 R11, RZ, RZ, R22 ;  /* 0x000000ffff0b3224 */ /* 0x000fe200078e0016 */
[----:B------:R-:W4:Y:S04]  /*22bd0*/  LDL R20, [R1+0xa90] ;  /* 0x000a900001147983 */ /* 0x000f280000100800 */
[----:B------:R0:W4:Y:S04]  /*22be0*/  @P3 LDG.E.U8 R19, desc[UR24][R10.64] ;  /* 0x000000180a133981 */ /* 0x000128000c1e1100 */
[----:B------:R-:W4:Y:S01]  /*22bf0*/  LDL R22, [R1+0xa8c] ;  /* 0x000a8c0001167983 */ /* 0x000f220000100800 */
[----:B0-----:R-:W-:-:S02]  /*22c00*/  @P3 IMAD.MOV.U32 R10, RZ, RZ, R15 ;  /* 0x000000ffff0a3224 */ /* 0x001fc400078e000f */
[----:B------:R-:W-:-:S05]  /*22c10*/  @P3 IMAD.MOV.U32 R11, RZ, RZ, R17 ;  /* 0x000000ffff0b3224 */ /* 0x000fca00078e0011 */
[----:B------:R3:W4:Y:S01]  /*22c20*/  @P3 LDG.E.U8 R70, desc[UR24][R10.64] ;  /* 0x000000180a463981 */ /* 0x000722000c1e1100 */
[----:B------:R-:W-:Y:S02]  /*22c30*/  ISETP.GT.AND P1, PT, R9, 0x23, PT ;  /* 0x000000230900780c */ /* 0x000fe40003f24270 */
[----:B------:R-:W-:-:S11]  /*22c40*/  PRMT R40, RZ, 0x7610, R40 ;  /* 0x00007610ff287816 */ /* 0x000fd60000000028 */
[----:B---3--:R-:W-:Y:S02]  /*22c50*/  @P1 IMAD.MOV.U32 R10, RZ, RZ, R35 ;  /* 0x000000ffff0a1224 */ /* 0x008fe400078e0023 */
[----:B--2---:R-:W-:-:S05]  /*22c60*/  @P1 IMAD.MOV.U32 R11, RZ, RZ, R36 ;  /* 0x000000ffff0b1224 */ /* 0x004fca00078e0024 */
[----:B------:R0:W2:Y:S04]  /*22c70*/  @P1 LDG.E.U8 R40, desc[UR24][R10.64] ;  /* 0x000000180a281981 */ /* 0x0000a8000c1e1100 */
[----:B----4-:R1:W-:Y:S04]  /*22c80*/  STL [R1+0x3c], R19 ;  /* 0x00003c1301007387 */ /* 0x0103e80000100800 */
[----:B------:R-:W3:Y:S04]  /*22c90*/  LDL R15, [R1+0xa98] ;  /* 0x000a9800010f7983 */ /* 0x000ee80000100800 */
[----:B-1----:R-:W4:Y:S04]  /*22ca0*/  LDL R19, [R1+0xa94] ;  /* 0x000a940001137983 */ /* 0x002f280000100800 */
[----:B------:R1:W-:Y:S04]  /*22cb0*/  STL [R1+0x40], R27 ;  /* 0x0000401b01007387 */ /* 0x0003e80000100800 */
[----:B------:R-:W2:Y:S04]  /*22cc0*/  LDL R17, [R1+0xaa0] ;  /* 0x000aa00001117983 */ /* 0x000ea80000100800 */
[----:B-1----:R-:W2:Y:S04]  /*22cd0*/  LDL R27, [R1+0xa9c] ;  /* 0x000a9c00011b7983 */ /* 0x002ea80000100800 */
[----:B------:R-:W-:Y:S04]  /*22ce0*/  STL [R1+0xd38], R70 ;  /* 0x000d384601007387 */ /* 0x000fe80000100800 */
[----:B------:R-:W-:Y:S04]  /*22cf0*/  STL [R1+0x50], R44 ;  /* 0x0000502c01007387 */ /* 0x000fe80000100800 */
[----:B------:R-:W2:Y:S04]  /*22d00*/  LDL R36, [R1+0xaa4] ;  /* 0x000aa40001247983 */ /* 0x000ea80000100800 */
[----:B------:R-:W2:Y:S01]  /*22d10*/  LDL R35, [R1+0xaa8] ;  /* 0x000aa80001237983 */ /* 0x000ea20000100800 */
[----:B0-----:R-:W-:-:S02]  /*22d20*/  @P1 IMAD.MOV.U32 R10, RZ, RZ, R20 ;  /* 0x000000ffff0a1224 */ /* 0x001fc400078e0014 */
[----:B------:R-:W-:Y:S01]  /*22d30*/  @P1 IMAD.MOV.U32 R11, RZ, RZ, R22 ;  /* 0x000000ffff0b1224 */ /* 0x000fe200078e0016 */
[----:B------:R-:W2:Y:S04]  /*22d40*/  LDL R20, [R1+0xab0] ;  /* 0x000ab00001147983 */ /* 0x000ea80000100800 */
[----:B------:R-:W2:Y:S01]  /*22d50*/  LDL R22, [R1+0xaac] ;  /* 0x000aac0001167983 */ /* 0x000ea20000100800 */
[----:B------:R-:W-:Y:S02]  /*22d60*/  PRMT R39, RZ, 0x7610, R39 ;  /* 0x00007610ff277816 */ /* 0x000fe40000000027 */
[----:B------:R-:W-:Y:S02]  /*22d70*/  ISETP.GT.AND P3, PT, R9, 0x24, PT ;  /* 0x000000240900780c */ /* 0x000fe40003f64270 */
[----:B------:R-:W-:-:S02]  /*22d80*/  PRMT R38, RZ, 0x7610, R38 ;  /* 0x00007610ff267816 */ /* 0x000fc40000000026 */
[----:B------:R3:W2:Y:S01]  /*22d90*/  @P1 LDG.E.U8 R39, desc[UR24][R10.64] ;  /* 0x000000180a271981 */ /* 0x0006a2000c1e1100 */
[----:B------:R-:W-:Y:S02]  /*22da0*/  PRMT R37, RZ, 0x7610, R37 ;  /* 0x00007610ff257816 */ /* 0x000fe40000000025 */
[----:B------:R-:W-:Y:S02]  /*22db0*/  PRMT R24, RZ, 0x7610, R24 ;  /* 0x00007610ff187816 */ /* 0x000fe40000000018 */
[----:B------:R-:W-:Y:S01]  /*22dc0*/  PRMT R32, RZ, 0x7610, R32 ;  /* 0x00007610ff207816 */ /* 0x000fe20000000020 */
[----:B------:R-:W-:Y:S01]  /*22dd0*/  STL [R1+0x44], R41 ;  /* 0x0000442901007387 */ /* 0x000fe20000100800 */
[----:B---3--:R-:W-:-:S03]  /*22de0*/  @P1 IMAD.MOV.U32 R10, RZ, RZ, R15 ;  /* 0x000000ffff0a1224 */ /* 0x008fc600078e000f */
[----:B------:R-:W3:Y:S01]  /*22df0*/  LDL R15, [R1+0xab8] ;  /* 0x000ab800010f7983 */ /* 0x000ee20000100800 */
[----:B----4-:R-:W-:-:S03]  /*22e00*/  @P1 IMAD.MOV.U32 R11, RZ, RZ, R19 ;  /* 0x000000ffff0b1224 */ /* 0x010fc600078e0013 */
[----:B------:R-:W4:Y:S04]  /*22e10*/  LDL R19, [R1+0xab4] ;  /* 0x000ab40001137983 */ /* 0x000f280000100800 */
[----:B------:R2:W4:Y:S02]  /*22e20*/  @P1 LDG.E.U8 R38, desc[UR24][R10.64] ;  /* 0x000000180a261981 */ /* 0x000524000c1e1100 */
[----:B--2---:R-:W-:Y:S02]  /*22e30*/  @P1 IMAD.MOV.U32 R10, RZ, RZ, R17 ;  /* 0x000000ffff0a1224 */ /* 0x004fe400078e0011 */
[----:B------:R-:W-:Y:S01]  /*22e40*/  @P1 IMAD.MOV.U32 R11, RZ, RZ, R27 ;  /* 0x000000ffff0b1224 */ /* 0x000fe200078e001b */
[----:B------:R-:W2:Y:S04]  /*22e50*/  LDL R17, [R1+0xac0] ;  /* 0x000ac00001117983 */ /* 0x000ea80000100800 */
[----:B------:R0:W2:Y:S04]  /*22e60*/  @P1 LDG.E.U8 R37, desc[UR24][R10.64] ;  /* 0x000000180a251981 */ /* 0x0000a8000c1e1100 */
[----:B------:R-:W2:Y:S01]  /*22e70*/  LDL R27, [R1+0xabc] ;  /* 0x000abc00011b7983 */ /* 0x000ea20000100800 */
[----:B0-----:R-:W-:-:S02]  /*22e80*/  @P3 IMAD.MOV.U32 R10, RZ, RZ, R35 ;  /* 0x000000ffff0a3224 */ /* 0x001fc400078e0023 */
[----:B------:R-:W-:Y:S01]  /*22e90*/  @P3 IMAD.MOV.U32 R11, RZ, RZ, R36 ;  /* 0x000000ffff0b3224 */ /* 0x000fe200078e0024 */
[----:B------:R-:W2:Y:S04]  /*22ea0*/  LDL R35, [R1+0x828] ;  /* 0x0008280001237983 */ /* 0x000ea80000100800 */
[----:B------:R0:W2:Y:S02]  /*22eb0*/  @P3 LDG.E.U8 R24, desc[UR24][R10.64] ;  /* 0x000000180a183981 */ /* 0x0000a4000c1e1100 */
[----:B0-----:R-:W-:Y:S02]  /*22ec0*/  @P3 IMAD.MOV.U32 R10, RZ, RZ, R20 ;  /* 0x000000ffff0a3224 */ /* 0x001fe400078e0014 */
[----:B------:R-:W-:Y:S01]  /*22ed0*/  @P3 IMAD.MOV.U32 R11, RZ, RZ, R22 ;  /* 0x000000ffff0b3224 */ /* 0x000fe200078e0016 */
[----:B------:R-:W2:Y:S04]  /*22ee0*/  LDL R20, [R1+0x824] ;  /* 0x0008240001147983 */ /* 0x000ea80000100800 */
[----:B------:R3:W2:Y:S04]  /*22ef0*/  @P3 LDG.E.U8 R32, desc[UR24][R10.64] ;  /* 0x000000180a203981 */ /* 0x0006a8000c1e1100 */
[----:B------:R-:W2:Y:S01]  /*22f00*/  LDL R22, [R1+0x820] ;  /* 0x0008200001167983 */ /* 0x000ea20000100800 */
[----:B------:R-:W-:Y:S01]  /*22f10*/  PRMT R34, RZ, 0x7610, R34 ;  /* 0x00007610ff227816 */ /* 0x000fe20000000022 */
[----:B---3--:R-:W-:-:S02]  /*22f20*/  @P3 IMAD.MOV.U32 R10, RZ, RZ, R15 ;  /* 0x000000ffff0a3224 */ /* 0x008fc400078e000f */
[----:B----4-:R-:W-:-:S05]  /*22f30*/  @P3 IMAD.MOV.U32 R11, RZ, RZ, R19 ;  /* 0x000000ffff0b3224 */ /* 0x010fca00078e0013 */
[----:B------:R0:W3:Y:S04]  /*22f40*/  @P3 LDG.E.U8 R34, desc[UR24][R10.64] ;  /* 0x000000180a223981 */ /* 0x0000e8000c1e1100 */
[----:B--2---:R1:W-:Y:S04]  /*22f50*/  STL [R1+0xc], R24 ;  /* 0x00000c1801007387 */ /* 0x0043e80000100800 */
[----:B-1----:R-:W2:Y:S04]  /*22f60*/  LDL R24, [R1+0x82c] ;  /* 0x00082c0001187983 */ /* 0x002ea80000100800 */
[----:B------:R1:W-:Y:S04]  /*22f70*/  STL [R1+0x8], R32 ;  /* 0x0000082001007387 */ /* 0x0003e80000100800 */
[----:B-1----:R-:W4:Y:S04]  /*22f80*/  LDL R32, [R1+0x830] ;  /* 0x0008300001207983 */ /* 0x002f280000100800 */
[----:B------:R-:W-:Y:S04]  /*22f90*/  STL [R1+0x30], R40 ;  /* 0x0000302801007387 */ /* 0x000fe80000100800 */
[----:B------:R-:W4:Y:S01]  /*22fa0*/  LDL R15, [R1+0x834] ;  /* 0x00083400010f7983 */ /* 0x000f220000100800 */
[----:B------:R-:W-:Y:S01]  /*22fb0*/  ISETP.GT.AND P1, PT, R9, 0x25, PT ;  /* 0x000000250900780c */ /* 0x000fe20003f24270 */
[----:B0-----:R-:W-:Y:S01]  /*22fc0*/  @P3 IMAD.MOV.U32 R10, RZ, RZ, R17 ;  /* 0x000000ffff0a3224 */ /* 0x001fe200078e0011 */
[----:B------:R-:W-:Y:S01]  /*22fd0*/  PRMT R93, RZ, 0x7610, R93 ;  /* 0x00007610ff5d7816 */ /* 0x000fe2000000005d */
[----:B------:R-:W-:Y:S01]  /*22fe0*/  @P3 IMAD.MOV.U32 R11, RZ, RZ, R27 ;  /* 0x000000ffff0b3224 */ /* 0x000fe200078e001b */
[----:B------:R-:W-:Y:S01]  /*22ff0*/  PRMT R92, RZ, 0x7610, R92 ;  /* 0x00007610ff5c7816 */ /* 0x000fe2000000005c */
[----:B------:R-:W4:Y:S04]  /*23000*/  LDL R19, [R1+0x83c] ;  /* 0x00083c0001137983 */ /* 0x000f280000100800 */
[----:B------:R0:W4:Y:S01]  /*23010*/  @P3 LDG.E.U8 R93, desc[UR24][R10.64] ;  /* 0x000000180a5d3981 */ /* 0x000122000c1e1100 */
[----:B------:R-:W-:-:S03]  /*23020*/  PRMT R90, RZ, 0x7610, R90 ;  /* 0x00007610ff5a7816 */ /* 0x000fc6000000005a */
[----:B0-----:R-:W-:Y:S02]  /*23030*/  @P1 IMAD.MOV.U32 R10, RZ, RZ, R20 ;  /* 0x000000ffff0a1224 */ /* 0x001fe400078e0014 */
[----:B------:R-:W-:-:S05]  /*23040*/  @P1 IMAD.MOV.U32 R11, RZ, RZ, R22 ;  /* 0x000000ffff0b1224 */ /* 0x000fca00078e0016 */
[----:B------:R0:W4:Y:S02]  /*23050*/  @P1 LDG.E.U8 R92, desc[UR24][R10.64] ;  /* 0x000000180a5c1981 */ /* 0x000124000c1e1100 */
[----:B0-----:R-:W-:Y:S01]  /*23060*/  @P1 IMAD.MOV.U32 R11, RZ, RZ, R35 ;  /* 0x000000ffff0b1224 */ /* 0x001fe200078e0023 */
[----:B------:R-:W-:Y:S01]  /*23070*/  PRMT R89, RZ, 0x7610, R89 ;  /* 0x00007610ff597816 */ /* 0x000fe20000000059 */
[----:B------:R-:W-:Y:S04]  /*23080*/  STL [R1+0x28], R39 ;  /* 0x0000282701007387 */ /* 0x000fe80000100800 */
[----:B---3--:R0:W-:Y:S04]  /*23090*/  STL [R1+0x4], R34 ;  /* 0x0000042201007387 */ /* 0x0081e80000100800 */
[----:B------:R-:W3:Y:S04]  /*230a0*/  LDL R27, [R1+0x6ec] ;  /* 0x0006ec00011b7983 */ /* 0x000ee80000100800 */
[----:B------:R-:W3:Y:S04]  /*230b0*/  LDL R17, [R1+0x6f0] ;  /* 0x0006f00001117983 */ /* 0x000ee80000100800 */
[----:B0-----:R-:W3:Y:S01]  /*230c0*/  LDL R34, [R1+0x838] ;  /* 0x0008380001227983 */ /* 0x001ee20000100800 */
[----:B--2---:R-:W-:-:S05]  /*230d0*/  @P1 IMAD.MOV.U32 R10, RZ, RZ, R24 ;  /* 0x000000ffff0a1224 */ /* 0x004fca00078e0018 */
[----:B------:R4:W2:Y:S02]  /*230e0*/  @P1 LDG.E.U8 R90, desc[UR24][R10.64] ;  /* 0x000000180a5a1981 */ /* 0x0008a4000c1e1100 */
[----:B----4-:R-:W-:Y:S02]  /*230f0*/  @P1 IMAD.MOV.U32 R11, RZ, RZ, R32 ;  /* 0x000000ffff0b1224 */ /* 0x010fe400078e0020 */
[----:B------:R-:W-:-:S05]  /*23100*/  @P1 IMAD.MOV.U32 R10, RZ, RZ, R15 ;  /* 0x000000ffff0a1224 */ /* 0x000fca00078e000f */
[----:B------:R0:W4:Y:S04]  /*23110*/  @P1 LDG.E.U8 R89, desc[UR24][R10.64] ;  /* 0x000000180a591981 */ /* 0x000128000c1e1100 */
[----:B------:R-:W-:Y:S04]  /*23120*/  STL [R1+0x24], R38 ;  /* 0x0000242601007387 */ /* 0x000fe80000100800 */
[----:B------:R-:W-:Y:S04]  /*23130*/  STL [R1+0xd3c], R93 ;  /* 0x000d3c5d01007387 */ /* 0x000fe80000100800 */
[----:B------:R-:W4:Y:S04]  /*23140*/  LDL R22, [R1+0x6f4] ;  /* 0x0006f40001167983 */ /* 0x000f280000100800 */
[----:B------:R-:W-:Y:S04]  /*23150*/  STL [R1+0x14], R37 ;  /* 0x0000142501007387 */ /* 0x000fe80000100800 */
[----:B------:R-:W4:Y:S04]  /*23160*/  LDL R20, [R1+0x6f8] ;  /* 0x0006f80001147983 */ /* 0x000f280000100800 */
[----:B------:R-:W-:Y:S04]  /*23170*/  STL [R1+0xd40], R92 ;  /* 0x000d405c01007387 */ /* 0x000fe80000100800 */
[----:B------:R-:W4:Y:S01]  /*23180*/  LDL R24, [R1+0x714] ;  /* 0x0007140001187983 */ /* 0x000f220000100800 */
[----:B------:R-:W-:Y:S01]  /*23190*/  ISETP.GT.AND P3, PT, R9, 0x26, PT ;  /* 0x000000260900780c */ /* 0x000fe20003f64270 */
[----:B0-----:R-:W-:Y:S01]  /*231a0*/  @P1 IMAD.MOV.U32 R10, RZ, RZ, R19 ;  /* 0x000000ffff0a1224 */ /* 0x001fe200078e0013 */
[----:B------:R-:W-:-:S02]  /*231b0*/  PRMT R88, RZ, 0x7610, R88 ;  /* 0x00007610ff587816 */ /* 0x000fc40000000058 */
[----:B------:R-:W-:Y:S01]  /*231c0*/  PRMT R25, RZ, 0x7610, R25 ;  /* 0x00007610ff197816 */ /* 0x000fe20000000019 */
[----:B---3--:R-:W-:-:S05]  /*231d0*/  @P1 IMAD.MOV.U32 R11, RZ, RZ, R34 ;  /* 0x000000ffff0b1224 */ /* 0x008fca00078e0022 */
[----:B------:R0:W3:Y:S04]  /*231e0*/  @P1 LDG.E.U8 R88, desc[UR24][R10.64] ;  /* 0x000000180a581981 */ /* 0x0000e8000c1e1100 */
[----:B--2---:R-:W-:Y:S04]  /*231f0*/  STL [R1+0xd44], R90 ;  /* 0x000d445a01007387 */ /* 0x004fe80000100800 */
[----:B------:R-:W2:Y:S04]  /*23200*/  LDL R32, [R1+0x6fc] ;  /* 0x0006fc0001207983 */ /* 0x000ea80000100800 */
[----:B------:R-:W2:Y:S01]  /*23210*/  LDL R15, [R1+0x71c] ;  /* 0x00071c00010f7983 */ /* 0x000ea20000100800 */
[----:B0-----:R-:W-:-:S02]  /*23220*/  @P3 IMAD.MOV.U32 R10, RZ, RZ, R17 ;  /* 0x000000ffff0a3224 */ /* 0x001fc400078e0011 */
[----:B------:R-:W-:-:S05]  /*23230*/  @P3 IMAD.MOV.U32 R11, RZ, RZ, R27 ;  /* 0x000000ffff0b3224 */ /* 0x000fca00078e001b */
[----:B------:R0:W2:Y:S04]  /*23240*/  @P3 LDG.E.U8 R25, desc[UR24][R10.64] ;  /* 0x000000180a193981 */ /* 0x0000a8000c1e1100 */
[----:B----4-:R-:W-:Y:S04]  /*23250*/  STL [R1+0xd48], R89 ;  /* 0x000d485901007387 */ /* 0x010fe80000100800 */
[----:B------:R-:W4:Y:S01]  /*23260*/  LDL R19, [R1+0x718] ;  /* 0x0007180001137983 */ /* 0x000f220000100800 */
[----:B------:R-:W-:Y:S02]  /*23270*/  PRMT R33, RZ, 0x7610, R33 ;  /* 0x00007610ff217816 */ /* 0x000fe40000000021 */
[----:B------:R-:W-:Y:S01]  /*23280*/  PRMT R30, RZ, 0x7610, R30 ;  /* 0x00007610ff1e7816 */ /* 0x000fe2000000001e */
[----:B0-----:R-:W-:-:S02]  /*23290*/  @P3 IMAD.MOV.U32 R11, RZ, RZ, R22 ;  /* 0x000000ffff0b3224 */ /* 0x001fc400078e0016 */
[----:B------:R-:W-:-:S05]  /*232a0*/  @P3 IMAD.MOV.U32 R10, RZ, RZ, R20 ;  /* 0x000000ffff0a3224 */ /* 0x000fca00078e0014 */
[----:B------:R0:W4:Y:S02]  /*232b0*/  @P3 LDG.E.U8 R33, desc[UR24][R10.64] ;  /* 0x000000180a213981 */ /* 0x000124000c1e1100 */
[----:B0-----:R-:W-:Y:S01]  /*232c0*/  @P3 IMAD.MOV.U32 R10, RZ, RZ, R24 ;  /* 0x000000ffff0a3224 */ /* 0x001fe200078e0018 */
[----:B------:R-:W-:Y:S01]  /*232d0*/  PRMT R29, RZ, 0x7610, R29 ;  /* 0x00007610ff1d7816 */ /* 0x000fe2000000001d */
[----:B---3--:R-:W-:Y:S04]  /*232e0*/  STL [R1+0xd4c], R88 ;  /* 0x000d4c5801007387 */ /* 0x008fe80000100800 */
[----:B------:R-:W3:Y:S04]  /*232f0*/  LDL R27, [R1+0x720] ;  /* 0x00072000011b7983 */ /* 0x000ee80000100800 */
[----:B------:R-:W3:Y:S01]  /*23300*/  LDL R17, [R1+0x724] ;  /* 0x0007240001117983 */ /* 0x000ee20000100800 */
[----:B--2---:R-:W-:-:S05]  /*23310*/  @P3 IMAD.MOV.U32 R11, RZ, RZ, R32 ;  /* 0x000000ffff0b3224 */ /* 0x004fca00078e0020 */
[----:B------:R0:W2:Y:S02]  /*23320*/  @P3 LDG.E.U8 R30, desc[UR24][R10.64] ;  /* 0x000000180a1e3981 */ /* 0x0000a4000c1e1100 */
[----:B0-----:R-:W-:Y:S02]  /*23330*/  @P3 IMAD.MOV.U32 R10, RZ, RZ, R15 ;  /* 0x000000ffff0a3224 */ /* 0x001fe400078e000f */
[----:B----4-:R-:W-:-:S05]  /*23340*/  @P3 IMAD.MOV.U32 R11, RZ, RZ, R19 ;  /* 0x000000ffff0b3224 */ /* 0x010fca00078e0013 */
[----:B------:R3:W4:Y:S04]  /*23350*/  @P3 LDG.E.U8 R29, desc[UR24][R10.64] ;  /* 0x000000180a1d3981 */ /* 0x000728000c1e1100 */
[----:B------:R0:W-:Y:S04]  /*23360*/  STL [R1+0x1fc], R25 ;  /* 0x0001fc1901007387 */ /* 0x0001e80000100800 */
[----:B------:R-:W4:Y:S04]  /*23370*/  LDL R22, [R1+0x72c] ;  /* 0x00072c0001167983 */ /* 0x000f280000100800 */
[----:B------:R-:W4:Y:S04]  /*23380*/  LDL R20, [R1+0x734] ;  /* 0x0007340001147983 */ /* 0x000f280000100800 */
[----:B0-----:R-:W4:Y:S04]  /*23390*/  LDL R25, [R1+0x728] ;  /* 0x0007280001197983 */ /* 0x001f280000100800 */
[----:B------:R-:W4:Y:S01]  /*233a0*/  LDL R24, [R1+0x730] ;  /* 0x0007300001187983 */ /* 0x000f220000100800 */
[----:B------:R-:W-:-:S02]  /*233b0*/  ISETP.GT.AND P1, PT, R9, 0x27, PT ;  /* 0x000000270900780c */ /* 0x000fc40003f24270 */
[----:B------:R-:W-:Y:S02]  /*233c0*/  PRMT R31, RZ, 0x7610, R31 ;  /* 0x00007610ff1f7816 */ /* 0x000fe4000000001f */
[----:B------:R-:W-:-:S09]  /*233d0*/  PRMT R26, RZ, 0x7610, R26 ;  /* 0x00007610ff1a7816 */ /* 0x000fd2000000001a */
[----:B---3--:R-:W-:Y:S02]  /*233e0*/  @P1 IMAD.MOV.U32 R11, RZ, RZ, R27 ;  /* 0x000000ffff0b1224 */ /* 0x008fe400078e001b */
[----:B------:R-:W-:-:S05]  /*233f0*/  @P1 IMAD.MOV.U32 R10, RZ, RZ, R17 ;  /* 0x000000ffff0a1224 */ /* 0x000fca00078e0011 */
[----:B------:R0:W3:Y:S04]  /*23400*/  @P1 LDG.E.U8 R31, desc[UR24][R10.64] ;  /* 0x000000180a1f1981 */ /* 0x0000e8000c1e1100 */
[----:B--2---:R1:W-:Y:S04]  /*23410*/  STL [R1+0x1ec], R30 ;  /* 0x0001ec1e01007387 */ /* 0x0043e80000100800 */
[----:B------:R-:W2:Y:S04]  /*23420*/  LDL R19, [R1+0x73c] ;  /* 0x00073c0001137983 */ /* 0x000ea80000100800 */
[----:B------:R-:W3:Y:S04]  /*23430*/  LDL R15, [R1+0xca0] ;  /* 0x000ca000010f7983 */ /* 0x000ee80000100800 */
[----:B-1----:R-:W3:Y:S04]  /*23440*/  LDL R30, [R1+0x738] ;  /* 0x00073800011e7983 */ /* 0x002ee80000100800 */
[----:B----4-:R1:W-:Y:S04]  /*23450*/  STL [R1+0x1e4], R29 ;  /* 0x0001e41d01007387 */ /* 0x0103e80000100800 */
[----:B------:R-:W4:Y:S04]  /*23460*/  LDL R27, [R1+0xc98] ;  /* 0x000c9800011b7983 */ /* 0x000f280000100800 */
[----:B------:R-:W4:Y:S04]  /*23470*/  LDL R17, [R1+0xc9c] ;  /* 0x000c9c0001117983 */ /* 0x000f280000100800 */
[----:B-1----:R-:W4:Y:S01]  /*23480*/  LDL R29, [R1+0xc94] ;  /* 0x000c9400011d7983 */ /* 0x002f220000100800 */
[----:B0-----:R-:W-:-:S02]  /*23490*/  @P1 IMAD.MOV.U32 R10, RZ, RZ, R22 ;  /* 0x000000ffff0a1224 */ /* 0x001fc400078e0016 */
[----:B------:R-:W-:Y:S01]  /*234a0*/  @P1 IMAD.MOV.U32 R11, RZ, RZ, R25 ;  /* 0x000000ffff0b1224 */ /* 0x000fe200078e0019 */
[----:B------:R-:W-:Y:S01]  /*234b0*/  PRMT R12, RZ, 0x7610, R12 ;  /* 0x00007610ff0c7816 */ /* 0x000fe2000000000c */
[----:B------:R-:W4:Y:S04]  /*234c0*/  LDL R25, [R1+0xc84] ;  /* 0x000c840001197983 */ /* 0x000f280000100800 */
[----:B------:R0:W4:Y:S01]  /*234d0*/  @P1 LDG.E.U8 R26, desc[UR24][R10.64] ;  /* 0x000000180a1a1981 */ /* 0x000122000c1e1100 */
[----:B------:R-:W-:Y:S02]  /*234e0*/  ISETP.GT.AND P3, PT, R9, 0x28, PT ;  /* 0x000000280900780c */ /* 0x000fe40003f64270 */
[----:B------:R-:W-:Y:S01]  /*234f0*/  PRMT R13, RZ, 0x7610, R13 ;  /* 0x00007610ff0d7816 */ /* 0x000fe2000000000d */
[----:B------:R-:W4:Y:S01]  /*23500*/  LDL R22, [R1+0xc90] ;  /* 0x000c900001167983 */ /* 0x000f220000100800 */
[----:B0-----:R-:W-:-:S02]  /*23510*/  @P1 IMAD.MOV.U32 R10, RZ, RZ, R20 ;  /* 0x000000ffff0a1224 */ /* 0x001fc400078e0014 */
[----:B------:R-:W-:-:S05]  /*23520*/  @P1 IMAD.MOV.U32 R11, RZ, RZ, R24 ;  /* 0x000000ffff0b1224 */ /* 0x000fca00078e0018 */
[----:B------:R2:W4:Y:S01]  /*23530*/  @P1 LDG.E.U8 R12, desc[UR24][R10.64] ;  /* 0x000000180a0c1981 */ /* 0x000522000c1e1100 */
[----:B------:R-:W-:Y:S02]  /*23540*/  PRMT R86, RZ, 0x7610, R86 ;  /* 0x00007610ff567816 */ /* 0x000fe40000000056 */
[----:B------:R-:W-:Y:S01]  /*23550*/  PRMT R85, RZ, 0x7610, R85 ;  /* 0x00007610ff557816 */ /* 0x000fe20000000055 */
[----:B--2---:R-:W-:Y:S02]  /*23560*/  @P1 IMAD.MOV.U32 R10, RZ, RZ, R19 ;  /* 0x000000ffff0a1224 */ /* 0x004fe400078e0013 */
[----:B---3--:R-:W-:-:S05]  /*23570*/  @P1 IMAD.MOV.U32 R11, RZ, RZ, R30 ;  /* 0x000000ffff0b1224 */ /* 0x008fca00078e001e */
[----:B------:R0:W2:Y:S02]  /*23580*/  @P1 LDG.E.U8 R13, desc[UR24][R10.64] ;  /* 0x000000180a0d1981 */ /* 0x0000a4000c1e1100 */
[----:B0-----:R-:W-:Y:S02]  /*23590*/  @P3 IMAD.MOV.U32 R10, RZ, RZ, R15 ;  /* 0x000000ffff0a3224 */ /* 0x001fe400078e000f */
[----:B----4-:R-:W-:-:S05]  /*235a0*/  @P3 IMAD.MOV.U32 R11, RZ, RZ, R29 ;  /* 0x000000ffff0b3224 */ /* 0x010fca00078e001d */
[----:B------:R0:W3:Y:S02]  /*235b0*/  @P3 LDG.E.U8 R86, desc[UR24][R10.64] ;  /* 0x000000180a563981 */ /* 0x0000e4000c1e1100 */
[----:B0-----:R-:W-:Y:S02]  /*235c0*/  @P3 IMAD.MOV.U32 R10, RZ, RZ, R17 ;  /* 0x000000ffff0a3224 */ /* 0x001fe400078e0011 */
[----:B------:R-:W-:-:S05]  /*235d0*/  @P3 IMAD.MOV.U32 R11, RZ, RZ, R27 ;  /* 0x000000ffff0b3224 */ /* 0x000fca00078e001b */
[----:B------:R0:W4:Y:S04]  /*235e0*/  @P3 LDG.E.U8 R85, desc[UR24][R10.64] ;  /* 0x000000180a553981 */ /* 0x000128000c1e1100 */
[----:B------:R1:W-:Y:S04]  /*235f0*/  STL [R1+0x1dc], R26 ;  /* 0x0001dc1a01007387 */ /* 0x0003e80000100800 */
[----:B------:R-:W4:Y:S04]  /*23600*/  LDL R20, [R1+0xc8c] ;  /* 0x000c8c0001147983 */ /* 0x000f280000100800 */
[----:B------:R-:W4:Y:S04]  /*23610*/  LDL R24, [R1+0xac4] ;  /* 0x000ac40001187983 */ /* 0x000f280000100800 */
[----:B-1----:R-:W4:Y:S04]  /*23620*/  LDL R26, [R1+0xc88] ;  /* 0x000c8800011a7983 */ /* 0x002f280000100800 */
[----:B------:R-:W-:Y:S04]  /*23630*/  STL [R1+0x1f4], R33 ;  /* 0x0001f42101007387 */ /* 0x000fe80000100800 */
[----:B------:R1:W-:Y:S04]  /*23640*/  STL [R1+0x1d4], R12 ;  /* 0x0001d40c01007387 */ /* 0x0003e80000100800 */
[----:B------:R-:W4:Y:S04]  /*23650*/  LDL R19, [R1+0xacc] ;  /* 0x000acc0001137983 */ /* 0x000f280000100800 */
[----:B-1----:R-:W4:Y:S01]  /*23660*/  LDL R12, [R1+0xac8] ;  /* 0x000ac800010c7983 */ /* 0x002f220000100800 */
[----:B------:R-:W-:Y:S01]  /*23670*/  PRMT R84, RZ, 0x7610, R84 ;  /* 0x00007610ff547816 */ /* 0x000fe20000000054 */
[----:B0-----:R-:W-:-:S02]  /*23680*/  @P3 IMAD.MOV.U32 R10, RZ, RZ, R22 ;  /* 0x000000ffff0a3224 */ /* 0x001fc400078e0016 */
[----:B------:R-:W-:-:S05]  /*23690*/  @P3 IMAD.MOV.U32 R11, RZ, RZ, R25 ;  /* 0x000000ffff0b3224 */ /* 0x000fca00078e0019 */
[----:B------:R0:W4:Y:S04]  /*236a0*/  @P3 LDG.E.U8 R84, desc[UR24][R10.64] ;  /* 0x000000180a543981 */ /* 0x000128000c1e1100 */
[----:B--2---:R1:W-:Y:S04]  /*236b0*/  STL [R1+0x1c8], R13 ;  /* 0x0001c80d01007387 */ /* 0x0043e80000100800 */
[----:B------:R-:W2:Y:S04]  /*236c0*/  LDL R29, [R1+0xad4] ;  /* 0x000ad400011d7983 */ /* 0x000ea80000100800 */
[----:B------:R-:W2:Y:S04]  /*236d0*/  LDL R15, [R1+0xad8] ;  /* 0x000ad800010f7983 */ /* 0x000ea80000100800 */
[----:B-1----:R-:W2:Y:S04]  /*236e0*/  LDL R13, [R1+0xad0] ;  /* 0x000ad000010d7983 */ /* 0x002ea80000100800 */
[----:B---3--:R-:W-:Y:S04]  /*236f0*/  STL [R1+0xd50], R86 ;  /* 0x000d505601007387 */ /* 0x008fe80000100800 */
[----:B------:R-:W3:Y:S04]  /*23700*/  LDL R30, [R1+0xadc] ;  /* 0x000adc00011e7983 */ /* 0x000ee80000100800 */
[----:B------:R-:W3:Y:S04]  /*23710*/  LDL R27, [R1+0xae0] ;  /* 0x000ae000011b7983 */ /* 0x000ee80000100800 */
[----:B------:R1:W-:Y:S04]  /*23720*/  STL [R1+0x1e0], R31 ;  /* 0x0001e01f01007387 */ /* 0x0003e80000100800 */
[----:B------:R-:W3:Y:S04]  /*23730*/  LDL R17, [R1+0xae8] ;  /* 0x000ae80001117983 */ /* 0x000ee80000100800 */
[----:B----4-:R-:W-:Y:S04]  /*23740*/  STL [R1+0xd54], R85 ;  /* 0x000d545501007387 */ /* 0x010fe80000100800 */
[----:B------:R-:W4:Y:S01]  /*23750*/  LDL R25, [R1+0xae4] ;  /* 0x000ae40001197983 */ /* 0x000f220000100800 */
[----:B0-----:R-:W-:Y:S01]  /*23760*/  @P3 IMAD.MOV.U32 R11, RZ, RZ, R26 ;  /* 0x000000ffff0b3224 */ /* 0x001fe200078e001a */
[----:B------:R-:W-:-:S02]  /*23770*/  ISETP.GT.AND P1, PT, R9, 0x29, PT ;  /* 0x000000290900780c */ /* 0x000fc40003f24270 */
[----:B------:R-:W4:Y:S01]  /*23780*/  LDL R26, [R1+0xaec] ;  /* 0x000aec00011a7983 */ /* 0x000f220000100800 */
[----:B------:R-:W-:Y:S01]  /*23790*/  PRMT R83, RZ, 0x7610, R83 ;  /* 0x00007610ff537816 */ /* 0x000fe20000000053 */
[----:B------:R-:W-:Y:S02]  /*237a0*/  @P3 IMAD.MOV.U32 R10, RZ, RZ, R20 ;  /* 0x000000ffff0a3224 */ /* 0x000fe400078e0014 */
[----:B------:R-:W4:Y:S01]  /*237b0*/  LDL R22, [R1+0xaf0] ;  /* 0x000af00001167983 */ /* 0x000f220000100800 */
[----:B------:R-:W-:-:S03]  /*237c0*/  PRMT R82, RZ, 0x7610, R82 ;  /* 0x00007610ff527816 */ /* 0x000fc60000000052 */
[----:B------:R0:W4:Y:S04]  /*237d0*/  @P3 LDG.E.U8 R83, desc[UR24][R10.64] ;  /* 0x000000180a533981 */ /* 0x000128000c1e1100 */
[----:B------:R-:W4:Y:S01]  /*237e0*/  LDL R20, [R1+0xaf8] ;  /* 0x000af80001147983 */ /* 0x000f220000100800 */
[----:B------:R-:W-:Y:S02]  /*237f0*/  PRMT R81, RZ, 0x7610, R81 ;  /* 0x00007610ff517816 */ /* 0x000fe40000000051 */
[----:B------:R-:W-:Y:S01]  /*23800*/  PRMT R80, RZ, 0x7610, R80 ;  /* 0x00007610ff507816 */ /* 0x000fe20000000050 */
[----:B-1----:R-:W4:Y:S01]  /*23810*/  LDL R31, [R1+0xb34] ;  /* 0x000b3400011f7983 */ /* 0x002f220000100800 */
[----:B0-----:R-:W-:Y:S02]  /*23820*/  @P1 IMAD.MOV.U32 R10, RZ, RZ, R12 ;  /* 0x000000ffff0a1224 */ /* 0x001fe400078e000c */
[----:B------:R-:W-:Y:S01]  /*23830*/  @P1 IMAD.MOV.U32 R11, RZ, RZ, R24 ;  /* 0x000000ffff0b1224 */ /* 0x000fe200078e0018 */
[----:B------:R-:W4:Y:S04]  /*23840*/  LDL R12, [R1+0xb00] ;  /* 0x000b0000010c7983 */ /* 0x000f280000100800 */
[----:B------:R-:W4:Y:S04]  /*23850*/  LDL R24, [R1+0xaf4] ;  /* 0x000af40001187983 */ /* 0x000f280000100800 */
[----:B------:R0:W4:Y:S01]  /*23860*/  @P1 LDG.E.U8 R82, desc[UR24][R10.64] ;  /* 0x000000180a521981 */ /* 0x000122000c1e1100 */
[----:B------:R-:W-:Y:S01]  /*23870*/  ISETP.GT.AND P3, PT, R9, 0x2a, PT ;  /* 0x0000002a0900780c */ /* 0x000fe20003f64270 */
[----:B0-----:R-:W-:-:S02]  /*23880*/  @P1 IMAD.MOV.U32 R11, RZ, RZ, R19 ;  /* 0x000000ffff0b1224 */ /* 0x001fc400078e0013 */
[----:B------:R-:W4:Y:S01]  /*23890*/  LDL R19, [R1+0xafc] ;  /* 0x000afc0001137983 */ /* 0x000f220000100800 */
[----:B------:R-:W-:Y:S02]  /*238a0*/  PRMT R79, RZ, 0x7610, R79 ;  /* 0x00007610ff4f7816 */ /* 0x000fe4000000004f */
[----:B------:R-:W-:Y:S01]  /*238b0*/  PRMT R78, RZ, 0x7610, R78 ;  /* 0x00007610ff4e7816 */ /* 0x000fe2000000004e */
[----:B--2---:R-:W-:Y:S02]  /*238c0*/  @P1 IMAD.MOV.U32 R10, RZ, RZ, R13 ;  /* 0x000000ffff0a1224 */ /* 0x004fe400078e000d */
[----:B------:R-:W2:Y:S04]  /*238d0*/  LDL R13, [R1+0xb08] ;  /* 0x000b0800010d7983 */ /* 0x000ea80000100800 */
[----:B------:R0:W2:Y:S02]  /*238e0*/  @P1 LDG.E.U8 R81, desc[UR24][R10.64] ;  /* 0x000000180a511981 */ /* 0x0000a4000c1e1100 */
[----:B0-----:R-:W-:-:S02]  /*238f0*/  @P1 IMAD.MOV.U32 R10, RZ, RZ, R15 ;  /* 0x000000ffff0a1224 */ /* 0x001fc400078e000f */
[----:B------:R-:W-:Y:S01]  /*23900*/  @P1 IMAD.MOV.U32 R11, RZ, RZ, R29 ;  /* 0x000000ffff0b1224 */ /* 0x000fe200078e001d */
[----:B------:R-:W2:Y:S04]  /*23910*/  LDL R15, [R1+0xb10] ;  /* 0x000b1000010f7983 */ /* 0x000ea80000100800 */
[----:B------:R-:W2:Y:S04]  /*23920*/  LDL R29, [R1+0xb04] ;  /* 0x000b0400011d7983 */ /* 0x000ea80000100800 */
[----:B------:R3:W2:Y:S02]  /*23930*/  @P1 LDG.E.U8 R80, desc[UR24][R10.64] ;  /* 0x000000180a501981 */ /* 0x0006a4000c1e1100 */
[----:B---3--:R-:W-:-:S02]  /*23940*/  @P1 IMAD.MOV.U32 R10, RZ, RZ, R27 ;  /* 0x000000ffff0a1224 */ /* 0x008fc400078e001b */
[----:B------:R-:W-:Y:S01]  /*23950*/  @P1 IMAD.MOV.U32 R11, RZ, RZ, R30 ;  /* 0x000000ffff0b1224 */ /* 0x000fe200078e001e */
[----:B------:R-:W3:Y:S04]  /*23960*/  LDL R27, [R1+0xb0c] ;  /* 0x000b0c00011b7983 */ /* 0x000ee80000100800 */
[----:B------:R0:W3:Y:S01]  /*23970*/  @P1 LDG.E.U8 R79, desc[UR24][R10.64] ;  /* 0x000000180a4f1981 */ /* 0x0000e2000c1e1100 */
[----:B------:R-:W-:Y:S02]  /*23980*/  PRMT R77, RZ, 0x7610, R77 ;  /* 0x00007610ff4d7816 */ /* 0x000fe4000000004d */
[----:B------:R-:W-:Y:S01]  /*23990*/  PRMT R76, RZ, 0x7610, R76 ;  /* 0x00007610ff4c7816 */ /* 0x000fe2000000004c */
[----:B------:R-:W3:Y:S01]  /*239a0*/  LDL R30, [R1+0xb3c] ;  /* 0x000b3c00011e7983 */ /* 0x000ee20000100800 */
[----:B0-----:R-:W-:-:S02]  /*239b0*/  @P3 IMAD.MOV.U32 R10, RZ, RZ, R17 ;  /* 0x000000ffff0a3224 */ /* 0x001fc400078e0011 */
[----:B----4-:R-:W-:Y:S01]  /*239c0*/  @P3 IMAD.MOV.U32 R11, RZ, RZ, R25 ;  /* 0x000000ffff0b3224 */ /* 0x010fe200078e0019 */
[----:B------:R-:W4:Y:S04]  /*239d0*/  LDL R17, [R1+0xb18] ;  /* 0x000b180001117983 */ /* 0x000f280000100800 */
[----:B------:R-:W4:Y:S04]  /*239e0*/  LDL R25, [R1+0xb14] ;  /* 0x000b140001197983 */ /* 0x000f280000100800 */
[----:B------:R0:W4:Y:S02]  /*239f0*/  @P3 LDG.E.U8 R78, desc[UR24][R10.64] ;  /* 0x000000180a4e3981 */ /* 0x000124000c1e1100 */
[----:B0-----:R-:W-:-:S02]  /*23a00*/  @P3 IMAD.MOV.U32 R11, RZ, RZ, R26 ;  /* 0x000000ffff0b3224 */ /* 0x001fc400078e001a */
[----:B------:R-:W4:Y:S01]  /*23a10*/  LDL R26, [R1+0xb1c] ;  /* 0x000b1c00011a7983 */ /* 0x000f220000100800 */
[----:B------:R-:W-:-:S03]  /*23a20*/  @P3 IMAD.MOV.U32 R10, RZ, RZ, R22 ;  /* 0x000000ffff0a3224 */ /* 0x000fc600078e0016 */
[----:B------:R-:W4:Y:S01]  /*23a30*/  LDL R22, [R1+0xb20] ;  /* 0x000b200001167983 */ /* 0x000f220000100800 */
[----:B------:R-:W-:-:S03]  /*23a40*/  ISETP.GT.AND P1, PT, R9, 0x2b, PT ;  /* 0x0000002b0900780c */ /* 0x000fc60003f24270 */
[----:B------:R0:W4:Y:S01]  /*23a50*/  @P3 LDG.E.U8 R77, desc[UR24][R10.64] ;  /* 0x000000180a4d3981 */ /* 0x000122000c1e1100 */
[----:B------:R-:W-:Y:S01]  /*23a60*/  PRMT R75, RZ, 0x7610, R75 ;  /* 0x00007610ff4b7816 */ /* 0x000fe2000000004b */
[----:B0-----:R-:W-:Y:S02]  /*23a70*/  @P3 IMAD.MOV.U32 R10, RZ, RZ, R20 ;  /* 0x000000ffff0a3224 */ /* 0x001fe400078e0014 */
[----:B------:R-:W-:Y:S01]  /*23a80*/  @P3 IMAD.MOV.U32 R11, RZ, RZ, R24 ;  /* 0x000000ffff0b3224 */ /* 0x000fe200078e0018 */
[----:B------:R-:W4:Y:S04]  /*23a90*/  LDL R20, [R1+0xb28] ;  /* 0x000b280001147983 */ /* 0x000f280000100800 */
[----:B------:R-:W4:Y:S04]  /*23aa0*/  LDL R24, [R1+0xb24] ;  /* 0x000b240001187983 */ /* 0x000f280000100800 */
[----:B------:R0:W4:Y:S01]  /*23ab0*/  @P3 LDG.E.U8 R76, desc[UR24][R10.64] ;  /* 0x000000180a4c3981 */ /* 0x000122000c1e1100 */
[----:B------:R-:W-:Y:S01]  /*23ac0*/  PRMT R74, RZ, 0x7610, R74 ;  /* 0x00007610ff4a7816 */ /* 0x000fe2000000004a */
[----:B0-----:R-:W-:-:S02]  /*23ad0*/  @P3 IMAD.MOV.U32 R10, RZ, RZ, R12 ;  /* 0x000000ffff0a3224 */ /* 0x001fc400078e000c */
[----:B------:R-:W-:Y:S01]  /*23ae0*/  @P3 IMAD.MOV.U32 R11, RZ, RZ, R19 ;  /* 0x000000ffff0b3224 */ /* 0x000fe200078e0013 */
[----:B------:R-:W4:Y:S04]  /*23af0*/  LDL R12, [R1+0xb30] ;  /* 0x000b3000010c7983 */ /* 0x000f280000100800 */
[----:B------:R-:W4:Y:S04]  /*23b00*/  LDL R19, [R1+0xb2c] ;  /* 0x000b2c0001137983 */ /* 0x000f280000100800 */
[----:B------:R2:W4:Y:S01]  /*23b10*/  @P3 LDG.E.U8 R75, desc[UR24][R10.64] ;  /* 0x000000180a4b3981 */ /* 0x000522000c1e1100 */
[----:B------:R-:W-:-:S02]  /*23b20*/  PRMT R71, RZ, 0x7610, R71 ;  /* 0x00007610ff477816 */ /* 0x000fc40000000047 */
[----:B------:R-:W-:Y:S01]  /*23b30*/  PRMT R69, RZ, 0x7610, R69 ;  /* 0x00007610ff457816 */ /* 0x000fe20000000045 */
[----:B--2---:R-:W-:Y:S02]  /*23b40*/  @P1 IMAD.MOV.U32 R10, RZ, RZ, R13 ;  /* 0x000000ffff0a1224 */ /* 0x004fe400078e000d */
[----:B------:R-:W2:Y:S01]  /*23b50*/  LDL R13, [R1+0xb38] ;  /* 0x000b3800010d7983 */ /* 0x000ea20000100800 */
[----:B------:R-:W-:Y:S01]  /*23b60*/  @P1 IMAD.MOV.U32 R11, RZ, RZ, R29 ;  /* 0x000000ffff0b1224 */ /* 0x000fe200078e001d */
[----:B------:R-:W-:Y:S02]  /*23b70*/  ISETP.GT.AND P3, PT, R9, 0x2c, PT ;  /* 0x0000002c0900780c */ /* 0x000fe40003f64270 */
[----:B------:R-:W2:Y:S04]  /*23b80*/  LDL R29, [R1+0x850] ;  /* 0x00085000011d7983 */ /* 0x000ea80000100800 */
[----:B------:R0:W2:Y:S02]  /*23b90*/  @P1 LDG.E.U8 R74, desc[UR24][R10.64] ;  /* 0x000000180a4a1981 */ /* 0x0000a4000c1e1100 */
[----:B0-----:R-:W-:-:S02]  /*23ba0*/  @P1 IMAD.MOV.U32 R10, RZ, RZ, R15 ;  /* 0x000000ffff0a1224 */ /* 0x001fc400078e000f */
[----:B---3--:R-:W-:Y:S01]  /*23bb0*/  @P1 IMAD.MOV.U32 R11, RZ, RZ, R27 ;  /* 0x000000ffff0b1224 */ /* 0x008fe200078e001b */
[----:B------:R-:W3:Y:S04]  /*23bc0*/  LDL R15, [R1+0x844] ;  /* 0x00084400010f7983 */ /* 0x000ee80000100800 */
[----:B------:R-:W3:Y:S04]  /*23bd0*/  LDL R27, [R1+0xb40] ;  /* 0x000b4000011b7983 */ /* 0x000ee80000100800 */
[----:B------:R4:W3:Y:S02]  /*23be0*/  @P1 LDG.E.U8 R71, desc[UR24][R10.64] ;  /* 0x000000180a471981 */ /* 0x0008e4000c1e1100 */
[----:B----4-:R-:W-:-:S02]  /*23bf0*/  @P1 IMAD.MOV.U32 R10, RZ, RZ, R17 ;  /* 0x000000ffff0a1224 */ /* 0x010fc400078e0011 */
[----:B------:R-:W-:Y:S01]  /*23c00*/  @P1 IMAD.MOV.U32 R11, RZ, RZ, R25 ;  /* 0x000000ffff0b1224 */ /* 0x000fe200078e0019 */
[----:B------:R-:W4:Y:S04]  /*23c10*/  LDL R17, [R1+0x84c] ;  /* 0x00084c0001117983 */ /* 0x000f280000100800 */
[----:B------:R-:W4:Y:S04]  /*23c20*/  LDL R25, [R1+0x840] ;  /* 0x0008400001197983 */ /* 0x000f280000100800 */
[----:B------:R0:W4:Y:S02]  /*23c30*/  @P1 LDG.E.U8 R69, desc[UR24][R10.64] ;  /* 0x000000180a451981 */ /* 0x000124000c1e1100 */
[----:B0-----:R-:W-:-:S02]  /*23c40*/  @P1 IMAD.MOV.U32 R11, RZ, RZ, R26 ;  /* 0x000000ffff0b1224 */ /* 0x001fc400078e001a */
[----:B------:R-:W4:Y:S01]  /*23c50*/  LDL R26, [R1+0x848] ;  /* 0x00084800011a7983 */ /* 0x000f220000100800 */
[----:B------:R-:W-:Y:S01]  /*23c60*/  PRMT R68, RZ, 0x7610, R68 ;  /* 0x00007610ff447816 */ /* 0x000fe20000000044 */
[----:B------:R-:W-:Y:S01]  /*23c70*/  @P1 IMAD.MOV.U32 R10, RZ, RZ, R22 ;  /* 0x000000ffff0a1224 */ /* 0x000fe200078e0016 */
[----:B------:R-:W-:Y:S01]  /*23c80*/  PRMT R67, RZ, 0x7610, R67 ;  /* 0x00007610ff437816 */ /* 0x000fe20000000043 */
[----:B------:R-:W4:Y:S04]  /*23c90*/  LDL R22, [R1+0x854] ;  /* 0x0008540001167983 */ /* 0x000f280000100800 */
[----:B------:R0:W4:Y:S01]  /*23ca0*/  @P1 LDG.E.U8 R68, desc[UR24][R10.64] ;  /* 0x000000180a441981 */ /* 0x000122000c1e1100 */
[----:B------:R-:W-:Y:S01]  /*23cb0*/  PRMT R66, RZ, 0x7610, R66 ;  /* 0x00007610ff427816 */ /* 0x000fe20000000042 */
[----:B0-----:R-:W-:-:S02]  /*23cc0*/  @P3 IMAD.MOV.U32 R10, RZ, RZ, R20 ;  /* 0x000000ffff0a3224 */ /* 0x001fc400078e0014 */
[----:B------:R-:W-:Y:S01]  /*23cd0*/  @P3 IMAD.MOV.U32 R11, RZ, RZ, R24 ;  /* 0x000000ffff0b3224 */ /* 0x000fe200078e0018 */
[----:B------:R-:W4:Y:S04]  /*23ce0*/  LDL R20, [R1+0x85c] ;  /* 0x00085c0001147983 */ /* 0x000f280000100800 */
[----:B------:R0:W4:Y:S04]  /*23cf0*/  @P3 LDG.E.U8 R67, desc[UR24][R10.64] ;  /* 0x000000180a433981 */ /* 0x000128000c1e1100 */
[----:B------:R-:W4:Y:S01]  /*23d00*/  LDL R24, [R1+0x858] ;  /* 0x0008580001187983 */ /* 0x000f220000100800 */
[----:B------:R-:W-:Y:S01]  /*23d10*/  ISETP.GT.AND P1, PT, R9, 0x2d, PT ;  /* 0x0000002d0900780c */ /* 0x000fe20003f24270 */
[----:B0-----:R-:W-:Y:S01]  /*23d20*/  @P3 IMAD.MOV.U32 R10, RZ, RZ, R12 ;  /* 0x000000ffff0a3224 */ /* 0x001fe200078e000c */
[----:B------:R-:W-:Y:S01]  /*23d30*/  PRMT R65, RZ, 0x7610, R65 ;  /* 0x00007610ff417816 */ /* 0x000fe20000000041 */
[----:B------:R-:W4:Y:S01]  /*23d40*/  LDL R12, [R1+0x744] ;  /* 0x00074400010c7983 */ /* 0x000f220000100800 */
[----:B------:R-:W-:-:S03]  /*23d50*/  @P3 IMAD.MOV.U32 R11, RZ, RZ, R19 ;  /* 0x000000ffff0b3224 */ /* 0x000fc600078e0013 */
[----:B------:R-:W4:Y:S04]  /*23d60*/  LDL R19, [R1+0x740] ;  /* 0x0007400001137983 */ /* 0x000f280000100800 */
[----:B------:R0:W4:Y:S01]  /*23d70*/  @P3 LDG.E.U8 R66, desc[UR24][R10.64] ;  /* 0x000000180a423981 */ /* 0x000122000c1e1100 */
[----:B------:R-:W-:Y:S01]  /*23d80*/  PRMT R64, RZ, 0x7610, R64 ;  /* 0x00007610ff407816 */ /* 0x000fe20000000040 */
[----:B0-----:R-:W-:Y:S01]  /*23d90*/  @P3 IMAD.MOV.U32 R11, RZ, RZ, R31 ;  /* 0x000000ffff0b3224 */ /* 0x001fe200078e001f */
[----:B------:R-:W-:Y:S01]  /*23da0*/  PRMT R63, RZ, 0x7610, R63 ;  /* 0x00007610ff3f7816 */ /* 0x000fe2000000003f */
[----:B--2---:R-:W-:Y:S02]  /*23db0*/  @P3 IMAD.MOV.U32 R10, RZ, RZ, R13 ;  /* 0x000000ffff0a3224 */ /* 0x004fe400078e000d */
[----:B------:R-:W2:Y:S04]  /*23dc0*/  LDL R13, [R1+0x74c] ;  /* 0x00074c00010d7983 */ /* 0x000ea80000100800 */
[----:B------:R0:W2:Y:S02]  /*23dd0*/  @P3 LDG.E.U8 R65, desc[UR24][R10.64] ;  /* 0x000000180a413981 */ /* 0x0000a4000c1e1100 */
[----:B0-----:R-:W-:-:S02]  /*23de0*/  @P3 IMAD.MOV.U32 R11, RZ, RZ, R30 ;  /* 0x000000ffff0b3224 */ /* 0x001fc400078e001e */
[----:B---3--:R-:W-:Y:S02]  /*23df0*/  @P3 IMAD.MOV.U32 R10, RZ, RZ, R27 ;  /* 0x000000ffff0a3224 */ /* 0x008fe400078e001b */
[----:B------:R-:W3:Y:S04]  /*23e00*/  LDL R27, [R1+0x748] ;  /* 0x00074800011b7983 */ /* 0x000ee80000100800 */
[----:B------:R0:W3:Y:S02]  /*23e10*/  @P3 LDG.E.U8 R64, desc[UR24][R10.64] ;  /* 0x000000180a403981 */ /* 0x0000e4000c1e1100 */
[----:B0-----:R-:W-:Y:S02]  /*23e20*/  @P1 IMAD.MOV.U32 R10, RZ, RZ, R15 ;  /* 0x000000ffff0a1224 */ /* 0x001fe400078e000f */
[----:B------:R-:W3:Y:S01]  /*23e30*/  LDL R15, [R1+0x754] ;  /* 0x00075400010f7983 */ /* 0x000ee20000100800 */
[----:B----4-:R-:W-:-:S03]  /*23e40*/  @P1 IMAD.MOV.U32 R11, RZ, RZ, R25 ;  /* 0x000000ffff0b1224 */ /* 0x010fc600078e0019 */
[----:B------:R-:W4:Y:S04]  /*23e50*/  LDL R25, [R1+0x750] ;  /* 0x0007500001197983 */ /* 0x000f280000100800 */
[----:B------:R0:W4:Y:S02]  /*23e60*/  @P1 LDG.E.U8 R63, desc[UR24][R10.64] ;  /* 0x000000180a3f1981 */ /* 0x000124000c1e1100 */
[----:B0-----:R-:W-:Y:S02]  /*23e70*/  @P1 IMAD.MOV.U32 R10, RZ, RZ, R17 ;  /* 0x000000ffff0a1224 */ /* 0x001fe400078e0011 */
[----:B------:R-:W-:Y:S01]  /*23e80*/  @P1 IMAD.MOV.U32 R11, RZ, RZ, R26 ;  /* 0x000000ffff0b1224 */ /* 0x000fe200078e001a */
[----:B------:R-:W4:Y:S04]  /*23e90*/  LDL R17, [R1+0x75c] ;  /* 0x00075c0001117983 */ /* 0x000f280000100800 */
[----:B------:R-:W4:Y:S01]  /*23ea0*/  LDL R26, [R1+0x758] ;  /* 0x00075800011a7983 */ /* 0x000f220000100800 */
[----:B------:R-:W-:-:S02]  /*23eb0*/  PRMT R62, RZ, 0x7610, R62 ;  /* 0x00007610ff3e7816 */ /* 0x000fc4000000003e */
[----:B------:R-:W-:Y:S02]  /*23ec0*/  ISETP.GT.AND P3, PT, R9, 0x2e, PT ;  /* 0x0000002e0900780c */ /* 0x000fe40003f64270 */
[----:B------:R-:W-:Y:S02]  /*23ed0*/  PRMT R61, RZ, 0x7610, R61 ;  /* 0x00007610ff3d7816 */ /* 0x000fe4000000003d */
[----:B------:R0:W4:Y:S01]  /*23ee0*/  @P1 LDG.E.U8 R62, desc[UR24][R10.64] ;  /* 0x000000180a3e1981 */ /* 0x000122000c1e1100 */
[----:B------:R-:W-:Y:S01]  /*23ef0*/  PRMT R60, RZ, 0x7610, R60 ;  /* 0x00007610ff3c7816 */ /* 0x000fe2000000003c */
[----:B0-----:R-:W-:Y:S02]  /*23f00*/  @P1 IMAD.MOV.U32 R10, RZ, RZ, R22 ;  /* 0x000000ffff0a1224 */ /* 0x001fe400078e0016 */
[----:B------:R-:W-:Y:S01]  /*23f10*/  @P1 IMAD.MOV.U32 R11, RZ, RZ, R29 ;  /* 0x000000ffff0b1224 */ /* 0x000fe200078e001d */
[----:B------:R-:W4:Y:S04]  /*23f20*/  LDL R22, [R1+0x764] ;  /* 0x0007640001167983 */ /* 0x000f280000100800 */
[----:B------:R0:W4:Y:S01]  /*23f30*/  @P1 LDG.E.U8 R61, desc[UR24][R10.64] ;  /* 0x000000180a3d1981 */ /* 0x000122000c1e1100 */
[----:B------:R-:W-:Y:S01]  /*23f40*/  PRMT R28, RZ, 0x7610, R28 ;  /* 0x00007610ff1c7816 */ /* 0x000fe2000000001c */
[----:B0-----:R-:W-:-:S02]  /*23f50*/  @P1 IMAD.MOV.U32 R10, RZ, RZ, R20 ;  /* 0x000000ffff0a1224 */ /* 0x001fc400078e0014 */
[----:B------:R-:W-:Y:S01]  /*23f60*/  @P1 IMAD.MOV.U32 R11, RZ, RZ, R24 ;  /* 0x000000ffff0b1224 */ /* 0x000fe200078e0018 */
[----:B------:R-:W-:Y:S01]  /*23f70*/  PRMT R14, RZ, 0x7610, R14 ;  /* 0x00007610ff0e7816 */ /* 0x000fe2000000000e */
[----:B------:R-:W4:Y:S04]  /*23f80*/  LDL R24, [R1+0x760] ;  /* 0x0007600001187983 */ /* 0x000f280000100800 */
[----:B------:R0:W4:Y:S04]  /*23f90*/  @P1 LDG.E.U8 R60, desc[UR24][R10.64] ;  /* 0x000000180a3c1981 */ /* 0x000128000c1e1100 */
[----:B------:R-:W4:Y:S01]  /*23fa0*/  LDL R20, [R1+0x768] ;  /* 0x0007680001147983 */ /* 0x000f220000100800 */
[----:B0-----:R-:W-:-:S02]  /*23fb0*/  @P3 IMAD.MOV.U32 R10, RZ, RZ, R12 ;  /* 0x000000ffff0a3224 */ /* 0x001fc400078e000c */
[----:B------:R-:W-:Y:S01]  /*23fc0*/  @P3 IMAD.MOV.U32 R11, RZ, RZ, R19 ;  /* 0x000000ffff0b3224 */ /* 0x000fe200078e0013 */
[----:B------:R-:W-:Y:S01]  /*23fd0*/  PRMT R23, RZ, 0x7610, R23 ;  /* 0x00007610ff177816 */ /* 0x000fe20000000017 */
[----:B------:R-:W4:Y:S04]  /*23fe0*/  LDL R19, [R1+0x76c] ;  /* 0x00076c0001137983 */ /* 0x000f280000100800 */
[----:B------:R2:W4:Y:S01]  /*23ff0*/  @P3 LDG.E.U8 R28, desc[UR24][R10.64] ;  /* 0x000000180a1c3981 */ /* 0x000522000c1e1100 */
[----:B------:R-:W-:-:S03]  /*24000*/  PRMT R16, RZ, 0x7610, R16 ;  /* 0x00007610ff107816 */ /* 0x000fc60000000010 */
[----:B------:R-:W4:Y:S01]  /*24010*/  LDL R12, [R1+0x400] ;  /* 0x00040000010c7983 */ /* 0x000f220000100800 */
[----:B--2---:R-:W-:-:S03]  /*24020*/  @P3 IMAD.MOV.U32 R10, RZ, RZ, R13 ;  /* 0x000000ffff0a3224 */ /* 0x004fc600078e000d */
[----:B------:R-:W2:Y:S01]  /*24030*/  LDL R13, [R1+0x3fc] ;  /* 0x0003fc00010d7983 */ /* 0x000ea20000100800 */
[----:B---3--:R-:W-:-:S05]  /*24040*/  @P3 IMAD.MOV.U32 R11, RZ, RZ, R27 ;  /* 0x000000ffff0b3224 */ /* 0x008fca00078e001b */
[----:B------:R0:W3:Y:S02]  /*24050*/  @P3 LDG.E.U8 R14, desc[UR24][R10.64] ;  /* 0x000000180a0e3981 */ /* 0x0000e4000c1e1100 */
[----:B0-----:R-:W-:Y:S02]  /*24060*/  @P3 IMAD.MOV.U32 R10, RZ, RZ, R15 ;  /* 0x000000ffff0a3224 */ /* 0x001fe400078e000f */
[----:B----4-:R-:W-:-:S05]  /*24070*/  @P3 IMAD.MOV.U32 R11, RZ, RZ, R25 ;  /* 0x000000ffff0b3224 */ /* 0x010fca00078e0019 */
[----:B------:R0:W4:Y:S02]  /*24080*/  @P3 LDG.E.U8 R23, desc[UR24][R10.64] ;  /* 0x000000180a173981 */ /* 0x000124000c1e1100 */
[----:B0-----:R-:W-:Y:S02]  /*24090*/  @P3 IMAD.MOV.U32 R10, RZ, RZ, R17 ;  /* 0x000000ffff0a3224 */ /* 0x001fe400078e0011 */
[----:B------:R-:W-:-:S05]  /*240a0*/  @P3 IMAD.MOV.U32 R11, RZ, RZ, R26 ;  /* 0x000000ffff0b3224 */ /* 0x000fca00078e001a */
[----:B------:R0:W4:Y:S01]  /*240b0*/  @P3 LDG.E.U8 R16, desc[UR24][R10.64] ;  /* 0x000000180a103981 */ /* 0x000122000c1e1100 */
[----:B------:R-:W-:Y:S02]  /*240c0*/  ISETP.GT.AND P1, PT, R9, 0x2f, PT ;  /* 0x0000002f0900780c */ /* 0x000fe40003f24270 */
[----:B------:R-:W-:Y:S02]  /*240d0*/  PRMT R21, RZ, 0x7610, R21 ;  /* 0x00007610ff157816 */ /* 0x000fe40000000015 */
[----:B------:R-:W-:-:S09]  /*240e0*/  PRMT R18, RZ, 0x7610, R18 ;  /* 0x00007610ff127816 */ /* 0x000fd20000000012 */
[----:B0-----:R-:W-:Y:S02]  /*240f0*/  @P1 IMAD.MOV.U32 R10, RZ, RZ, R22 ;  /* 0x000000ffff0a1224 */ /* 0x001fe400078e0016 */
[----:B------:R-:W-:-:S05]  /*24100*/  @P1 IMAD.MOV.U32 R11, RZ, RZ, R24 ;  /* 0x000000ffff0b1224 */ /* 0x000fca00078e0018 */
[----:B------:R0:W4:Y:S02]  /*24110*/  @P1 LDG.E.U8 R21, desc[UR24][R10.64] ;  /* 0x000000180a151981 */ /* 0x000124000c1e1100 */
[----:B0-----:R-:W-:Y:S02]  /*24120*/  @P1 IMAD.MOV.U32 R11, RZ, RZ, R20 ;  /* 0x000000ffff0b1224 */ /* 0x001fe400078e0014 */
[----:B------:R-:W-:-:S05]  /*24130*/  @P1 IMAD.MOV.U32 R10, RZ, RZ, R19 ;  /* 0x000000ffff0a1224 */ /* 0x000fca00078e0013 */
[----:B------:R0:W4:Y:S01]  /*24140*/  @P1 LDG.E.U8 R18, desc[UR24][R10.64] ;  /* 0x000000180a121981 */ /* 0x000122000c1e1100 */
[----:B------:R-:W-:Y:S01]  /*24150*/  PRMT R7, RZ, 0x7610, R7 ;  /* 0x00007610ff077816 */ /* 0x000fe20000000007 */
[----:B0-----:R-:W-:Y:S02]  /*24160*/  @P1 IMAD.MOV.U32 R10, RZ, RZ, R12 ;  /* 0x000000ffff0a1224 */ /* 0x001fe400078e000c */
[----:B--2---:R-:W-:-:S05]  /*24170*/  @P1 IMAD.MOV.U32 R11, RZ, RZ, R13 ;  /* 0x000000ffff0b1224 */ /* 0x004fca00078e000d */
[----:B------:R-:W2:Y:S04]  /*24180*/  @P1 LDG.E.U8 R7, desc[UR24][R10.64] ;  /* 0x000000180a071981 */ /* 0x000ea8000c1e1100 */
[----:B---3--:R0:W-:Y:S04]  /*24190*/  STL [R1+0x16c], R14 ;  /* 0x00016c0e01007387 */ /* 0x0081e80000100800 */
[----:B------:R-:W3:Y:S04]  /*241a0*/  LDL R15, [R1+0xb44] ;  /* 0x000b4400010f7983 */ /* 0x000ee80000100800 */
[----:B------:R-:W3:Y:S04]  /*241b0*/  LDL R25, [R1+0xb48] ;  /* 0x000b480001197983 */ /* 0x000ee80000100800 */
[----:B0-----:R-:W3:Y:S04]  /*241c0*/  LDL R14, [R1+0xc80] ;  /* 0x000c8000010e7983 */ /* 0x001ee80000100800 */
[----:B----4-:R0:W-:Y:S04]  /*241d0*/  STL [R1+0x164], R23 ;  /* 0x0001641701007387 */ /* 0x0101e80000100800 */
[----:B------:R-:W4:Y:S04]  /*241e0*/  LDL R17, [R1+0xb50] ;  /* 0x000b500001117983 */ /* 0x000f280000100800 */
[----:B0-----:R-:W4:Y:S04]  /*241f0*/  LDL R23, [R1+0xb4c] ;  /* 0x000b4c0001177983 */ /* 0x001f280000100800 */
[----:B------:R0:W-:Y:S04]  /*24200*/  STL [R1+0x158], R16 ;  /* 0x0001581001007387 */ /* 0x0001e80000100800 */
[----:B------:R-:W4:Y:S01]  /*24210*/  LDL R22, [R1+0xb5c] ;  /* 0x000b5c0001167983 */ /* 0x000f220000100800 */
[----:B------:R-:W-:-:S03]  /*24220*/  ISETP.GT.AND P4, PT, R9, 0x30, PT ;  /* 0x000000300900780c */ /* 0x000fc60003f84270 */
[----:B------:R-:W4:Y:S04]  /*24230*/  LDL R24, [R1+0xb58] ;  /* 0x000b580001187983 */ /* 0x000f280000100800 */
[----:B0-----:R-:W4:Y:S01]  /*24240*/  LDL R16, [R1+0xb54] ;  /* 0x000b540001107983 */ /* 0x001f220000100800 */
[----:B------:R-:W-:-:S03]  /*24250*/  PRMT R58, RZ, 0x7610, R58 ;  /* 0x00007610ff3a7816 */ /* 0x000fc6000000003a */
[----:B------:R-:W4:Y:S01]  /*24260*/  LDL R19, [R1+0xb60] ;  /* 0x000b600001137983 */ /* 0x000f220000100800 */
[----:B------:R-:W-:Y:S02]  /*24270*/  PRMT R56, RZ, 0x7610, R56 ;  /* 0x00007610ff387816 */ /* 0x000fe40000000038 */
[----:B------:R-:W-:Y:S01]  /*24280*/  PRMT R54, RZ, 0x7610, R54 ;  /* 0x00007610ff367816 */ /* 0x000fe20000000036 */
[----:B------:R0:W-:Y:S04]  /*24290*/  STL [R1+0x140], R18 ;  /* 0x0001401201007387 */ /* 0x0001e80000100800 */
[----:B0-----:R-:W4:Y:S04]  /*242a0*/  LDL R18, [R1+0xb64] ;  /* 0x000b640001127983 */ /* 0x001f280000100800 */
[----:B------:R-:W-:Y:S04]  /*242b0*/  STL [R1+0x170], R28 ;  /* 0x0001701c01007387 */ /* 0x000fe80000100800 */
[----:B------:R-:W4:Y:S04]  /*242c0*/  LDL R13, [R1+0xb68] ;  /* 0x000b6800010d7983 */ /* 0x000f280000100800 */
[----:B------:R-:W4:Y:S04]  /*242d0*/  LDL R12, [R1+0xb6c] ;  /* 0x000b6c00010c7983 */ /* 0x000f280000100800 */
[----:B------:R0:W-:Y:S04]  /*242e0*/  STL [R1+0x14c], R21 ;  /* 0x00014c1501007387 */ /* 0x0001e80000100800 */
[----:B------:R-:W4:Y:S04]  /*242f0*/  LDL R20, [R1+0xb74] ;  /* 0x000b740001147983 */ /* 0x000f280000100800 */
[----:B0-----:R-:W4:Y:S04]  /*24300*/  LDL R21, [R1+0xb70] ;  /* 0x000b700001157983 */ /* 0x001f280000100800 */
[----:B--2---:R0:W-:Y:S04]  /*24310*/  STL [R1+0xcf8], R7 ;  /* 0x000cf80701007387 */ /* 0x0041e80000100800 */
[----:B------:R-:W2:Y:S01]  /*24320*/  LDL R26, [R1+0xb80] ;  /* 0x000b8000011a7983 */ /* 0x000ea20000100800 */
[----:B------:R-:W-:-:S02]  /*24330*/  ISETP.GT.AND P3, PT, R9, 0x31, PT ;  /* 0x000000310900780c */ /* 0x000fc40003f64270 */
[----:B------:R-:W-:Y:S01]  /*24340*/  PRMT R52, RZ, 0x7610, R52 ;  /* 0x00007610ff347816 */ /* 0x000fe20000000034 */
[----:B------:R-:W2:Y:S04]  /*24350*/  LDL R30, [R1+0xbb0] ;  /* 0x000bb000011e7983 */ /* 0x000ea80000100800 */
[----:B0-----:R-:W2:Y:S01]  /*24360*/  LDL R7, [R1+0xb94] ;  /* 0x000b940001077983 */ /* 0x001ea20000100800 */
[----:B------:R-:W-:Y:S02]  /*24370*/  PRMT R50, RZ, 0x7610, R50 ;  /* 0x00007610ff327816 */ /* 0x000fe40000000032 */
[----:B------:R-:W-:Y:S01]  /*24380*/  PRMT R48, RZ, 0x7610, R48 ;  /* 0x00007610ff307816 */ /* 0x000fe20000000030 */
[----:B------:R-:W2:Y:S04]  /*24390*/  LDL R27, [R1+0xbb4] ;  /* 0x000bb400011b7983 */ /* 0x000ea80000100800 */
[----:B------:R-:W2:Y:S04]  /*243a0*/  LDL R29, [R1+0xbc8] ;  /* 0x000bc800011d7983 */ /* 0x000ea80000100800 */
[----:B------:R-:W2:Y:S04]  /*243b0*/  LDL R28, [R1+0xbcc] ;  /* 0x000bcc00011c7983 */ /* 0x000ea80000100800 */
[----:B------:R-:W2:Y:S04]  /*243c0*/  LDL R31, [R1+0xbd8] ;  /* 0x000bd800011f7983 */ /* 0x000ea80000100800 */
[----:B------:R-:W2:Y:S01]  /*243d0*/  LDL R32, [R1+0xbe8] ;  /* 0x000be80001207983 */ /* 0x000ea20000100800 */
[----:B------:R-:W-:-:S03]  /*243e0*/  ISETP.GT.AND P5, PT, R9, 0x38, PT ;  /* 0x000000380900780c */ /* 0x000fc60003fa4270 */
[----:B------:R-:W2:Y:S04]  /*243f0*/  LDL R35, [R1+0xbf8] ;  /* 0x000bf80001237983 */ /* 0x000ea80000100800 */
[----:B------:R-:W2:Y:S01]  /*24400*/  LDL R34, [R1+0xbfc] ;  /* 0x000bfc0001227983 */ /* 0x000ea20000100800 */
[----:B---3--:R-:W-:-:S03]  /*24410*/  @P4 IMAD.MOV.U32 R11, RZ, RZ, R15 ;  /* 0x000000ffff0b4224 */ /* 0x008fc600078e000f */
[----:B------:R-:W3:Y:S04]  /*24420*/  LDL R36, [R1+0xc00] ;  /* 0x000c000001247983 */ /* 0x000ee80000100800 */
[----:B------:R-:W2:Y:S01]  /*24430*/  LDL R15, [R1+0xb78] ;  /* 0x000b7800010f7983 */ /* 0x000ea20000100800 */
[----:B------:R-:W-:-:S03]  /*24440*/  @P4 IMAD.MOV.U32 R10, RZ, RZ, R14 ;  /* 0x000000ffff0a4224 */ /* 0x000fc600078e000e */
[----:B------:R-:W2:Y:S04]  /*24450*/  LDL R33, [R1+0xc08] ;  /* 0x000c080001217983 */ /* 0x000ea80000100800 */
[----:B------:R0:W2:Y:S04]  /*24460*/  @P4 LDG.E.U8 R58, desc[UR24][R10.64] ;  /* 0x000000180a3a4981 */ /* 0x0000a8000c1e1100 */
[----:B------:R-:W2:Y:S04]  /*24470*/  LDL R14, [R1+0xb7c] ;  /* 0x000b7c00010e7983 */ /* 0x000ea80000100800 */
[----:B------:R-:W3:Y:S01]  /*24480*/  LDL R39, [R1+0xc10] ;  /* 0x000c100001277983 */ /* 0x000ee20000100800 */
[----:B0-----:R-:W-:-:S03]  /*24490*/  @P4 IMAD.MOV.U32 R11, RZ, RZ, R25 ;  /* 0x000000ffff0b4224 */ /* 0x001fc600078e0019 */
[----:B------:R-:W3:Y:S01]  /*244a0*/  LDL R25, [R1+0xba0] ;  /* 0x000ba00001197983 */ /* 0x000ee20000100800 */
[----:B----4-:R-:W-:-:S03]  /*244b0*/  @P4 IMAD.MOV.U32 R10, RZ, RZ, R23 ;  /* 0x000000ffff0a4224 */ /* 0x010fc600078e0017 */
[----:B------:R-:W4:Y:S04]  /*244c0*/  LDL R23, [R1+0xb84] ;  /* 0x000b840001177983 */ /* 0x000f280000100800 */
[----:B------:R0:W3:Y:S04]  /*244d0*/  @P4 LDG.E.U8 R56, desc[UR24][R10.64] ;  /* 0x000000180a384981 */ /* 0x0000e8000c1e1100 */
[----:B------:R-:W3:Y:S04]  /*244e0*/  LDL R38, [R1+0xc14] ;  /* 0x000c140001267983 */ /* 0x000ee80000100800 */
[----:B------:R-:W3:Y:S01]  /*244f0*/  LDL R40, [R1+0x868] ;  /* 0x0008680001287983 */ /* 0x000ee20000100800 */
[----:B0-----:R-:W-:-:S03]  /*24500*/  @P4 IMAD.MOV.U32 R11, RZ, RZ, R17 ;  /* 0x000000ffff0b4224 */ /* 0x001fc600078e0011 */
[----:B------:R-:W3:Y:S04]  /*24510*/  LDL R17, [R1+0xb88] ;  /* 0x000b880001117983 */ /* 0x000ee80000100800 */
[----:B------:R-:W3:Y:S01]  /*24520*/  LDL R37, [R1+0xc20] ;  /* 0x000c200001257983 */ /* 0x000ee20000100800 */
[----:B------:R-:W-:-:S03]  /*24530*/  @P4 IMAD.MOV.U32 R10, RZ, RZ, R16 ;  /* 0x000000ffff0a4224 */ /* 0x000fc600078e0010 */
[----:B------:R-:W3:Y:S04]  /*24540*/  LDL R16, [R1+0xb8c] ;  /* 0x000b8c0001107983 */ /* 0x000ee80000100800 */
[----:B------:R0:W3:Y:S04]  /*24550*/  @P4 LDG.E.U8 R54, desc[UR24][R10.64] ;  /* 0x000000180a364981 */ /* 0x0000e8000c1e1100 */
[----:B------:R-:W3:Y:S04]  /*24560*/  LDL R43, [R1+0xc28] ;  /* 0x000c2800012b7983 */ /* 0x000ee80000100800 */
[----:B------:R-:W3:Y:S01]  /*24570*/  LDL R42, [R1+0xc2c] ;  /* 0x000c2c00012a7983 */ /* 0x000ee20000100800 */
[----:B0-----:R-:W-:-:S03]  /*24580*/  @P4 IMAD.MOV.U32 R10, RZ, RZ, R22 ;  /* 0x000000ffff0a4224 */ /* 0x001fc600078e0016 */
[----:B------:R-:W3:Y:S01]  /*24590*/  LDL R22, [R1+0xb90] ;  /* 0x000b900001167983 */ /* 0x000ee20000100800 */
[----:B------:R-:W-:-:S03]  /*245a0*/  @P4 IMAD.MOV.U32 R11, RZ, RZ, R24 ;  /* 0x000000ffff0b4224 */ /* 0x000fc600078e0018 */
[----:B------:R-:W3:Y:S04]  /*245b0*/  LDL R24, [R1+0xba4] ;  /* 0x000ba40001187983 */ /* 0x000ee80000100800 */
[----:B------:R0:W3:Y:S01]  /*245c0*/  @P4 LDG.E.U8 R52, desc[UR24][R10.64] ;  /* 0x000000180a344981 */ /* 0x0000e2000c1e1100 */
[----:B------:R-:W-:-:S03]  /*245d0*/  ISETP.GT.AND P4, PT, R9, 0x32, PT ;  /* 0x000000320900780c */ /* 0x000fc60003f84270 */
[----:B------:R-:W3:Y:S04]  /*245e0*/  LDL R46, [R1+0xc38] ;  /* 0x000c3800012e7983 */ /* 0x000ee80000100800 */
[----:B------:R-:W3:Y:S01]  /*245f0*/  LDL R41, [R1+0x870] ;  /* 0x0008700001297983 */ /* 0x000ee20000100800 */
[----:B0-----:R-:W-:-:S03]  /*24600*/  @P3 IMAD.MOV.U32 R11, RZ, RZ, R19 ;  /* 0x000000ffff0b3224 */ /* 0x001fc600078e0013 */
[----:B------:R-:W3:Y:S04]  /*24610*/  LDL R19, [R1+0xb98] ;  /* 0x000b980001137983 */ /* 0x000ee80000100800 */
[----:B------:R-:W3:Y:S04]  /*24620*/  LDL R45, [R1+0xc40] ;  /* 0x000c4000012d7983 */ /* 0x000ee80000100800 */
[----:B------:R-:W3:Y:S04]  /*24630*/  LDL R44, [R1+0xc44] ;  /* 0x000c4400012c7983 */ /* 0x000ee80000100800 */
[----:B------:R-:W3:Y:S01]  /*24640*/  LDL R70, [R1+0xc50] ;  /* 0x000c500001467983 */ /* 0x000ee20000100800 */
[----:B------:R-:W-:-:S03]  /*24650*/  @P3 IMAD.MOV.U32 R10, RZ, RZ, R18 ;  /* 0x000000ffff0a3224 */ /* 0x000fc600078e0012 */
[----:B------:R-:W3:Y:S04]  /*24660*/  LDL R93, [R1+0x878] ;  /* 0x00087800015d7983 */ /* 0x000ee80000100800 */
[----:B------:R0:W3:Y:S04]  /*24670*/  @P3 LDG.E.U8 R50, desc[UR24][R10.64] ;  /* 0x000000180a323981 */ /* 0x0000e8000c1e1100 */
[----:B------:R-:W3:Y:S04]  /*24680*/  LDL R18, [R1+0xb9c] ;  /* 0x000b9c0001127983 */ /* 0x000ee80000100800 */
[----:B------:R1:W3:Y:S01]  /*24690*/  @P3 LDG.E.U8 R48, desc[UR24][R12.64] ;  /* 0x000000180c303981 */ /* 0x0002e2000c1e1100 */
[----:B0-----:R-:W-:-:S02]  /*246a0*/  PRMT R10, RZ, 0x7610, R10 ;  /* 0x00007610ff0a7816 */ /* 0x001fc4000000000a */
[----:B------:R-:W-:Y:S01]  /*246b0*/  PRMT R11, RZ, 0x7610, R11 ;  /* 0x00007610ff0b7816 */ /* 0x000fe2000000000b */
[----:B------:R-:W3:Y:S04]  /*246c0*/  LDL R92, [R1+0x87c] ;  /* 0x00087c00015c7983 */ /* 0x000ee80000100800 */
[----:B------:R-:W3:Y:S01]  /*246d0*/  LDL R47, [R1+0xc60] ;  /* 0x000c6000012f7983 */ /* 0x000ee20000100800 */
[----:B-1----:R-:W-:Y:S02]  /*246e0*/  @P3 IMAD.MOV.U32 R12, RZ, RZ, R20 ;  /* 0x000000ffff0c3224 */ /* 0x002fe400078e0014 */
[----:B------:R-:W-:Y:S01]  /*246f0*/  @P3 IMAD.MOV.U32 R13, RZ, RZ, R21 ;  /* 0x000000ffff0d3224 */ /* 0x000fe200078e0015 */
[----:B------:R-:W3:Y:S04]  /*24700*/  LDL R20, [R1+0xbac] ;  /* 0x000bac0001147983 */ /* 0x000ee80000100800 */
[----:B------:R-:W3:Y:S04]  /*24710*/  LDL R21, [R1+0xba8] ;  /* 0x000ba80001157983 */ /* 0x000ee80000100800 */
[----:B------:R0:W3:Y:S04]  /*24720*/  @P3 LDG.E.U8 R10, desc[UR24][R12.64] ;  /* 0x000000180c0a3981 */ /* 0x0000e8000c1e1100 */
[----:B------:R-:W3:Y:S04]  /*24730*/  LDL R88, [R1+0xc68] ;  /* 0x000c680001587983 */ /* 0x000ee80000100800 */
[----:B------:R-:W3:Y:S01]  /*24740*/  LDL R73, [R1+0xc70] ;  /* 0x000c700001497983 */ /* 0x000ee20000100800 */
[----:B0-----:R-:W-:-:S03]  /*24750*/  PRMT R13, RZ, 0x7610, R13 ;  /* 0x00007610ff0d7816 */ /* 0x001fc6000000000d */
[----:B--2---:R0:W2:Y:S02]  /*24760*/  @P3 LDG.E.U8 R11, desc[UR24][R14.64] ;  /* 0x000000180e0b3981 */ /* 0x0040a4000c1e1100 */
[----:B0-----:R-:W-:Y:S02]  /*24770*/  @P4 IMAD.MOV.U32 R15, RZ, RZ, R26 ;  /* 0x000000ffff0f4224 */ /* 0x001fe400078e001a */
[----:B----4-:R-:W-:Y:S01]  /*24780*/  @P4 IMAD.MOV.U32 R14, RZ, RZ, R23 ;  /* 0x000000ffff0e4224 */ /* 0x010fe200078e0017 */
[----:B------:R-:W4:Y:S04]  /*24790*/  LDL R26, [R1+0xbb8] ;  /* 0x000bb800011a7983 */ /* 0x000f280000100800 */
[----:B------:R-:W2:Y:S04]  /*247a0*/  LDL R23, [R1+0xbbc] ;  /* 0x000bbc0001177983 */ /* 0x000ea80000100800 */
[----:B---3--:R0:W3:Y:S02]  /*247b0*/  @P4 LDG.E.U8 R13, desc[UR24][R16.64] ;  /* 0x00000018100d4981 */ /* 0x0080e4000c1e1100 */
[----:B0-----:R-:W-:-:S02]  /*247c0*/  @P4 IMAD.MOV.U32 R16, RZ, RZ, R7 ;  /* 0x000000ffff104224 */ /* 0x001fc400078e0007 */
[----:B------:R-:W3:Y:S01]  /*247d0*/  LDL R7, [R1+0xbc4] ;  /* 0x000bc40001077983 */ /* 0x000ee20000100800 */
[----:B------:R-:W-:-:S03]  /*247e0*/  @P4 IMAD.MOV.U32 R17, RZ, RZ, R22 ;  /* 0x000000ffff114224 */ /* 0x000fc600078e0016 */
[----:B------:R-:W3:Y:S01]  /*247f0*/  LDL R22, [R1+0xbc0] ;  /* 0x000bc00001167983 */ /* 0x000ee20000100800 */
[----:B------:R-:W-:Y:S02]  /*24800*/  PRMT R12, RZ, 0x7610, R12 ;  /* 0x00007610ff0c7816 */ /* 0x000fe4000000000c */
[----:B------:R-:W-:-:S04]  /*24810*/  ISETP.GT.AND P3, PT, R9, 0x33, PT ;  /* 0x000000330900780c */ /* 0x000fc80003f64270 */
[----:B------:R0:W3:Y:S02]  /*24820*/  @P4 LDG.E.U8 R12, desc[UR24][R14.64] ;  /* 0x000000180e0c4981 */ /* 0x0000e4000c1e1100 */
[----:B0-----:R-:W-:Y:S02]  /*24830*/  PRMT R14, RZ, 0x7610, R14 ;  /* 0x00007610ff0e7816 */ /* 0x001fe4000000000e */
[----:B------:R-:W-:-:S04]  /*24840*/  PRMT R15, RZ, 0x7610, R15 ;  /* 0x00007610ff0f7816 */ /* 0x000fc8000000000f */
[----:B------:R0:W3:Y:S02]  /*24850*/  @P4 LDG.E.U8 R14, desc[UR24][R16.64] ;  /* 0x00000018100e4981 */ /* 0x0000e4000c1e1100 */
[----:B0-----:R-:W-:Y:S02]  /*24860*/  PRMT R17, RZ, 0x7610, R17 ;  /* 0x00007610ff117816 */ /* 0x001fe40000000011 */
[----:B------:R-:W-:Y:S01]  /*24870*/  PRMT R16, RZ, 0x7610, R16 ;  /* 0x00007610ff107816 */ /* 0x000fe20000000010 */
[----:B------:R0:W3:Y:S01]  /*24880*/  @P4 LDG.E.U8 R15, desc[UR24][R18.64] ;  /* 0x00000018120f4981 */ /* 0x0000e2000c1e1100 */
[----:B------:R-:W-:Y:S01]  /*24890*/  ISETP.GT.AND P4, PT, R9, 0x34, PT ;  /* 0x000000340900780c */ /* 0x000fe20003f84270 */
[----:B0-----:R-:W-:Y:S02]  /*248a0*/  @P3 IMAD.MOV.U32 R18, RZ, RZ, R24 ;  /* 0x000000ffff123224 */ /* 0x001fe400078e0018 */
[----:B------:R-:W-:Y:S01]  /*248b0*/  @P3 IMAD.MOV.U32 R19, RZ, RZ, R25 ;  /* 0x000000ffff133224 */ /* 0x000fe200078e0019 */
[----:B------:R-:W3:Y:S04]  /*248c0*/  LDL R24, [R1+0xbd4] ;  /* 0x000bd40001187983 */ /* 0x000ee80000100800 */
[----:B------:R-:W3:Y:S04]  /*248d0*/  LDL R25, [R1+0xbd0] ;  /* 0x000bd00001197983 */ /* 0x000ee80000100800 */
[----:B------:R0:W3:Y:S04]  /*248e0*/  @P3 LDG.E.U8 R16, desc[UR24][R18.64] ;  /* 0x0000001812103981 */ /* 0x0000e8000c1e1100 */
[----:B------:R1:W3:Y:S01]  /*248f0*/  @P3 LDG.E.U8 R17, desc[UR24][R20.64] ;  /* 0x0000001814113981 */ /* 0x0002e2000c1e1100 */
[----:B0-----:R-:W-:Y:S01]  /*24900*/  PRMT R18, RZ, 0x7610, R18 ;  /* 0x00007610ff127816 */ /* 0x001fe20000000012 */
[----:B-1----:R-:W-:-:S02]  /*24910*/  @P3 IMAD.MOV.U32 R21, RZ, RZ, R30 ;  /* 0x000000ffff153224 */ /* 0x002fc400078e001e */
[----:B------:R-:W3:Y:S01]  /*24920*/  LDL R30, [R1+0xbdc] ;  /* 0x000bdc00011e7983 */ /* 0x000ee20000100800 */
[----:B------:R-:W-:-:S03]  /*24930*/  @P3 IMAD.MOV.U32 R20, RZ, RZ, R27 ;  /* 0x000000ffff143224 */ /* 0x000fc600078e001b */
[----:B------:R-:W3:Y:S04]  /*24940*/  LDL R27, [R1+0xbe0] ;  /* 0x000be000011b7983 */ /* 0x000ee80000100800 */
[----:B------:R4:W3:Y:S02]  /*24950*/  @P3 LDG.E.U8 R18, desc[UR24][R20.64] ;  /* 0x0000001814123981 */ /* 0x0008e4000c1e1100 */
[----:B----4-:R-:W-:Y:S02]  /*24960*/  @P3 IMAD.MOV.U32 R21, RZ, RZ, R26 ;  /* 0x000000ffff153224 */ /* 0x010fe400078e001a */
[----:B------:R-:W4:Y:S01]  /*24970*/  LDL R26, [R1+0xbe4] ;  /* 0x000be400011a7983 */ /* 0x000f220000100800 */
[----:B--2---:R-:W-:Y:S02]  /*24980*/  @P3 IMAD.MOV.U32 R20, RZ, RZ, R23 ;  /* 0x000000ffff143224 */ /* 0x004fe400078e0017 */
[----:B---3--:R-:W-:-:S02]  /*24990*/  @P4 IMAD.MOV.U32 R23, RZ, RZ, R22 ;  /* 0x000000ffff174224 */ /* 0x008fc400078e0016 */
[----:B------:R-:W-:Y:S02]  /*249a0*/  @P4 IMAD.MOV.U32 R22, RZ, RZ, R7 ;  /* 0x000000ffff164224 */ /* 0x000fe400078e0007 */
[----:B------:R-:W2:Y:S01]  /*249b0*/  LDL R7, [R1+0xbec] ;  /* 0x000bec0001077983 */ /* 0x000ea20000100800 */
[----:B------:R-:W-:-:S06]  /*249c0*/  PRMT R19, RZ, 0x7610, R19 ;  /* 0x00007610ff137816 */ /* 0x000fcc0000000013 */
[----:B------:R0:W3:Y:S02]  /*249d0*/  @P3 LDG.E.U8 R19, desc[UR24][R20.64] ;  /* 0x0000001814133981 */ /* 0x0000e4000c1e1100 */
[----:B0-----:R-:W-:Y:S02]  /*249e0*/  PRMT R20, RZ, 0x7610, R20 ;  /* 0x00007610ff147816 */ /* 0x001fe40000000014 */
[----:B------:R-:W-:-:S04]  /*249f0*/  PRMT R21, RZ, 0x7610, R21 ;  /* 0x00007610ff157816 */ /* 0x000fc80000000015 */
[----:B------:R0:W3:Y:S02]  /*24a00*/  @P4 LDG.E.U8 R20, desc[UR24][R22.64] ;  /* 0x0000001816144981 */ /* 0x0000e4000c1e1100 */
[----:B0-----:R-:W-:Y:S02]  /*24a10*/  @P4 IMAD.MOV.U32 R22, RZ, RZ, R28 ;  /* 0x000000ffff164224 */ /* 0x001fe400078e001c */
[----:B------:R-:W-:Y:S01]  /*24a20*/  @P4 IMAD.MOV.U32 R23, RZ, RZ, R29 ;  /* 0x000000ffff174224 */ /* 0x000fe200078e001d */
[----:B------:R-:W3:Y:S04]  /*24a30*/  LDL R28, [R1+0xbf4] ;  /* 0x000bf400011c7983 */ /* 0x000ee80000100800 */
[----:B------:R0:W3:Y:S04]  /*24a40*/  @P4 LDG.E.U8 R21, desc[UR24][R22.64] ;  /* 0x0000001816154981 */ /* 0x0000e8000c1e1100 */
[----:B------:R-:W3:Y:S01]  /*24a50*/  LDL R29, [R1+0xbf0] ;  /* 0x000bf000011d7983 */ /* 0x000ee20000100800 */
[----:B0-----:R-:W-:-:S02]  /*24a60*/  PRMT R22, RZ, 0x7610, R22 ;  /* 0x00007610ff167816 */ /* 0x001fc40000000016 */
[----:B------:R-:W-:-:S04]  /*24a70*/  PRMT R23, RZ, 0x7610, R23 ;  /* 0x00007610ff177816 */ /* 0x000fc80000000017 */
[----:B------:R0:W3:Y:S02]  /*24a80*/  @P4 LDG.E.U8 R22, desc[UR24][R24.64] ;  /* 0x0000001818164981 */ /* 0x0000e4000c1e1100 */
[----:B0-----:R-:W-:Y:S02]  /*24a90*/  @P4 IMAD.MOV.U32 R25, RZ, RZ, R31 ;  /* 0x000000ffff194224 */ /* 0x001fe400078e001f */
[----:B------:R-:W3:Y:S01]  /*24aa0*/  LDL R31, [R1+0x860] ;  /* 0x00086000011f7983 */ /* 0x000ee20000100800 */
[----:B------:R-:W-:-:S03]  /*24ab0*/  @P4 IMAD.MOV.U32 R24, RZ, RZ, R30 ;  /* 0x000000ffff184224 */ /* 0x000fc600078e001e */
[----:B------:R-:W3:Y:S04]  /*24ac0*/  LDL R30, [R1+0x864] ;  /* 0x00086400011e7983 */ /* 0x000ee80000100800 */
[----:B------:R0:W3:Y:S02]  /*24ad0*/  @P4 LDG.E.U8 R23, desc[UR24][R24.64] ;  /* 0x0000001818174981 */ /* 0x0000e4000c1e1100 */
[----:B0-----:R-:W-:-:S06]  /*24ae0*/  PRMT R24, RZ, 0x7610, R24 ;  /* 0x00007610ff187816 */ /* 0x001fcc0000000018 */
[----:B----4-:R2:W4:Y:S02]  /*24af0*/  @P5 LDG.E.U8 R24, desc[UR24][R26.64] ;  /* 0x000000181a185981 */ /* 0x010524000c1e1100 */
[----:B--2---:R-:W-:Y:S02]  /*24b00*/  @P5 IMAD.MOV.U32 R26, RZ, RZ, R7 ;  /* 0x000000ffff1a5224 */ /* 0x004fe400078e0007 */
[----:B------:R-:W2:Y:S01]  /*24b10*/  LDL R7, [R1+0xc04] ;  /* 0x000c040001077983 */ /* 0x000ea20000100800 */
[----:B------:R-:W-:Y:S01]  /*24b20*/  PRMT R25, RZ, 0x7610, R25 ;  /* 0x00007610ff197816 */ /* 0x000fe20000000019 */
[----:B------:R-:W-:Y:S01]  /*24b30*/  @P5 IMAD.MOV.U32 R27, RZ, RZ, R32 ;  /* 0x000000ffff1b5224 */ /* 0x000fe200078e0020 */
[C---:B------:R-:W-:Y:S01]  /*24b40*/  ISETP.GT.AND P3, PT, R9.reuse, 0x35, PT ;  /* 0x000000350900780c */ /* 0x040fe20003f64270 */
[----:B------:R-:W4:Y:S04]  /*24b50*/  LDL R32, [R1+0xc0c] ;  /* 0x000c0c0001207983 */ /* 0x000f280000100800 */
[----:B------:R0:W4:Y:S01]  /*24b60*/  @P5 LDG.E.U8 R25, desc[UR24][R26.64] ;  /* 0x000000181a195981 */ /* 0x000122000c1e1100 */
[----:B------:R-:W-:-:S02]  /*24b70*/  ISETP.GT.AND P4, PT, R9, 0x39, PT ;  /* 0x000000390900780c */ /* 0x000fc40003f84270 */
[----:B0-----:R-:W-:Y:S02]  /*24b80*/  PRMT R26, RZ, 0x7610, R26 ;  /* 0x00007610ff1a7816 */ /* 0x001fe4000000001a */
[----:B------:R-:W-:-:S04]  /*24b90*/  PRMT R27, RZ, 0x7610, R27 ;  /* 0x00007610ff1b7816 */ /* 0x000fc8000000001b */
[----:B---3--:R0:W3:Y:S02]  /*24ba0*/  @P5 LDG.E.U8 R26, desc[UR24][R28.64] ;  /* 0x000000181c1a5981 */ /* 0x0080e4000c1e1100 */
[----:B0-----:R-:W-:Y:S02]  /*24bb0*/  @P5 IMAD.MOV.U32 R28, RZ, RZ, R34 ;  /* 0x000000ffff1c5224 */ /* 0x001fe400078e0022 */
[----:B------:R-:W-:Y:S01]  /*24bc0*/  @P5 IMAD.MOV.U32 R29, RZ, RZ, R35 ;  /* 0x000000ffff1d5224 */ /* 0x000fe200078e0023 */
[----:B------:R-:W3:Y:S04]  /*24bd0*/  LDL R34, [R1+0xc1c] ;  /* 0x000c1c0001227983 */ /* 0x000ee80000100800 */
[----:B------:R0:W3:Y:S04]  /*24be0*/  @P5 LDG.E.U8 R27, desc[UR24][R28.64] ;  /* 0x000000181c1b5981 */ /* 0x0000e8000c1e1100 */
[----:B------:R-:W3:Y:S01]  /*24bf0*/  LDL R35, [R1+0xc18] ;  /* 0x000c180001237983 */ /* 0x000ee20000100800 */
[----:B0-----:R-:W-:-:S06]  /*24c00*/  PRMT R28, RZ, 0x7610, R28 ;  /* 0x00007610ff1c7816 */ /* 0x001fcc000000001c */
[----:B------:R2:W3:Y:S02]  /*24c10*/  @P3 LDG.E.U8 R28, desc[UR24][R30.64] ;  /* 0x000000181e1c3981 */ /* 0x0004e4000c1e1100 */
[----:B--2---:R-:W-:Y:S02]  /*24c20*/  @P4 IMAD.MOV.U32 R30, RZ, RZ, R7 ;  /* 0x000000ffff1e4224 */ /* 0x004fe400078e0007 */
[----:B------:R-:W2:Y:S01]  /*24c30*/  LDL R7, [R1+0x86c] ;  /* 0x00086c0001077983 */ /* 0x000ea20000100800 */
[----:B------:R-:W-:Y:S01]  /*24c40*/  PRMT R29, RZ, 0x7610, R29 ;  /* 0x00007610ff1d7816 */ /* 0x000fe2000000001d */
[----:B------:R-:W-:Y:S02]  /*24c50*/  @P4 IMAD.MOV.U32 R31, RZ, RZ, R36 ;  /* 0x000000ffff1f4224 */ /* 0x000fe400078e0024 */
[----:B------:R-:W2:Y:S04]  /*24c60*/  LDL R36, [R1+0xc24] ;  /* 0x000c240001247983 */ /* 0x000ea80000100800 */
[----:B------:R0:W2:Y:S02]  /*24c70*/  @P4 LDG.E.U8 R29, desc[UR24][R30.64] ;  /* 0x000000181e1d4981 */ /* 0x0000a4000c1e1100 */
[----:B0-----:R-:W-:-:S02]  /*24c80*/  PRMT R30, RZ, 0x7610, R30 ;  /* 0x00007610ff1e7816 */ /* 0x001fc4000000001e */
[----:B------:R-:W-:-:S04]  /*24c90*/  PRMT R31, RZ, 0x7610, R31 ;  /* 0x00007610ff1f7816 */ /* 0x000fc8000000001f */
[----:B----4-:R0:W4:Y:S02]  /*24ca0*/  @P4 LDG.E.U8 R30, desc[UR24][R32.64] ;  /* 0x00000018201e4981 */ /* 0x010124000c1e1100 */
[----:B0-----:R-:W-:Y:S02]  /*24cb0*/  @P4 IMAD.MOV.U32 R32, RZ, RZ, R38 ;  /* 0x000000ffff204224 */ /* 0x001fe400078e0026 */
[----:B------:R-:W-:Y:S01]  /*24cc0*/  @P4 IMAD.MOV.U32 R33, RZ, RZ, R39 ;  /* 0x000000ffff214224 */ /* 0x000fe200078e0027 */
[----:B------:R-:W4:Y:S04]  /*24cd0*/  LDL R38, [R1+0xc34] ;  /* 0x000c340001267983 */ /* 0x000f280000100800 */
[----:B------:R0:W4:Y:S04]  /*24ce0*/  @P4 LDG.E.U8 R31, desc[UR24][R32.64] ;  /* 0x00000018201f4981 */ /* 0x000128000c1e1100 */
[----:B------:R-:W4:Y:S01]  /*24cf0*/  LDL R39, [R1+0xc30] ;  /* 0x000c300001277983 */ /* 0x000f220000100800 */
[----:B0-----:R-:W-:-:S06]  /*24d00*/  PRMT R32, RZ, 0x7610, R32 ;  /* 0x00007610ff207816 */ /* 0x001fcc0000000020 */
[----:B---3--:R2:W3:Y:S02]  /*24d10*/  @P4 LDG.E.U8 R32, desc[UR24][R34.64] ;  /* 0x0000001822204981 */ /* 0x0084e4000c1e1100 */
[----:B--2---:R-:W-:Y:S02]  /*24d20*/  @P3 IMAD.MOV.U32 R34, RZ, RZ, R7 ;  /* 0x000000ffff223224 */ /* 0x004fe400078e0007 */
[----:B------:R-:W2:Y:S01]  /*24d30*/  LDL R7, [R1+0xc3c] ;  /* 0x000c3c0001077983 */ /* 0x000ea20000100800 */
[----:B------:R-:W-:Y:S01]  /*24d40*/  ISETP.GT.AND P4, PT, R9, 0x3a, PT ;  /* 0x0000003a0900780c */ /* 0x000fe20003f84270 */
[----:B------:R-:W-:Y:S01]  /*24d50*/  @P3 IMAD.MOV.U32 R35, RZ, RZ, R40 ;  /* 0x000000ffff233224 */ /* 0x000fe200078e0028 */
[----:B------:R-:W-:Y:S01]  /*24d60*/  PRMT R33, RZ, 0x7610, R33 ;  /* 0x00007610ff217816 */ /* 0x000fe20000000021 */
[----:B------:R-:W3:Y:S05]  /*24d70*/  LDL R40, [R1+0x874] ;  /* 0x0008740001287983 */ /* 0x000eea0000100800 */
[----:B------:R0:W3:Y:S02]  /*24d80*/  @P3 LDG.E.U8 R33, desc[UR24][R34.64] ;  /* 0x0000001822213981 */ /* 0x0000e4000c1e1100 */
[----:B0-----:R-:W-:-:S02]  /*24d90*/  PRMT R34, RZ, 0x7610, R34 ;  /* 0x00007610ff227816 */ /* 0x001fc40000000022 */
[----:B------:R-:W-:-:S04]  /*24da0*/  PRMT R35, RZ, 0x7610, R35 ;  /* 0x00007610ff237816 */ /* 0x000fc80000000023 */
[----:B------:R0:W3:Y:S02]  /*24db0*/  @P4 LDG.E.U8 R34, desc[UR24][R36.64] ;  /* 0x0000001824224981 */ /* 0x0000e4000c1e1100 */
[----:B0-----:R-:W-:Y:S02]  /*24dc0*/  @P4 IMAD.MOV.U32 R36, RZ, RZ, R42 ;  /* 0x000000ffff244224 */ /* 0x001fe400078e002a */
[----:B------:R-:W-:Y:S01]  /*24dd0*/  @P4 IMAD.MOV.U32 R37, RZ, RZ, R43 ;  /* 0x000000ffff254224 */ /* 0x000fe200078e002b */
[----:B------:R-:W3:Y:S04]  /*24de0*/  LDL R42, [R1+0xc4c] ;  /* 0x000c4c00012a7983 */ /* 0x000ee80000100800 */
[----:B------:R0:W3:Y:S04]  /*24df0*/  @P4 LDG.E.U8 R35, desc[UR24][R36.64] ;  /* 0x0000001824234981 */ /* 0x0000e8000c1e1100 */
[----:B------:R-:W3:Y:S01]  /*24e00*/  LDL R43, [R1+0xc48] ;  /* 0x000c4800012b7983 */ /* 0x000ee20000100800 */
[----:B0-----:R-:W-:-:S06]  /*24e10*/  PRMT R36, RZ, 0x7610, R36 ;  /* 0x00007610ff247816 */ /* 0x001fcc0000000024 */
[----:B----4-:R2:W4:Y:S02]  /*24e20*/  @P4 LDG.E.U8 R36, desc[UR24][R38.64] ;  /* 0x0000001826244981 */ /* 0x010524000c1e1100 */
[----:B--2---:R-:W-:Y:S02]  /*24e30*/  @P4 IMAD.MOV.U32 R38, RZ, RZ, R7 ;  /* 0x000000ffff264224 */ /* 0x004fe400078e0007 */
[----:B------:R-:W2:Y:S01]  /*24e40*/  LDL R7, [R1+0xc54] ;  /* 0x000c540001077983 */ /* 0x000ea20000100800 */
[----:B------:R-:W-:Y:S01]  /*24e50*/  PRMT R37, RZ, 0x7610, R37 ;  /* 0x00007610ff257816 */ /* 0x000fe20000000025 */
[----:B------:R-:W-:Y:S02]  /*24e60*/  @P4 IMAD.MOV.U32 R39, RZ, RZ, R46 ;  /* 0x000000ffff274224 */ /* 0x000fe400078e002e */
[----:B------:R-:W4:Y:S04]  /*24e70*/  LDL R46, [R1+0xc64] ;  /* 0x000c6400012e7983 */ /* 0x000f280000100800 */
[----:B------:R0:W4:Y:S01]  /*24e80*/  @P4 LDG.E.U8 R37, desc[UR24][R38.64] ;  /* 0x0000001826254981 */ /* 0x000122000c1e1100 */
[----:B------:R-:W-:-:S02]  /*24e90*/  ISETP.GT.AND P4, PT, R9, 0x3b, PT ;  /* 0x0000003b0900780c */ /* 0x000fc40003f84270 */
[----:B0-----:R-:W-:Y:S02]  /*24ea0*/  PRMT R38, RZ, 0x7610, R38 ;  /* 0x00007610ff267816 */ /* 0x001fe40000000026 */
[----:B------:R-:W-:-:S04]  /*24eb0*/  PRMT R39, RZ, 0x7610, R39 ;  /* 0x00007610ff277816 */ /* 0x000fc80000000027 */
[----:B---3--:R0:W3:Y:S05]  /*24ec0*/  @P3 LDG.E.U8 R38, desc[UR24][R40.64] ;  /* 0x0000001828263981 */ /* 0x0080ea000c1e1100 */
[----:B0-----:R-:W-:Y:S02]  /*24ed0*/  @P4 IMAD.MOV.U32 R40, RZ, RZ, R44 ;  /* 0x000000ffff284224 */ /* 0x001fe400078e002c */
[----:B------:R-:W-:Y:S01]  /*24ee0*/  @P4 IMAD.MOV.U32 R41, RZ, RZ, R45 ;  /* 0x000000ffff294224 */ /* 0x000fe200078e002d */
[----:B------:R-:W3:Y:S04]  /*24ef0*/  LDL R44, [R1+0xc5c] ;  /* 0x000c5c00012c7983 */ /* 0x000ee80000100800 */
[----:B------:R-:W3:Y:S04]  /*24f00*/  LDL R45, [R1+0xc58] ;  /* 0x000c5800012d7983 */ /* 0x000ee80000100800 */
[----:B------:R0:W4:Y:S02]  /*24f10*/  @P4 LDG.E.U8 R39, desc[UR24][R40.64] ;  /* 0x0000001828274981 */ /* 0x000124000c1e1100 */
[----:B0-----:R-:W-:-:S06]  /*24f20*/  PRMT R40, RZ, 0x7610, R40 ;  /* 0x00007610ff287816 */ /* 0x001fcc0000000028 */
[----:B------:R0:W4:Y:S02]  /*24f30*/  @P4 LDG.E.U8 R40, desc[UR24][R42.64] ;  /* 0x000000182a284981 */ /* 0x000124000c1e1100 */
[----:B0-----:R-:W-:Y:S02]  /*24f40*/  @P4 IMAD.MOV.U32 R43, RZ, RZ, R70 ;  /* 0x000000ffff2b4224 */ /* 0x001fe400078e0046 */
[----:B------:R-:W4:Y:S01]  /*24f50*/  LDL R70, [R1+0xc74] ;  /* 0x000c740001467983 */ /* 0x000f220000100800 */
[----:B--2---:R-:W-:-:S03]  /*24f60*/  @P4 IMAD.MOV.U32 R42, RZ, RZ, R7 ;  /* 0x000000ffff2a4224 */ /* 0x004fc600078e0007 */
[----:B------:R-:W2:Y:S01]  /*24f70*/  LDL R7, [R1+0xc6c] ;  /* 0x000c6c0001077983 */ /* 0x000ea20000100800 */
[----:B------:R-:W-:-:S06]  /*24f80*/  PRMT R41, RZ, 0x7610, R41 ;  /* 0x00007610ff297816 */ /* 0x000fcc0000000029 */
[----:B------:R0:W2:Y:S02]  /*24f90*/  @P4 LDG.E.U8 R41, desc[UR24][R42.64] ;  /* 0x000000182a294981 */ /* 0x0000a4000c1e1100 */
[----:B0-----:R-:W-:Y:S02]  /*24fa0*/  PRMT R42, RZ, 0x7610, R42 ;  /* 0x00007610ff2a7816 */ /* 0x001fe4000000002a */
[----:B------:R-:W-:-:S04]  /*24fb0*/  PRMT R43, RZ, 0x7610, R43 ;  /* 0x00007610ff2b7816 */ /* 0x000fc8000000002b */
[----:B---3--:R0:W3:Y:S01]  /*24fc0*/  @P4 LDG.E.U8 R42, desc[UR24][R44.64] ;  /* 0x000000182c2a4981 */ /* 0x0080e2000c1e1100 */
[----:B------:R-:W-:Y:S01]  /*24fd0*/  ISETP.GT.AND P4, PT, R9, 0x3c, PT ;  /* 0x0000003c0900780c */ /* 0x000fe20003f84270 */
[----:B0-----:R-:W-:Y:S02]  /*24fe0*/  @P3 IMAD.MOV.U32 R44, RZ, RZ, R92 ;  /* 0x000000ffff2c3224 */ /* 0x001fe400078e005c */
[----:B------:R-:W-:Y:S01]  /*24ff0*/  @P3 IMAD.MOV.U32 R45, RZ, RZ, R93 ;  /* 0x000000ffff2d3224 */ /* 0x000fe200078e005d */
[----:B------:R-:W-:Y:S01]  /*25000*/  PRMT R49, RZ, 0x7610, R49 ;  /* 0x00007610ff317816 */ /* 0x000fe20000000031 */
[----:B------:R-:W3:Y:S04]  /*25010*/  LDL R93, [R1+0x880] ;  /* 0x00088000015d7983 */ /* 0x000ee80000100800 */
[----:B------:R0:W3:Y:S04]  /*25020*/  @P3 LDG.E.U8 R43, desc[UR24][R44.64] ;  /* 0x000000182c2b3981 */ /* 0x0000e8000c1e1100 */
[----:B------:R-:W3:Y:S01]  /*25030*/  LDL R92, [R1+0x884] ;  /* 0x00088400015c7983 */ /* 0x000ee20000100800 */
[----:B0-----:R-:W-:-:S02]  /*25040*/  PRMT R44, RZ, 0x7610, R44 ;  /* 0x00007610ff2c7816 */ /* 0x001fc4000000002c */
[----:B------:R-:W-:-:S04]  /*25050*/  PRMT R45, RZ, 0x7610, R45 ;  /* 0x00007610ff2d7816 */ /* 0x000fc8000000002d */
[----:B----4-:R0:W4:Y:S02]  /*25060*/  @P4 LDG.E.U8 R44, desc[UR24][R46.64] ;  /* 0x000000182e2c4981 */ /* 0x010124000c1e1100 */
[----:B0-----:R-:W-:Y:S01]  /*25070*/  @P4 IMAD.MOV.U32 R47, RZ, RZ, R88 ;  /* 0x000000ffff2f4224 */ /* 0x001fe200078e0058 */
[----:B------:R-:W-:Y:S01]  /*25080*/  ISETP.GT.AND P3, PT, R9, 0x3d, PT ;  /* 0x0000003d0900780c */ /* 0x000fe20003f64270 */
[----:B------:R-:W3:Y:S01]  /*25090*/  LDL R88, [R1+0x894] ;  /* 0x0008940001587983 */ /* 0x000ee20000100800 */
[----:B--2---:R-:W-:Y:S01]  /*250a0*/  @P4 IMAD.MOV.U32 R46, RZ, RZ, R7 ;  /* 0x000000ffff2e4224 */ /* 0x004fe200078e0007 */
[----:B------:R-:W-:Y:S02]  /*250b0*/  PRMT R51, RZ, 0x7610, R51 ;  /* 0x00007610ff337816 */ /* 0x000fe40000000033 */
[----:B------:R-:W2:Y:S04]  /*250c0*/  LDL R7, [R1+0x88c] ;  /* 0x00088c0001077983 */ /* 0x000ea80000100800 */
[----:B------:R0:W2:Y:S02]  /*250d0*/  @P4 LDG.E.U8 R45, desc[UR24][R46.64] ;  /* 0x000000182e2d4981 */ /* 0x0000a4000c1e1100 */
[----:B0-----:R-:W-:-:S02]  /*250e0*/  @P4 IMAD.MOV.U32 R46, RZ, RZ, R70 ;  /* 0x000000ffff2e4224 */ /* 0x001fc400078e0046 */
[----:B------:R-:W-:Y:S01]  /*250f0*/  @P4 IMAD.MOV.U32 R47, RZ, RZ, R73 ;  /* 0x000000ffff2f4224 */ /* 0x000fe200078e0049 */
[----:B------:R-:W-:Y:S01]  /*25100*/  PRMT R53, RZ, 0x7610, R53 ;  /* 0x00007610ff357816 */ /* 0x000fe20000000035 */
[----:B------:R-:W2:Y:S04]  /*25110*/  LDL R73, [R1+0x898] ;  /* 0x0008980001497983 */ /* 0x000ea80000100800 */
[----:B------:R0:W2:Y:S01]  /*25120*/  @P4 LDG.E.U8 R49, desc[UR24][R46.64] ;  /* 0x000000182e314981 */ /* 0x0000a2000c1e1100 */
[----:B------:R-:W-:-:S03]  /*25130*/  PRMT R55, RZ, 0x7610, R55 ;  /* 0x00007610ff377816 */ /* 0x000fc60000000037 */
[----:B------:R-:W2:Y:S04]  /*25140*/  LDL R70, [R1+0x89c] ;  /* 0x00089c0001467983 */ /* 0x000ea80000100800 */
[----:B------:R-:W0:Y:S04]  /*25150*/  LDL R46, [R1+0xc78] ;  /* 0x000c7800012e7983 */ /* 0x000e280000100800 */
[----:B------:R-:W0:Y:S02]  /*25160*/  LDL R47, [R1+0xc7c] ;  /* 0x000c7c00012f7983 */ /* 0x000e240000100800 */
[----:B0-----:R-:W-:-:S04]  /*25170*/  @P4 LOP3.LUT R47, R47, R46, RZ, 0x3c, !PT ;  /* 0x0000002e2f2f4212 */ /* 0x001fc800078e3cff */
[----:B------:R-:W-:-:S04]  /*25180*/  @P4 LOP3.LUT R46, R47, R46, RZ, 0x3c, !PT ;  /* 0x0000002e2f2e4212 */ /* 0x000fc800078e3cff */
[----:B------:R-:W-:-:S05]  /*25190*/  @P4 LOP3.LUT R47, R47, R46, RZ, 0x3c, !PT ;  /* 0x0000002e2f2f4212 */ /* 0x000fca00078e3cff */
[----:B------:R3:W4:Y:S02]  /*251a0*/  @P4 LDG.E.U8 R51, desc[UR24][R46.64] ;  /* 0x000000182e334981 */ /* 0x000724000c1e1100 */
[----:B---3--:R-:W-:Y:S02]  /*251b0*/  @P3 IMAD.MOV.U32 R46, RZ, RZ, R92 ;  /* 0x000000ffff2e3224 */ /* 0x008fe400078e005c */
[----:B------:R-:W-:Y:S01]  /*251c0*/  @P3 IMAD.MOV.U32 R47, RZ, RZ, R93 ;  /* 0x000000ffff2f3224 */ /* 0x000fe200078e005d */
[----:B------:R-:W3:Y:S04]  /*251d0*/  LDL R92, [R1+0x62c] ;  /* 0x00062c00015c7983 */ /* 0x000ee80000100800 */
[----:B------:R2:W3:Y:S04]  /*251e0*/  @P3 LDG.E.U8 R53, desc[UR24][R46.64] ;  /* 0x000000182e353981 */ /* 0x0004e8000c1e1100 */
[----:B------:R-:W3:Y:S04]  /*251f0*/  LDL R93, [R1+0x628] ;  /* 0x00062800015d7983 */ /* 0x000ee80000100800 */
[----:B------:R-:W3:Y:S01]  /*25200*/  LDL R47, [R1+0x888] ;  /* 0x00088800012f7983 */ /* 0x000ee20000100800 */
[----:B--2---:R-:W-:Y:S01]  /*25210*/  @P3 IMAD.MOV.U32 R46, RZ, RZ, R7 ;  /* 0x000000ffff2e3224 */ /* 0x004fe200078e0007 */
[----:B------:R-:W-:-:S02]  /*25220*/  PRMT R57, RZ, 0x7610, R57 ;  /* 0x00007610ff397816 */ /* 0x000fc40000000039 */
[----:B------:R-:W-:Y:S01]  /*25230*/  PRMT R59, RZ, 0x7610, R59 ;  /* 0x00007610ff3b7816 */ /* 0x000fe2000000003b */
[----:B------:R-:W2:Y:S04]  /*25240*/  LDL R7, [R1+0x634] ;  /* 0x0006340001077983 */ /* 0x000ea80000100800 */
[----:B---3--:R0:W3:Y:S04]  /*25250*/  @P3 LDG.E.U8 R55, desc[UR24][R46.64] ;  /* 0x000000182e373981 */ /* 0x0080e8000c1e1100 */
[----:B------:R-:W2:Y:S01]  /*25260*/  LDL R47, [R1+0x890] ;  /* 0x00089000012f7983 */ /* 0x000ea20000100800 */
[----:B0-----:R-:W-:Y:S01]  /*25270*/  @P3 IMAD.MOV.U32 R46, RZ, RZ, R88 ;  /* 0x000000ffff2e3224 */ /* 0x001fe200078e0058 */
[----:B------:R-:W-:-:S02]  /*25280*/  PRMT R8, RZ, 0x7610, R8 ;  /* 0x00007610ff087816 */ /* 0x000fc40000000008 */
[----:B------:R-:W-:Y:S01]  /*25290*/  PRMT R91, RZ, 0x7610, R91 ;  /* 0x00007610ff5b7816 */ /* 0x000fe2000000005b */
[----:B------:R-:W3:Y:S04]  /*252a0*/  LDL R88, [R1+0x63c] ;  /* 0x00063c0001587983 */ /* 0x000ee80000100800 */
[----:B--2---:R0:W2:Y:S02]  /*252b0*/  @P3 LDG.E.U8 R57, desc[UR24][R46.64] ;  /* 0x000000182e393981 */ /* 0x0040a4000c1e1100 */
[----:B0-----:R-:W-:Y:S02]  /*252c0*/  @P3 IMAD.MOV.U32 R46, RZ, RZ, R70 ;  /* 0x000000ffff2e3224 */ /* 0x001fe400078e0046 */
[----:B------:R-:W-:Y:S01]  /*252d0*/  @P3 IMAD.MOV.U32 R47, RZ, RZ, R73 ;  /* 0x000000ffff2f3224 */ /* 0x000fe200078e0049 */
[----:B------:R-:W2:Y:S04]  /*252e0*/  LDL R70, [R1+0x644] ;  /* 0x0006440001467983 */ /* 0x000ea80000100800 */
[----:B------:R0:W2:Y:S04]  /*252f0*/  @P3 LDG.E.U8 R59, desc[UR24][R46.64] ;  /* 0x000000182e3b3981 */ /* 0x0000a8000c1e1100 */
[----:B------:R-:W2:Y:S01]  /*25300*/  LDL R73, [R1+0x640] ;  /* 0x0006400001497983 */ /* 0x000ea20000100800 */
[----:B0-----:R-:W-:-:S02]  /*25310*/  @P1 IMAD.MOV.U32 R46, RZ, RZ, R92 ;  /* 0x000000ffff2e1224 */ /* 0x001fc400078e005c */
[----:B------:R-:W-:Y:S01]  /*25320*/  @P1 IMAD.MOV.U32 R47, RZ, RZ, R93 ;  /* 0x000000ffff2f1224 */ /* 0x000fe200078e005d */
[----:B------:R-:W-:Y:S01]  /*25330*/  ISETP.GT.AND P3, PT, R9, 0x36, PT ;  /* 0x000000360900780c */ /* 0x000fe20003f64270 */
[----:B------:R-:W2:Y:S04]  /*25340*/  LDL R93, [R1+0x648] ;  /* 0x00064800015d7983 */ /* 0x000ea80000100800 */
[----:B------:R0:W2:Y:S04]  /*25350*/  @P1 LDG.E.U8 R8, desc[UR24][R46.64] ;  /* 0x000000182e081981 */ /* 0x0000a8000c1e1100 */
[----:B------:R-:W2:Y:S04]  /*25360*/  LDL R92, [R1+0x64c] ;  /* 0x00064c00015c7983 */ /* 0x000ea80000100800 */
[----:B------:R-:W2:Y:S01]  /*25370*/  LDL R47, [R1+0x630] ;  /* 0x00063000012f7983 */ /* 0x000ea20000100800 */
[----:B0-----:R-:W-:-:S05]  /*25380*/  @P3 IMAD.MOV.U32 R46, RZ, RZ, R7 ;  /* 0x000000ffff2e3224 */ /* 0x001fca00078e0007 */
[----:B--2---:R-:W2:Y:S04]  /*25390*/  @P3 LDG.E.U8 R91, desc[UR24][R46.64] ;  /* 0x000000182e5b3981 */ /* 0x004ea8000c1e1100 */
[----:B------:R0:W-:Y:S04]  /*253a0*/  STL [R1+0xcfc], R8 ;  /* 0x000cfc0801007387 */ /* 0x0001e80000100800 */
[----:B------:R-:W3:Y:S04]  /*253b0*/  LDL R7, [R1+0x654] ;  /* 0x0006540001077983 */ /* 0x000ee80000100800 */
[----:B0-----:R-:W3:Y:S04]  /*253c0*/  LDL R8, [R1+0x650] ;  /* 0x0006500001087983 */ /* 0x001ee80000100800 */
[----:B--2---:R0:W-:Y:S04]  /*253d0*/  STL [R1+0x98], R91 ;  /* 0x0000985b01007387 */ /* 0x0041e80000100800 */
[----:B0-----:R-:W2:Y:S04]  /*253e0*/  LDL.LU R91, [R1+0xd5c] ;  /* 0x000d5c00015b7983 */ /* 0x001ea80000300800 */
[----:B------:R-:W2:Y:S01]  /*253f0*/  LDL R47, [R1+0x638] ;  /* 0x00063800012f7983 */ /* 0x000ea20000100800 */
[----:B------:R-:W-:Y:S01]  /*25400*/  PRMT R85, RZ, 0x7610, R85 ;  /* 0x00007610ff557816 */ /* 0x000fe20000000055 */
[----:B---3--:R-:W-:-:S02]  /*25410*/  @P3 IMAD.MOV.U32 R46, RZ, RZ, R88 ;  /* 0x000000ffff2e3224 */ /* 0x008fc400078e0058 */
[----:B------:R-:W3:Y:S04]  /*25420*/  LDL R88, [R1+0x658] ;  /* 0x0006580001587983 */ /* 0x000ee80000100800 */
[----:B--2---:R0:W2:Y:S01]  /*25430*/  @P3 LDG.E.U8 R85, desc[UR24][R46.64] ;  /* 0x000000182e553981 */ /* 0x0040a2000c1e1100 */
[----:B------:R-:W-:Y:S01]  /*25440*/  PRMT R87, RZ, 0x7610, R87 ;  /* 0x00007610ff577816 */ /* 0x000fe20000000057 */
[----:B0-----:R-:W-:Y:S02]  /*25450*/  @P3 IMAD.MOV.U32 R46, RZ, RZ, R70 ;  /* 0x000000ffff2e3224 */ /* 0x001fe400078e0046 */
[----:B------:R-:W-:-:S05]  /*25460*/  @P3 IMAD.MOV.U32 R47, RZ, RZ, R73 ;  /* 0x000000ffff2f3224 */ /* 0x000fca00078e0049 */
[----:B------:R0:W3:Y:S01]  /*25470*/  @P3 LDG.E.U8 R87, desc[UR24][R46.64] ;  /* 0x000000182e573981 */ /* 0x0000e2000c1e1100 */
[----:B------:R-:W-:-:S03]  /*25480*/  ISETP.GT.AND P1, PT, R9, 0x37, PT ;  /* 0x000000370900780c */ /* 0x000fc60003f24270 */
[----:B--2---:R1:W-:Y:S04]  /*25490*/  STL [R1+0x8c], R85 ;  /* 0x00008c5501007387 */ /* 0x0043e80000100800 */
[----:B------:R-:W2:Y:S04]  /*254a0*/  LDL R73, [R1+0x660] ;  /* 0x0006600001497983 */ /* 0x000ea80000100800 */
[----:B------:R-:W2:Y:S04]  /*254b0*/  LDL R70, [R1+0x664] ;  /* 0x0006640001467983 */ /* 0x000ea80000100800 */
[----:B-1----:R-:W2:Y:S01]  /*254c0*/  LDL R85, [R1+0x65c] ;  /* 0x00065c0001557983 */ /* 0x002ea20000100800 */
[----:B------:R-:W-:Y:S01]  /*254d0*/  PRMT R89, RZ, 0x7610, R89 ;  /* 0x00007610ff597816 */ /* 0x000fe20000000059 */
[----:B0-----:R-:W-:-:S02]  /*254e0*/  @P3 IMAD.MOV.U32 R46, RZ, RZ, R92 ;  /* 0x000000ffff2e3224 */ /* 0x001fc400078e005c */
[----:B------:R-:W-:Y:S01]  /*254f0*/  @P3 IMAD.MOV.U32 R47, RZ, RZ, R93 ;  /* 0x000000ffff2f3224 */ /* 0x000fe200078e005d */
[----:B------:R-:W-:-:S04]  /*25500*/  PRMT R5, RZ, 0x7610, R5 ;  /* 0x00007610ff057816 */ /* 0x000fc80000000005 */
[----:B------:R0:W4:Y:S01]  /*25510*/  @P3 LDG.E.U8 R89, desc[UR24][R46.64] ;  /* 0x000000182e593981 */ /* 0x000122000c1e1100 */
[----:B------:R-:W-:Y:S01]  /*25520*/  PRMT R6, RZ, 0x7610, R6 ;  /* 0x00007610ff067816 */ /* 0x000fe20000000006 */
[----:B0-----:R-:W-:Y:S02]  /*25530*/  @P1 IMAD.MOV.U32 R46, RZ, RZ, R7 ;  /* 0x000000ffff2e1224 */ /* 0x001fe400078e0007 */
[----:B------:R-:W-:-:S05]  /*25540*/  @P1 IMAD.MOV.U32 R47, RZ, RZ, R8 ;  /* 0x000000ffff2f1224 */ /* 0x000fca00078e0008 */
[----:B------:R3:W4:Y:S02]  /*25550*/  @P1 LDG.E.U8 R5, desc[UR24][R46.64] ;  /* 0x000000182e051981 */ /* 0x000724000c1e1100 */
[----:B---3--:R-:W-:Y:S02]  /*25560*/  @P1 IMAD.MOV.U32 R47, RZ, RZ, R88 ;  /* 0x000000ffff2f1224 */ /* 0x008fe400078e0058 */
[----:B------:R0:W-:Y:S01]  /*25570*/  STL [R1+0x80], R87 ;  /* 0x0000805701007387 */ /* 0x0001e20000100800 */
[----:B------:R-:W-:-:S03]  /*25580*/  PRMT R3, RZ, 0x7610, R3 ;  /* 0x00007610ff037816 */ /* 0x000fc60000000003 */
[----:B0-----:R-:W3:Y:S04]  /*25590*/  LDL.LU R87, [R1+0xd58] ;  /* 0x000d580001577983 */ /* 0x001ee80000300800 */
[----:B------:R-:W3:Y:S04]  /*255a0*/  LDL R8, [R1+0x668] ;  /* 0x0006680001087983 */ /* 0x000ee80000100800 */
[----:B------:R-:W3:Y:S01]  /*255b0*/  LDL R7, [R1+0x66c] ;  /* 0x00066c0001077983 */ /* 0x000ee20000100800 */
[----:B--2---:R-:W-:-:S05]  /*255c0*/  @P1 IMAD.MOV.U32 R46, RZ, RZ, R85 ;  /* 0x000000ffff2e1224 */ /* 0x004fca00078e0055 */
[----:B------:R0:W2:Y:S02]  /*255d0*/  @P1 LDG.E.U8 R6, desc[UR24][R46.64] ;  /* 0x000000182e061981 */ /* 0x0000a4000c1e1100 */
[----:B0-----:R-:W-:Y:S02]  /*255e0*/  @P1 IMAD.MOV.U32 R46, RZ, RZ, R70 ;  /* 0x000000ffff2e1224 */ /* 0x001fe400078e0046 */
[----:B------:R-:W-:-:S05]  /*255f0*/  @P1 IMAD.MOV.U32 R47, RZ, RZ, R73 ;  /* 0x000000ffff2f1224 */ /* 0x000fca00078e0049 */
[----:B------:R3:W2:Y:S04]  /*25600*/  @P1 LDG.E.U8 R3, desc[UR24][R46.64] ;  /* 0x000000182e031981 */ /* 0x0006a8000c1e1100 */
[----:B----4-:R0:W-:Y:S01]  /*25610*/  STL [R1+0xd00], R5 ;  /* 0x000d000501007387 */ /* 0x0101e20000100800 */
[----:B------:R-:W-:Y:S01]  /*25620*/  PRMT R4, RZ, 0x7610, R4 ;  /* 0x00007610ff047816 */ /* 0x000fe20000000004 */
[----:B---3--:R-:W-:Y:S02]  /*25630*/  @P1 IMAD.MOV.U32 R47, RZ, RZ, R8 ;  /* 0x000000ffff2f1224 */ /* 0x008fe400078e0008 */
[----:B------:R-:W-:-:S05]  /*25640*/  @P1 IMAD.MOV.U32 R46, RZ, RZ, R7 ;  /* 0x000000ffff2e1224 */ /* 0x000fca00078e0007 */
[----:B------:R-:W3:Y:S04]  /*25650*/  @P1 LDG.E.U8 R4, desc[UR24][R46.64] ;  /* 0x000000182e041981 */ /* 0x000ee8000c1e1100 */
[----:B--2---:R-:W-:Y:S04]  /*25660*/  STL [R1+0xd04], R6 ;  /* 0x000d040601007387 */ /* 0x004fe80000100800 */
[----:B------:R-:W2:Y:S04]  /*25670*/  LDL R92, [R1+0x404] ;  /* 0x00040400015c7983 */ /* 0x000ea80000100800 */
[----:B0-----:R-:W4:Y:S04]  /*25680*/  LDL R5, [R1+0x408] ;  /* 0x0004080001057983 */ /* 0x001f280000100800 */
[----:B------:R0:W-:Y:S04]  /*25690*/  STL [R1+0x74], R89 ;  /* 0x0000745901007387 */ /* 0x0001e80000100800 */
[----:B------:R-:W4:Y:S04]  /*256a0*/  LDL R88, [R1+0x410] ;  /* 0x0004100001587983 */ /* 0x000f280000100800 */
[----:B------:R-:W4:Y:S04]  /*256b0*/  LDL R85, [R1+0x414] ;  /* 0x0004140001557983 */ /* 0x000f280000100800 */
[----:B0-----:R-:W4:Y:S04]  /*256c0*/  LDL R89, [R1+0x40c] ;  /* 0x00040c0001597983 */ /* 0x001f280000100800 */
[----:B------:R-:W4:Y:S04]  /*256d0*/  LDL R73, [R1+0x418] ;  /* 0x0004180001497983 */ /* 0x000f280000100800 */
[----:B------:R0:W-:Y:S04]  /*256e0*/  STL [R1+0xd08], R3 ;  /* 0x000d080301007387 */ /* 0x0001e80000100800 */
[----:B------:R-:W4:Y:S04]  /*256f0*/  LDL R70, [R1+0x41c] ;  /* 0x00041c0001467983 */ /* 0x000f280000100800 */
[----:B------:R-:W4:Y:S04]  /*25700*/  LDL R8, [R1+0x420] ;  /* 0x0004200001087983 */ /* 0x000f280000100800 */
[----:B------:R-:W4:Y:S04]  /*25710*/  LDL R7, [R1+0x424] ;  /* 0x0004240001077983 */ /* 0x000f280000100800 */
[----:B------:R-:W4:Y:S01]  /*25720*/  LDL R6, [R1+0x428] ;  /* 0x0004280001067983 */ /* 0x000f220000100800 */
[----:B------:R-:W-:-:S02]  /*25730*/  ISETP.GT.AND P3, PT, R9, 0x3e, PT ;  /* 0x0000003e0900780c */ /* 0x000fc40003f64270 */
[----:B------:R-:W-:Y:S02]  /*25740*/  PRMT R90, RZ, 0x7610, R90 ;  /* 0x00007610ff5a7816 */ /* 0x000fe4000000005a */
[----:B------:R-:W-:Y:S02]  /*25750*/  PRMT R86, RZ, 0x7610, R86 ;  /* 0x00007610ff567816 */ /* 0x000fe40000000056 */
[----:B------:R-:W-:Y:S02]  /*25760*/  PRMT R72, RZ, 0x7610, R72 ;  /* 0x00007610ff487816 */ /* 0x000fe40000000048 */
[----:B------:R-:W-:Y:S01]  /*25770*/  ISETP.GT.AND P1, PT, R9, 0x3f, PT ;  /* 0x0000003f0900780c */ /* 0x000fe20003f24270 */
[----:B---3--:R1:W-:Y:S01]  /*25780*/  STL [R1+0xd0c], R4 ;  /* 0x000d0c0401007387 */ /* 0x0083e20000100800 */
[----:B------:R-:W-:-:S03]  /*25790*/  PRMT R0, RZ, 0x7610, R0 ;  /* 0x00007610ff007816 */ /* 0x000fc60000000000 */
[----:B0-----:R-:W3:Y:S01]  /*257a0*/  LDL R3, [R1+0x430] ;  /* 0x0004300001037983 */ /* 0x001ee20000100800 */
[----:B-1----:R-:W-:Y:S01]  /*257b0*/  PRMT R4, RZ, 0x7610, R4 ;  /* 0x00007610ff047816 */ /* 0x002fe20000000004 */
[----:B--2---:R-:W-:Y:S02]  /*257c0*/  @P3 IMAD.MOV.U32 R47, RZ, RZ, R92 ;  /* 0x000000ffff2f3224 */ /* 0x004fe400078e005c */
[----:B----4-:R-:W-:Y:S02]  /*257d0*/  @P3 IMAD.MOV.U32 R46, RZ, RZ, R5 ;  /* 0x000000ffff2e3224 */ /* 0x010fe400078e0005 */
[----:B------:R-:W2:Y:S04]  /*257e0*/  LDL R5, [R1+0x42c] ;  /* 0x00042c0001057983 */ /* 0x000ea80000100800 */
[----:B------:R0:W4:Y:S02]  /*257f0*/  @P3 LDG.E.U8 R90, desc[UR24][R46.64] ;  /* 0x000000182e5a3981 */ /* 0x000124000c1e1100 */
[----:B0-----:R-:W-:-:S02]  /*25800*/  @P3 IMAD.MOV.U32 R46, RZ, RZ, R88 ;  /* 0x000000ffff2e3224 */ /* 0x001fc400078e0058 */
[----:B------:R-:W-:-:S05]  /*25810*/  @P3 IMAD.MOV.U32 R47, RZ, RZ, R89 ;  /* 0x000000ffff2f3224 */ /* 0x000fca00078e0059 */
[----:B------:R0:W4:Y:S02]  /*25820*/  @P3 LDG.E.U8 R86, desc[UR24][R46.64] ;  /* 0x000000182e563981 */ /* 0x000124000c1e1100 */
[----:B0-----:R-:W-:Y:S02]  /*25830*/  @P3 IMAD.MOV.U32 R46, RZ, RZ, R73 ;  /* 0x000000ffff2e3224 */ /* 0x001fe400078e0049 */
        /* <DEDUP_REMOVED lines=8> */
[----:B---3--:R-:W-:Y:S01]  /*258c0*/  @P1 IMAD.MOV.U32 R46, RZ, RZ, R3 ;  /* 0x000000ffff2e1224 */ /* 0x008fe200078e0003 */
[----:B------:R-:W-:Y:S01]  /*258d0*/  PRMT R2, RZ, 0x7610, R2 ;  /* 0x00007610ff027816 */ /* 0x000fe20000000002 */
[----:B--2---:R-:W-:-:S05]  /*258e0*/  @P1 IMAD.MOV.U32 R47, RZ, RZ, R5 ;  /* 0x000000ffff2f1224 */ /* 0x004fca00078e0005 */
[----:B------:R0:W2:Y:S04]  /*258f0*/  @P1 LDG.E.U8 R2, desc[UR24][R46.64] ;  /* 0x000000182e021981 */ /* 0x0000a8000c1e1100 */
[----:B----4-:R-:W-:Y:S04]  /*25900*/  STL [R1+0xd14], R4 ;  /* 0x000d140401007387 */ /* 0x010fe80000100800 */
[----:B------:R-:W-:Y:S04]  /*25910*/  STL [R1+0xd10], R0 ;  /* 0x000d100001007387 */ /* 0x000fe80000100800 */
[----:B------:R-:W0:Y:S04]  /*25920*/  LDL R7, [R1+0x438] ;  /* 0x0004380001077983 */ /* 0x000e280000100800 */
[----:B------:R-:W3:Y:S04]  /*25930*/  LDL R85, [R1+0x43c] ;  /* 0x00043c0001557983 */ /* 0x000ee80000100800 */
[----:B------:R-:W4:Y:S04]  /*25940*/  LDL R3, [R1+0x440] ;  /* 0x0004400001037983 */ /* 0x000f280000100800 */
[----:B------:R1:W-:Y:S04]  /*25950*/  STL [R1+0x20], R86 ;  /* 0x0000205601007387 */ /* 0x0003e80000100800 */
[----:B-1----:R-:W2:Y:S04]  /*25960*/  LDL.LU R86, [R1+0x260] ;  /* 0x0002600001567983 */ /* 0x002ea80000300800 */
[----:B------:R-:W2:Y:S04]  /*25970*/  LDL.LU R88, [R1+0x25c] ;  /* 0x00025c0001587983 */ /* 0x000ea80000300800 */
[----:B------:R-:W2:Y:S04]  /*25980*/  LDL.LU R89, [R1+0x258] ;  /* 0x0002580001597983 */ /* 0x000ea80000300800 */
[----:B------:R1:W-:Y:S04]  /*25990*/  STL [R1+0x2c], R90 ;  /* 0x00002c5a01007387 */ /* 0x0003e80000100800 */
[----:B-1----:R-:W2:Y:S04]  /*259a0*/  LDL.LU R90, [R1+0x254] ;  /* 0x00025400015a7983 */ /* 0x002ea80000300800 */
[----:B------:R-:W2:Y:S04]  /*259b0*/  LDL.LU R92, [R1+0x1cc] ;  /* 0x0001cc00015c7983 */ /* 0x000ea80000300800 */
[----:B------:R-:W2:Y:S04]  /*259c0*/  LDL.LU R93, [R1+0x1c4] ;  /* 0x0001c400015d7983 */ /* 0x000ea80000300800 */
[----:B------:R-:W2:Y:S04]  /*259d0*/  LDL.LU R70, [R1+0x1c0] ;  /* 0x0001c00001467983 */ /* 0x000ea80000300800 */
[----:B------:R1:W-:Y:S04]  /*259e0*/  STL [R1+0x1c], R72 ;  /* 0x00001c4801007387 */ /* 0x0003e80000100800 */
[----:B-1----:R-:W2:Y:S04]  /*259f0*/  LDL.LU R72, [R1+0x1bc] ;  /* 0x0001bc0001487983 */ /* 0x002ea80000300800 */
[----:B------:R-:W2:Y:S04]  /*25a00*/  LDL.LU R73, [R1+0x150] ;  /* 0x0001500001497983 */ /* 0x000ea80000300800 */
[----:B------:R-:W2:Y:S04]  /*25a10*/  LDL.LU R0, [R1+0xdc] ;  /* 0x0000dc0001007983 */ /* 0x000ea80000300800 */
[----:B------:R-:W2:Y:S04]  /*25a20*/  LDL.LU R4, [R1+0xd8] ;  /* 0x0000d80001047983 */ /* 0x000ea80000300800 */
[----:B------:R-:W2:Y:S04]  /*25a30*/  LDL.LU R6, [R1+0x70] ;  /* 0x0000700001067983 */ /* 0x000ea80000300800 */
[----:B------:R-:W2:Y:S04]  /*25a40*/  LDL.LU R5, [R1+0x6c] ;  /* 0x00006c0001057983 */ /* 0x000ea80000300800 */
[----:B------:R-:W2:Y:S04]  /*25a50*/  LDL.LU R8, [R1+0x68] ;  /* 0x0000680001087983 */ /* 0x000ea80000300800 */
[----:B------:R-:W2:Y:S01]  /*25a60*/  LDL R47, [R1+0x434] ;  /* 0x00043400012f7983 */ /* 0x000ea20000100800 */
[----:B------:R-:W-:-:S02]  /*25a70*/  PRMT R91, RZ, 0x7610, R91 ;  /* 0x00007610ff5b7816 */ /* 0x000fc4000000005b */
[----:B------:R-:W-:Y:S01]  /*25a80*/  PRMT R87, RZ, 0x7610, R87 ;  /* 0x00007610ff577816 */ /* 0x000fe20000000057 */
[----:B0-----:R-:W-:-:S05]  /*25a90*/  @P1 IMAD.MOV.U32 R46, RZ, RZ, R7 ;  /* 0x000000ffff2e1224 */ /* 0x001fca00078e0007 */
[----:B--2---:R4:W2:Y:S02]  /*25aa0*/  @P1 LDG.E.U8 R91, desc[UR24][R46.64] ;  /* 0x000000182e5b1981 */ /* 0x0048a4000c1e1100 */
[----:B----4-:R-:W-:Y:S02]  /*25ab0*/  @P1 IMAD.MOV.U32 R46, RZ, RZ, R3 ;  /* 0x000000ffff2e1224 */ /* 0x010fe400078e0003 */
[----:B---3--:R-:W-:-:S05]  /*25ac0*/  @P1 IMAD.MOV.U32 R47, RZ, RZ, R85 ;  /* 0x000000ffff2f1224 */ /* 0x008fca00078e0055 */
[----:B------:R-:W3:Y:S01]  /*25ad0*/  @P1 LDG.E.U8 R87, desc[UR24][R46.64] ;  /* 0x000000182e571981 */ /* 0x000ee2000c1e1100 */
[----:B------:R-:W0:Y:S01]  /*25ae0*/  S2R R85, SR_TID.X ;  /* 0x0000000000557919 */ /* 0x000e220000002100 */
[----:B------:R-:W1:Y:S02]  /*25af0*/  S2R R7, SR_TID.X ;  /* 0x0000000000077919 */ /* 0x000e640000002100 */
[----:B------:R4:W-:Y:S04]  /*25b00*/  STL [R1+0xd18], R2 ;  /* 0x000d180201007387 */ /* 0x0009e80000100800 */
[----:B----4-:R-:W4:Y:S01]  /*25b10*/  LDL.LU R2, [R1+0xe0] ;  /* 0x0000e00001027983 */ /* 0x010f220000300800 */
[----:B0-----:R-:W-:Y:S02]  /*25b20*/  LOP3.LUT R85, R85, 0x3f, RZ, 0xc0, !PT ;  /* 0x0000003f55557812 */ /* 0x001fe400078ec0ff */
[----:B-1----:R-:W-:Y:S01]  /*25b30*/  LOP3.LUT R3, R7, 0x7f, RZ, 0xc0, !PT ;  /* 0x0000007f07037812 */ /* 0x002fe200078ec0ff */
[----:B------:R-:W-:Y:S01]  /*25b40*/  BAR.SYNC.DEFER_BLOCKING 0x0 ;  /* 0x0000000000007b1d */ /* 0x000fe20000010000 */
[----:B------:R-:W-:-:S05]  /*25b50*/  ISETP.GE.AND P1, PT, R85, R9, PT ;  /* 0x000000095500720c */ /* 0x000fca0003f26270 */
        /* <DEDUP_REMOVED lines=9> */
[----:B--2---:R0:W-:Y:S04]  /*25bf0*/  STL [R1+0xd1c], R91 ;  /* 0x000d1c5b01007387 */ /* 0x0041e80000100800 */
[----:B0-----:R-:W2:Y:S04]  /*25c00*/  LDL.LU R91, [R1+0xe4] ;  /* 0x0000e400015b7983 */ /* 0x001ea80000300800 */
[----:B------:R-:W2:Y:S04]  /*25c10*/  LDL.LU R46, [R1+0x144] ;  /* 0x00014400012e7983 */ /* 0x000ea80000300800 */
[----:B------:R-:W2:Y:S04]  /*25c20*/  LDL.LU R47, [R1+0x13c] ;  /* 0x00013c00012f7983 */ /* 0x000ea80000300800 */
[----:B---3--:R0:W-:Y:S04]  /*25c30*/  STL [R1+0xd20], R87 ;  /* 0x000d205701007387 */ /* 0x0081e80000100800 */
[----:B0-----:R-:W3:Y:S04]  /*25c40*/  LDL.LU R87, [R1+0x148] ;  /* 0x0001480001577983 */ /* 0x001ee80000300800 */
[----:B------:R-:W2:Y:S04]  /*25c50*/  LDL.LU R85, [R1+0xd54] ;  /* 0x000d540001557983 */ /* 0x000ea80000300800 */
        /* <DEDUP_REMOVED lines=9> */
[----:B---3--:R0:W-:Y:S04]  /*25cf0*/  STS.U8 [R3+UR9+0xa800], R87 ;  /* 0x00a8005703007988 */ /* 0x0081e80008000009 */
[----:B--2---:R1:W-:Y:S04]  /*25d00*/  STS.U8 [R3+UR9+0xc800], R46 ;  /* 0x00c8002e03007988 */ /* 0x0043e80008000009 */
[----:B------:R-:W-:Y:S04]  /*25d10*/  STS.U8 [R3+UR9+0xe800], R47 ;  /* 0x00e8002f03007988 */ /* 0x000fe80008000009 */
[----:B------:R-:W-:Y:S04]  /*25d20*/  STS.U8 [R3+UR9+0x8c00], R91 ;  /* 0x008c005b03007988 */ /* 0x000fe80008000009 */
[----:B----4-:R-:W-:Y:S04]  /*25d30*/  STS.U8 [R3+UR9+0xac00], R2 ;  /* 0x00ac000203007988 */ /* 0x010fe80008000009 */
[----:B------:R-:W-:Y:S04]  /*25d40*/  STS.U8 [R3+UR9+0xcc00], R0 ;  /* 0x00cc000003007988 */ /* 0x000fe80008000009 */
[----:B------:R-:W-:Y:S04]  /*25d50*/  STS.U8 [R3+UR9+0xec00], R4 ;  /* 0x00ec000403007988 */ /* 0x000fe80008000009 */
[----:B------:R-:W-:Y:S04]  /*25d60*/  STS.U8 [R3+UR9+0x9000], R6 ;  /* 0x0090000603007988 */ /* 0x000fe80008000009 */
[----:B------:R-:W-:Y:S04]  /*25d70*/  STS.U8 [R3+UR9+0xb000], R5 ;  /* 0x00b0000503007988 */ /* 0x000fe80008000009 */
[----:B------:R-:W-:Y:S04]  /*25d80*/  STS.U8 [R3+UR9+0xd000], R8 ;  /* 0x00d0000803007988 */ /* 0x000fe80008000009 */
[----:B------:R-:W-:Y:S04]  /*25d90*/  STS.U8 [R3+UR9+0xf000], R73 ;  /* 0x00f0004903007988 */ /* 0x000fe80008000009 */
[----:B------:R2:W-:Y:S04]  /*25da0*/  STS.U8 [R3+UR9+0x9400], R86 ;  /* 0x0094005603007988 */ /* 0x0005e80008000009 */
[----:B0-----:R-:W3:Y:S04]  /*25db0*/  LDL.LU R87, [R1+0x138] ;  /* 0x0001380001577983 */ /* 0x001ee80000300800 */
[----:B-1----:R-:W4:Y:S01]  /*25dc0*/  LDL.LU R46, [R1+0x130] ;  /* 0x00013000012e7983 */ /* 0x002f220000300800 */
[----:B--2---:R-:W-:-:S03]  /*25dd0*/  LOP3.LUT R86, R7, 0x7f, RZ, 0xc0, !PT ;  /* 0x0000007f07567812 */ /* 0x004fc600078ec0ff */
[----:B------:R-:W2:Y:S04]  /*25de0*/  LDL.LU R47, [R1+0x12c] ;  /* 0x00012c00012f7983 */ /* 0x000ea80000300800 */
[----:B------:R-:W2:Y:S04]  /*25df0*/  LDL.LU R91, [R1+0x128] ;  /* 0x00012800015b7983 */ /* 0x000ea80000300800 */
[----:B------:R-:W2:Y:S04]  /*25e00*/  LDL.LU R2, [R1+0xd4] ;  /* 0x0000d40001027983 */ /* 0x000ea80000300800 */
[----:B------:R-:W2:Y:S04]  /*25e10*/  LDL.LU R0, [R1+0xd0] ;  /* 0x0000d00001007983 */ /* 0x000ea80000300800 */
[----:B------:R-:W2:Y:S04]  /*25e20*/  LDL.LU R4, [R1+0xcc] ;  /* 0x0000cc0001047983 */ /* 0x000ea80000300800 */
[----:B------:R0:W-:Y:S04]  /*25e30*/  STS.U8 [R86+UR9+0xb400], R85 ;  /* 0x00b4005556007988 */ /* 0x0001e80008000009 */
[----:B------:R-:W2:Y:S04]  /*25e40*/  LDL.LU R6, [R1+0xc8] ;  /* 0x0000c80001067983 */ /* 0x000ea80000300800 */
[----:B------:R1:W-:Y:S04]  /*25e50*/  STS.U8 [R86+UR9+0xd400], R84 ;  /* 0x00d4005456007988 */ /* 0x0003e80008000009 */
[----:B------:R-:W2:Y:S04]  /*25e60*/  LDL.LU R5, [R1+0x5c] ;  /* 0x00005c0001057983 */ /* 0x000ea80000300800 */
[----:B------:R0:W-:Y:S04]  /*25e70*/  STS.U8 [R86+UR9+0xf400], R83 ;  /* 0x00f4005356007988 */ /* 0x0001e80008000009 */
[----:B------:R-:W2:Y:S04]  /*25e80*/  LDL.LU R8, [R1+0x58] ;  /* 0x0000580001087983 */ /* 0x000ea80000300800 */
[----:B------:R-:W-:Y:S04]  /*25e90*/  STS.U8 [R86+UR9+0x9800], R58 ;  /* 0x0098003a56007988 */ /* 0x000fe80008000009 */
[----:B------:R-:W2:Y:S04]  /*25ea0*/  LDL.LU R7, [R1+0x50] ;  /* 0x0000500001077983 */ /* 0x000ea80000300800 */
[----:B------:R-:W-:Y:S04]  /*25eb0*/  STS.U8 [R86+UR9+0xb800], R56 ;  /* 0x00b8003856007988 */ /* 0x000fe80008000009 */
[----:B0-----:R-:W2:Y:S04]  /*25ec0*/  LDL.LU R85, [R1+0x1ac] ;  /* 0x0001ac0001557983 */ /* 0x001ea80000300800 */
[----:B------:R-:W-:Y:S04]  /*25ed0*/  STS.U8 [R86+UR9+0xd800], R54 ;  /* 0x00d8003656007988 */ /* 0x000fe80008000009 */
[----:B-1----:R-:W2:Y:S04]  /*25ee0*/  LDL.LU R84, [R1+0x1b0] ;  /* 0x0001b00001547983 */ /* 0x002ea80000300800 */
[----:B------:R-:W-:Y:S04]  /*25ef0*/  STS.U8 [R86+UR9+0xf800], R52 ;  /* 0x00f8003456007988 */ /* 0x000fe80008000009 */
[----:B------:R-:W2:Y:S04]  /*25f00*/  LDL.LU R83, [R1+0x1b4] ;  /* 0x0001b40001537983 */ /* 0x000ea80000300800 */
[----:B------:R0:W-:Y:S04]  /*25f10*/  STS.U8 [R86+UR9+0x9c00], R24 ;  /* 0x009c001856007988 */ /* 0x0001e80008000009 */
[----:B------:R1:W-:Y:S04]  /*25f20*/  STS.U8 [R86+UR9+0xbc00], R25 ;  /* 0x00bc001956007988 */ /* 0x0003e80008000009 */
[----:B------:R1:W-:Y:S04]  /*25f30*/  STS.U8 [R86+UR9+0xdc00], R26 ;  /* 0x00dc001a56007988 */ /* 0x0003e80008000009 */
[----:B0-----:R-:W2:Y:S04]  /*25f40*/  LDL.LU R24, [R1+0x1b8] ;  /* 0x0001b80001187983 */ /* 0x001ea80000300800 */
[----:B-1----:R-:W2:Y:S04]  /*25f50*/  LDL.LU R25, [R1+0x244] ;  /* 0x0002440001197983 */ /* 0x002ea80000300800 */
[----:B------:R-:W2:Y:S04]  /*25f60*/  LDL.LU R26, [R1+0x248] ;  /* 0x00024800011a7983 */ /* 0x000ea80000300800 */
[----:B------:R0:W-:Y:S04]  /*25f70*/  STS.U8 [R86+UR9+0xfc00], R27 ;  /* 0x00fc001b56007988 */ /* 0x0001e80008000009 */
[----:B0-----:R-:W2:Y:S04]  /*25f80*/  LDL.LU R27, [R1+0x24c] ;  /* 0x00024c00011b7983 */ /* 0x001ea80000300800 */
[----:B------:R0:W-:Y:S04]  /*25f90*/  STL [R1+0xd24], R86 ;  /* 0x000d245601007387 */ /* 0x0001e80000100800 */
[----:B0-----:R-:W2:Y:S01]  /*25fa0*/  LDL.LU R86, [R1+0x250] ;  /* 0x0002500001567983 */ /* 0x001ea20000300800 */
[----:B------:R-:W0:Y:S02]  /*25fb0*/  S2R R73, SR_TID.X ;  /* 0x0000000000497919 */ /* 0x000e240000002100 */
[----:B0-----:R-:W-:-:S04]  /*25fc0*/  LOP3.LUT R73, R73, 0x7f, RZ, 0xc0, !PT ;  /* 0x0000007f49497812 */ /* 0x001fc800078ec0ff */
[----:B------:R-:W-:-:S05]  /*25fd0*/  LOP3.LUT R73, R73, 0x10, RZ, 0x3c, !PT ;  /* 0x0000001049497812 */ /* 0x000fca00078e3cff */
[----:B---3--:R-:W-:Y:S04]  /*25fe0*/  STS.U8 [R73+UR9+0x8880], R87 ;  /* 0x0088805749007988 */ /* 0x008fe80008000009 */
[----:B----4-:R-:W-:Y:S04]  /*25ff0*/  STS.U8 [R73+UR9+0xa880], R46 ;  /* 0x00a8802e49007988 */ /* 0x010fe80008000009 */
        /* <DEDUP_REMOVED lines=13> */
[----:B------:R0:W-:Y:S04]  /*260d0*/  STS.U8 [R73+UR9+0x8080], R86 ;  /* 0x0080805649007988 */ /* 0x0001e80008000009 */
[----:B0-----:R-:W2:Y:S04]  /*260e0*/  LDL.LU R86, [R1+0x240] ;  /* 0x0002400001567983 */ /* 0x001ea80000300800 */
        /* <DEDUP_REMOVED lines=18> */
[----:B-1----:R-:W4:Y:S04]  /*26210*/  LDL.LU R8, [R1+0x40] ;  /* 0x0000400001087983 */ /* 0x002f280000300800 */
[----:B------:R0:W-:Y:S04]  /*26220*/  STS.U8 [R73+UR9+0xd080], R7 ;  /* 0x00d0800749007988 */ /* 0x0001e80008000009 */
[----:B0-----:R-:W4:Y:S04]  /*26230*/  LDL.LU R7, [R1+0x3c] ;  /* 0x00003c0001077983 */ /* 0x001f280000300800 */
[----:B------:R0:W-:Y:S02]  /*26240*/  STS.U8 [R73+UR9+0xf080], R72 ;  /* 0x00f0804849007988 */ /* 0x0001e40008000009 */
[----:B0-----:R-:W0:Y:S02]  /*26250*/  S2R R72, SR_TID.X ;  /* 0x0000000000487919 */ /* 0x001e240000002100 */
[----:B------:R1:W-:Y:S04]  /*26260*/  STS.U8 [R73+UR9+0x9480], R82 ;  /* 0x0094805249007988 */ /* 0x0003e80008000009 */
[----:B------:R-:W-:Y:S04]  /*26270*/  STS.U8 [R73+UR9+0xb480], R81 ;  /* 0x00b4805149007988 */ /* 0x000fe80008000009 */
[----:B------:R-:W-:Y:S04]  /*26280*/  STS.U8 [R73+UR9+0xd480], R80 ;  /* 0x00d4805049007988 */ /* 0x000fe80008000009 */
[----:B------:R-:W-:Y:S04]  /*26290*/  STS.U8 [R73+UR9+0xf480], R79 ;  /* 0x00f4804f49007988 */ /* 0x000fe80008000009 */
[----:B------:R-:W-:Y:S04]  /*262a0*/  STS.U8 [R73+UR9+0x9880], R50 ;  /* 0x0098803249007988 */ /* 0x000fe80008000009 */
        /* <DEDUP_REMOVED lines=8> */
[----:B------:R-:W-:Y:S04]  /*26330*/  STS.U8 [R73+UR9+0xfc80], R32 ;  /* 0x00fc802049007988 */ /* 0x000fe80008000009 */
[----:B-1----:R-:W4:Y:S04]  /*26340*/  LDL.LU R82, [R1+0x230] ;  /* 0x0002300001527983 */ /* 0x002f280000300800 */
[----:B--2---:R0:W-:Y:S04]  /*26350*/  STS.U8 [R72+UR9+0x8100], R86 ;  /* 0x0081005648007988 */ /* 0x0041e80008000009 */
[----:B---3--:R1:W-:Y:S04]  /*26360*/  STS.U8 [R72+UR9+0xa100], R27 ;  /* 0x00a1001b48007988 */ /* 0x0083e80008000009 */
[----:B----4-:R2:W-:Y:S04]  /*26370*/  STS.U8 [R72+UR9+0xc100], R26 ;  /* 0x00c1001a48007988 */ /* 0x0105e80008000009 */
[----:B0-----:R-:W3:Y:S04]  /*26380*/  LDL.LU R86, [R1+0x22c] ;  /* 0x00022c0001567983 */ /* 0x001ee80000300800 */
[----:B-1----:R-:W4:Y:S04]  /*26390*/  LDL.LU R27, [R1+0x228] ;  /* 0x00022800011b7983 */ /* 0x002f280000300800 */
[----:B------:R0:W-:Y:S04]  /*263a0*/  STS.U8 [R72+UR9+0xe100], R25 ;  /* 0x00e1001948007988 */ /* 0x0001e80008000009 */
[----:B--2---:R-:W2:Y:S04]  /*263b0*/  LDL.LU R26, [R1+0x224] ;  /* 0x00022400011a7983 */ /* 0x004ea80000300800 */
[----:B------:R1:W-:Y:S04]  /*263c0*/  STS.U8 [R72+UR9+0x8500], R24 ;  /* 0x0085001848007988 */ /* 0x0003e80008000009 */
[----:B0-----:R-:W3:Y:S04]  /*263d0*/  LDL.LU R25, [R1+0x198] ;  /* 0x0001980001197983 */ /* 0x001ee80000300800 */
[----:B------:R0:W-:Y:S04]  /*263e0*/  STS.U8 [R72+UR9+0xa500], R83 ;  /* 0x00a5005348007988 */ /* 0x0001e80008000009 */
[----:B-1----:R-:W3:Y:S04]  /*263f0*/  LDL.LU R24, [R1+0x194] ;  /* 0x0001940001187983 */ /* 0x002ee80000300800 */
        /* <DEDUP_REMOVED lines=14> */
[----:B-1----:R-:W3:Y:S04]  /*264e0*/  LDL.LU R2, [R1+0xb0] ;  /* 0x0000b00001027983 */ /* 0x002ee80000300800 */
[----:B------:R0:W-:Y:S04]  /*264f0*/  STS.U8 [R72+UR9+0xad00], R0 ;  /* 0x00ad000048007988 */ /* 0x0001e80008000009 */
[----:B------:R1:W-:Y:S04]  /*26500*/  STS.U8 [R72+UR9+0xcd00], R4 ;  /* 0x00cd000448007988 */ /* 0x0003e80008000009 */
[----:B------:R1:W-:Y:S04]  /*26510*/  STS.U8 [R72+UR9+0xed00], R6 ;  /* 0x00ed000648007988 */ /* 0x0003e80008000009 */
[----:B0-----:R-:W3:Y:S04]  /*26520*/  LDL.LU R0, [R1+0xac] ;  /* 0x0000ac0001007983 */ /* 0x001ee80000300800 */
[----:B-1----:R-:W3:Y:S04]  /*26530*/  LDL.LU R4, [R1+0xa8] ;  /* 0x0000a80001047983 */ /* 0x002ee80000300800 */
[----:B------:R0:W-:Y:S04]  /*26540*/  STS.U8 [R72+UR9+0x9100], R5 ;  /* 0x0091000548007988 */ /* 0x0001e80008000009 */
[----:B------:R-:W3:Y:S04]  /*26550*/  LDL.LU R6, [R1+0x30] ;  /* 0x0000300001067983 */ /* 0x000ee80000300800 */
[----:B------:R1:W-:Y:S04]  /*26560*/  STS.U8 [R72+UR9+0xb100], R8 ;  /* 0x00b1000848007988 */ /* 0x0003e80008000009 */
[----:B0-----:R-:W3:Y:S04]  /*26570*/  LDL.LU R5, [R1+0x28] ;  /* 0x0000280001057983 */ /* 0x001ee80000300800 */
[----:B-1----:R-:W3:Y:S04]  /*26580*/  LDL.LU R8, [R1+0x24] ;  /* 0x0000240001087983 */ /* 0x002ee80000300800 */
[----:B------:R0:W-:Y:S04]  /*26590*/  STS.U8 [R72+UR9+0xd100], R7 ;  /* 0x00d1000748007988 */ /* 0x0001e80008000009 */
[----:B0-----:R-:W3:Y:S04]  /*265a0*/  LDL.LU R7, [R1+0x14] ;  /* 0x0000140001077983 */ /* 0x001ee80000300800 */
[----:B------:R0:W-:Y:S02]  /*265b0*/  STS.U8 [R72+UR9+0xf100], R70 ;  /* 0x00f1004648007988 */ /* 0x0001e40008000009 */
[----:B0-----:R-:W0:Y:S02]  /*265c0*/  S2R R70, SR_TID.X ;  /* 0x0000000000467919 */ /* 0x001e240000002100 */
[----:B------:R-:W-:Y:S04]  /*265d0*/  STS.U8 [R72+UR9+0x9500], R78 ;  /* 0x0095004e48007988 */ /* 0x000fe80008000009 */
[----:B------:R-:W-:Y:S04]  /*265e0*/  STS.U8 [R72+UR9+0xb500], R77 ;  /* 0x00b5004d48007988 */ /* 0x000fe80008000009 */
[----:B------:R-:W-:Y:S04]  /*265f0*/  STS.U8 [R72+UR9+0xd500], R76 ;  /* 0x00d5004c48007988 */ /* 0x000fe80008000009 */
[----:B------:R-:W-:Y:S04]  /*26600*/  STS.U8 [R72+UR9+0xf500], R75 ;  /* 0x00f5004b48007988 */ /* 0x000fe80008000009 */
[----:B------:R-:W-:Y:S04]  /*26610*/  STS.U8 [R72+UR9+0x9900], R12 ;  /* 0x0099000c48007988 */ /* 0x000fe80008000009 */
[----:B------:R-:W-:Y:S01]  /*26620*/  STS.U8 [R72+UR9+0xb900], R13 ;  /* 0x00b9000d48007988 */ /* 0x000fe20008000009 */
[----:B0-----:R-:W-:-:S04]  /*26630*/  LOP3.LUT R70, R70, 0x7f, RZ, 0xc0, !PT ;  /* 0x0000007f46467812 */ /* 0x001fc800078ec0ff */
[----:B------:R-:W-:Y:S01]  /*26640*/  LOP3.LUT R70, R70, 0x30, RZ, 0x3c, !PT ;  /* 0x0000003046467812 */ /* 0x000fe200078e3cff */
[----:B------:R-:W-:Y:S04]  /*26650*/  STS.U8 [R72+UR9+0xd900], R14 ;  /* 0x00d9000e48007988 */ /* 0x000fe80008000009 */
[----:B------:R-:W-:Y:S04]  /*26660*/  STS.U8 [R72+UR9+0xf900], R15 ;  /* 0x00f9000f48007988 */ /* 0x000fe80008000009 */
[----:B------:R-:W-:Y:S04]  /*26670*/  STS.U8 [R72+UR9+0x9d00], R34 ;  /* 0x009d002248007988 */ /* 0x000fe80008000009 */
[----:B------:R-:W-:Y:S04]  /*26680*/  STS.U8 [R72+UR9+0xbd00], R35 ;  /* 0x00bd002348007988 */ /* 0x000fe80008000009 */
[----:B------:R-:W-:Y:S04]  /*26690*/  STS.U8 [R72+UR9+0xdd00], R36 ;  /* 0x00dd002448007988 */ /* 0x000fe80008000009 */
[----:B------:R-:W-:Y:S04]  /*266a0*/  STS.U8 [R72+UR9+0xfd00], R37 ;  /* 0x00fd002548007988 */ /* 0x000fe80008000009 */
[----:B----4-:R0:W-:Y:S04]  /*266b0*/  STS.U8 [R70+UR9+0xc180], R27 ;  /* 0x00c1801b46007988 */ /* 0x0101e80008000009 */
[----:B--2---:R1:W-:Y:S04]  /*266c0*/  STS.U8 [R70+UR9+0xe180], R26 ;  /* 0x00e1801a46007988 */ /* 0x0043e80008000009 */
[----:B0-----:R-:W2:Y:S04]  /*266d0*/  LDL.LU R27, [R1+0x220] ;  /* 0x00022000011b7983 */ /* 0x001ea80000300800 */
[----:B---3--:R0:W-:Y:S04]  /*266e0*/  STS.U8 [R70+UR9+0x8580], R25 ;  /* 0x0085801946007988 */ /* 0x0081e80008000009 */
[----:B-1----:R-:W3:Y:S04]  /*266f0*/  LDL.LU R26, [R1+0x21c] ;  /* 0x00021c00011a7983 */ /* 0x002ee80000300800 */
[----:B0-----:R-:W4:Y:S04]  /*26700*/  LDL.LU R25, [R1+0x218] ;  /* 0x0002180001197983 */ /* 0x001f280000300800 */
[----:B------:R-:W-:Y:S04]  /*26710*/  STS.U8 [R70+UR9+0xa580], R24 ;  /* 0x00a5801846007988 */ /* 0x000fe80008000009 */
[----:B------:R-:W-:Y:S04]  /*26720*/  STS.U8 [R70+UR9+0xc580], R83 ;  /* 0x00c5805346007988 */ /* 0x000fe80008000009 */
[----:B------:R-:W-:Y:S04]  /*26730*/  STS.U8 [R70+UR9+0xe580], R84 ;  /* 0x00e5805446007988 */ /* 0x000fe80008000009 */
[----:B------:R-:W-:Y:S04]  /*26740*/  STS.U8 [R70+UR9+0x8980], R85 ;  /* 0x0089805546007988 */ /* 0x000fe80008000009 */
[----:B------:R-:W-:Y:S04]  /*26750*/  STS.U8 [R70+UR9+0xa980], R87 ;  /* 0x00a9805746007988 */ /* 0x000fe80008000009 */
[----:B------:R-:W-:Y:S04]  /*26760*/  STS.U8 [R70+UR9+0xc980], R46 ;  /* 0x00c9802e46007988 */ /* 0x000fe80008000009 */
[----:B------:R0:W-:Y:S04]  /*26770*/  STS.U8 [R70+UR9+0xad80], R2 ;  /* 0x00ad800246007988 */ /* 0x0001e80008000009 */
[----:B0-----:R-:W4:Y:S04]  /*26780*/  LDL.LU R2, [R1+0x214] ;  /* 0x0002140001027983 */ /* 0x001f280000300800 */
        /* <DEDUP_REMOVED lines=19> */
[----:B0-----:R-:W4:Y:S04]  /*268c0*/  LDL.LU R8, [R1+0xc] ;  /* 0x00000c0001087983 */ /* 0x001f280000300800 */
[----:B------:R0:W-:Y:S04]  /*268d0*/  STS.U8 [R70+UR9+0xf180], R7 ;  /* 0x00f1800746007988 */ /* 0x0001e80008000009 */
[----:B0-----:R-:W4:Y:S04]  /*268e0*/  LDL.LU R7, [R1+0x8] ;  /* 0x0000080001077983 */ /* 0x001f280000300800 */
        /* <DEDUP_REMOVED lines=16> */
[----:B------:R-:W-:Y:S04]  /*269f0*/  STS.U8 [R70+UR9+0xfd80], R42 ;  /* 0x00fd802a46007988 */ /* 0x000fe80008000009 */
[----:B--2---:R-:W-:Y:S04]  /*26a00*/  STS.U8 [R10+UR9+0x8200], R27 ;  /* 0x0082001b0a007988 */ /* 0x004fe80008000009 */
[----:B---3--:R-:W-:Y:S04]  /*26a10*/  STS.U8 [R10+UR9+0xa200], R26 ;  /* 0x00a2001a0a007988 */ /* 0x008fe80008000009 */
[----:B----4-:R-:W-:Y:S04]  /*26a20*/  STS.U8 [R10+UR9+0xc200], R25 ;  /* 0x00c200190a007988 */ /* 0x010fe80008000009 */
[----:B------:R0:W-:Y:S04]  /*26a30*/  STS.U8 [R10+UR9+0xe200], R2 ;  /* 0x00e200020a007988 */ /* 0x0001e80008000009 */
[----:B0-----:R-:W2:Y:S04]  /*26a40*/  LDL.LU R2, [R1+0x4] ;  /* 0x0000040001027983 */ /* 0x001ea80000300800 */
[----:B------:R-:W3:Y:S04]  /*26a50*/  LDL.LU R26, [R1+0x210] ;  /* 0x00021000011a7983 */ /* 0x000ee80000300800 */
[----:B------:R0:W-:Y:S04]  /*26a60*/  STS.U8 [R10+UR9+0x8600], R24 ;  /* 0x008600180a007988 */ /* 0x0001e80008000009 */
[----:B------:R-:W4:Y:S04]  /*26a70*/  LDL.LU R25, [R1+0x20c] ;  /* 0x00020c0001197983 */ /* 0x000f280000300800 */
        /* <DEDUP_REMOVED lines=27> */
[----:B--2---:R0:W-:Y:S04]  /*26c30*/  STS.U8 [R10+UR9+0xd200], R2 ;  /* 0x00d200020a007988 */ /* 0x0041e80008000009 */
[----:B------:R-:W-:Y:S04]  /*26c40*/  STS.U8 [R10+UR9+0xf200], R93 ;  /* 0x00f2005d0a007988 */ /* 0x000fe80008000009 */
[----:B------:R-:W-:Y:S04]  /*26c50*/  STS.U8 [R10+UR9+0x9600], R67 ;  /* 0x009600430a007988 */ /* 0x000fe80008000009 */
[----:B------:R-:W-:Y:S04]  /*26c60*/  STS.U8 [R10+UR9+0xb600], R66 ;  /* 0x00b600420a007988 */ /* 0x000fe80008000009 */
[----:B------:R-:W-:Y:S04]  /*26c70*/  STS.U8 [R10+UR9+0xd600], R65 ;  /* 0x00d600410a007988 */ /* 0x000fe80008000009 */
[----:B------:R-:W-:Y:S01]  /*26c80*/  STS.U8 [R10+UR9+0xf600], R64 ;  /* 0x00f600400a007988 */ /* 0x000fe20008000009 */
[----:B0-----:R-:W-:-:S03]  /*26c90*/  LOP3.LUT R2, R3, 0x50, RZ, 0x3c, !PT ;  /* 0x0000005003027812 */ /* 0x001fc600078e3cff */
        /* <DEDUP_REMOVED lines=8> */
[----:B---3--:R-:W-:Y:S04]  /*26d20*/  STS.U8 [R2+UR9+0x8280], R26 ;  /* 0x0082801a02007988 */ /* 0x008fe80008000009 */
[----:B----4-:R-:W-:Y:S04]  /*26d30*/  STS.U8 [R2+UR9+0xa280], R25 ;  /* 0x00a2801902007988 */ /* 0x010fe80008000009 */
[----:B------:R-:W-:Y:S04]  /*26d40*/  STS.U8 [R2+UR9+0xc280], R24 ;  /* 0x00c2801802007988 */ /* 0x000fe80008000009 */
[----:B------:R-:W-:Y:S04]  /*26d50*/  STS.U8 [R2+UR9+0xe280], R83 ;  /* 0x00e2805302007988 */ /* 0x000fe80008000009 */
[----:B------:R-:W-:Y:S04]  /*26d60*/  STS.U8 [R2+UR9+0x8680], R84 ;  /* 0x0086805402007988 */ /* 0x000fe80008000009 */
[----:B------:R0:W-:Y:S04]  /*26d70*/  STS.U8 [R2+UR9+0xa680], R85 ;  /* 0x00a6805502007988 */ /* 0x0001e80008000009 */
[----:B------:R1:W-:Y:S04]  /*26d80*/  STS.U8 [R2+UR9+0xc680], R87 ;  /* 0x00c6805702007988 */ /* 0x0003e80008000009 */
[----:B------:R-:W-:Y:S04]  /*26d90*/  STS.U8 [R2+UR9+0xe680], R46 ;  /* 0x00e6802e02007988 */ /* 0x000fe80008000009 */
[----:B------:R-:W-:Y:S04]  /*26da0*/  STS.U8 [R2+UR9+0x8a80], R47 ;  /* 0x008a802f02007988 */ /* 0x000fe80008000009 */
[----:B------:R-:W-:Y:S04]  /*26db0*/  STS.U8 [R2+UR9+0xaa80], R91 ;  /* 0x00aa805b02007988 */ /* 0x000fe80008000009 */
[----:B------:R-:W-:Y:S04]  /*26dc0*/  STS.U8 [R2+UR9+0xca80], R0 ;  /* 0x00ca800002007988 */ /* 0x000fe80008000009 */
[----:B------:R-:W-:Y:S04]  /*26dd0*/  STS.U8 [R2+UR9+0xea80], R4 ;  /* 0x00ea800402007988 */ /* 0x000fe80008000009 */
[----:B------:R-:W-:Y:S04]  /*26de0*/  STS.U8 [R2+UR9+0x8e80], R6 ;  /* 0x008e800602007988 */ /* 0x000fe80008000009 */
[----:B------:R-:W-:Y:S04]  /*26df0*/  STS.U8 [R2+UR9+0xae80], R5 ;  /* 0x00ae800502007988 */ /* 0x000fe80008000009 */
[----:B0-----:R-:W2:Y:S04]  /*26e00*/  LDL.LU R85, [R1+0x200] ;  /* 0x0002000001557983 */ /* 0x001ea80000300800 */
[----:B------:R0:W-:Y:S04]  /*26e10*/  STS.U8 [R2+UR9+0xce80], R8 ;  /* 0x00ce800802007988 */ /* 0x0001e80008000009 */
[----:B-1----:R-:W3:Y:S04]  /*26e20*/  LDL.LU R87, [R1+0x1f8] ;  /* 0x0001f80001577983 */ /* 0x002ee80000300800 */
[----:B0-----:R-:W4:Y:S04]  /*26e30*/  LDL.LU R8, [R1+0x1d8] ;  /* 0x0001d80001087983 */ /* 0x001f280000300800 */
[----:B------:R-:W2:Y:S04]  /*26e40*/  LDL.LU R46, [R1+0x1d0] ;  /* 0x0001d000012e7983 */ /* 0x000ea80000300800 */
[----:B------:R-:W2:Y:S04]  /*26e50*/  LDL.LU R47, [R1+0x15c] ;  /* 0x00015c00012f7983 */ /* 0x000ea80000300800 */
[----:B------:R-:W2:Y:S04]  /*26e60*/  LDL.LU R91, [R1+0x154] ;  /* 0x00015400015b7983 */ /* 0x000ea80000300800 */
[----:B------:R0:W-:Y:S04]  /*26e70*/  STS.U8 [R2+UR9+0xee80], R7 ;  /* 0x00ee800702007988 */ /* 0x0001e80008000009 */
[----:B------:R-:W2:Y:S04]  /*26e80*/  LDL.LU R6, [R1+0x1f0] ;  /* 0x0001f00001067983 */ /* 0x000ea80000300800 */
[----:B0-----:R-:W2:Y:S04]  /*26e90*/  LDL.LU R7, [R1+0x1e8] ;  /* 0x0001e80001077983 */ /* 0x001ea80000300800 */
[----:B------:R-:W2:Y:S04]  /*26ea0*/  LDL R11, [R1+0x444] ;  /* 0x00044400010b7983 */ /* 0x000ea80000100800 */
[----:B------:R-:W2:Y:S04]  /*26eb0*/  LDL R10, [R1+0x448] ;  /* 0x00044800010a7983 */ /* 0x000ea80000100800 */
[----:B------:R-:W3:Y:S04]  /*26ec0*/  LDL R5, [R1+0x464] ;  /* 0x0004640001057983 */ /* 0x000ee80000100800 */
[----:B------:R-:W3:Y:S01]  /*26ed0*/  LDL R4, [R1+0x468] ;  /* 0x0004680001047983 */ /* 0x000ee20000100800 */
[----:B------:R-:W-:-:S03]  /*26ee0*/  PRMT R56, RZ, 0x7610, R56 ;  /* 0x00007610ff387816 */ /* 0x000fc60000000038 */
[----:B------:R-:W-:Y:S04]  /*26ef0*/  STS.U8 [R2+UR9+0x9280], R92 ;  /* 0x0092805c02007988 */ /* 0x000fe80008000009 */
[----:B------:R-:W-:Y:S04]  /*26f00*/  STS.U8 [R2+UR9+0xb280], R90 ;  /* 0x00b2805a02007988 */ /* 0x000fe80008000009 */
[----:B------:R-:W-:Y:S04]  /*26f10*/  STS.U8 [R2+UR9+0xd280], R89 ;  /* 0x00d2805902007988 */ /* 0x000fe80008000009 */
[----:B------:R-:W-:Y:S04]  /*26f20*/  STS.U8 [R2+UR9+0xf280], R88 ;  /* 0x00f2805802007988 */ /* 0x000fe80008000009 */
[----:B------:R-:W-:Y:S04]  /*26f30*/  STS.U8 [R2+UR9+0x9680], R63 ;  /* 0x0096803f02007988 */ /* 0x000fe80008000009 */
[----:B------:R-:W-:Y:S04]  /*26f40*/  STS.U8 [R2+UR9+0xb680], R62 ;  /* 0x00b6803e02007988 */ /* 0x000fe80008000009 */
[----:B------:R-:W-:Y:S01]  /*26f50*/  STS.U8 [R2+UR9+0xd680], R61 ;  /* 0x00d6803d02007988 */ /* 0x000fe20008000009 */
[----:B------:R-:W-:-:S03]  /*26f60*/  PRMT R50, RZ, 0x7610, R50 ;  /* 0x00007610ff327816 */ /* 0x000fc60000000032 */
        /* <DEDUP_REMOVED lines=8> */
[----:B------:R0:W-:Y:S01]  /*26ff0*/  STS.U8 [R2+UR9+0xfe80], R59 ;  /* 0x00fe803b02007988 */ /* 0x0001e20008000009 */
[----:B------:R-:W-:-:S03]  /*27000*/  LOP3.LUT R0, R3, 0x60, RZ, 0x3c, !PT ;  /* 0x0000006003007812 */ /* 0x000fc600078e3cff */
[----:B------:R-:W4:Y:S04]  /*27010*/  LDL R3, [R1+0x484] ;  /* 0x0004840001037983 */ /* 0x000f280000100800 */
[----:B------:R-:W4:Y:S04]  /*27020*/  LDL R26, [R1+0x4a4] ;  /* 0x0004a400011a7983 */ /* 0x000f280000100800 */
[----:B0-----:R-:W4:Y:S04]  /*27030*/  LDL R2, [R1+0x488] ;  /* 0x0004880001027983 */ /* 0x001f280000100800 */
[----:B------:R-:W4:Y:S04]  /*27040*/  LDL R25, [R1+0x4c4] ;  /* 0x0004c40001197983 */ /* 0x000f280000100800 */
[----:B------:R-:W4:Y:S04]  /*27050*/  LDL R24, [R1+0x4c8] ;  /* 0x0004c80001187983 */ /* 0x000f280000100800 */
[----:B------:R-:W4:Y:S04]  /*27060*/  LDL R29, [R1+0x504] ;  /* 0x00050400011d7983 */ /* 0x000f280000100800 */
[----:B------:R-:W4:Y:S04]  /*27070*/  LDL R28, [R1+0x508] ;  /* 0x00050800011c7983 */ /* 0x000f280000100800 */
[----:B--2---:R3:W2:Y:S02]  /*27080*/  @!P1 LDG.E.U8 R56, desc[UR24][R10.64] ;  /* 0x000000180a389981 */ /* 0x0046a4000c1e1100 */
[----:B---3--:R-:W-:-:S02]  /*27090*/  @!P1 IMAD.MOV.U32 R10, RZ, RZ, R4 ;  /* 0x000000ffff0a9224 */ /* 0x008fc400078e0004 */
[----:B------:R-:W-:-:S05]  /*270a0*/  @!P1 IMAD.MOV.U32 R11, RZ, RZ, R5 ;  /* 0x000000ffff0b9224 */ /* 0x000fca00078e0005 */
[----:B------:R0:W3:Y:S04]  /*270b0*/  @!P1 LDG.E.U8 R50, desc[UR24][R10.64] ;  /* 0x000000180a329981 */ /* 0x0000e8000c1e1100 */
[----:B------:R-:W-:Y:S04]  /*270c0*/  STS.U8 [R0+UR9+0x8300], R85 ;  /* 0x0083005500007988 */ /* 0x000fe80008000009 */
[----:B------:R-:W-:Y:S04]  /*270d0*/  STS.U8 [R0+UR9+0xa300], R87 ;  /* 0x00a3005700007988 */ /* 0x000fe80008000009 */
[----:B----4-:R1:W-:Y:S04]  /*270e0*/  STS.U8 [R0+UR9+0xc300], R8 ;  /* 0x00c3000800007988 */ /* 0x0103e80008000009 */
[----:B-1----:R-:W4:Y:S04]  /*270f0*/  LDL R8, [R1+0x4a8] ;  /* 0x0004a80001087983 */ /* 0x002f280000100800 */
[----:B------:R-:W-:Y:S04]  /*27100*/  STS.U8 [R0+UR9+0xe300], R46 ;  /* 0x00e3002e00007988 */ /* 0x000fe80008000009 */
[----:B------:R-:W-:Y:S04]  /*27110*/  STS.U8 [R0+UR9+0x8700], R47 ;  /* 0x0087002f00007988 */ /* 0x000fe80008000009 */
[----:B------:R-:W-:Y:S04]  /*27120*/  STS.U8 [R0+UR9+0xa700], R91 ;  /* 0x00a7005b00007988 */ /* 0x000fe80008000009 */
[----:B------:R1:W-:Y:S04]  /*27130*/  STS.U8 [R0+UR9+0xc700], R6 ;  /* 0x00c7000600007988 */ /* 0x0003e80008000009 */
[----:B------:R0:W-:Y:S04]  /*27140*/  STS.U8 [R0+UR9+0xe700], R7 ;  /* 0x00e7000700007988 */ /* 0x0001e80008000009 */
[----:B-1----:R-:W4:Y:S04]  /*27150*/  LDL R6, [R1+0x4e8] ;  /* 0x0004e80001067983 */ /* 0x002f280000100800 */
[----:B0-----:R-:W4:Y:S01]  /*27160*/  LDL R7, [R1+0x4e4] ;  /* 0x0004e40001077983 */ /* 0x001f220000100800 */
[----:B------:R-:W-:-:S03]  /*27170*/  @!P1 IMAD.MOV.U32 R10, RZ, RZ, R2 ;  /* 0x000000ffff0a9224 */ /* 0x000fc600078e0002 */
[----:B--2---:R-:W-:Y:S04]  /*27180*/  STL [R1+0xd28], R56 ;  /* 0x000d283801007387 */ /* 0x004fe80000100800 */
[----:B------:R-:W2:Y:S04]  /*27190*/  LDL R5, [R1+0x524] ;  /* 0x0005240001057983 */ /* 0x000ea80000100800 */
[----:B------:R-:W2:Y:S04]  /*271a0*/  LDL R4, [R1+0x528] ;  /* 0x0005280001047983 */ /* 0x000ea80000100800 */
[----:B------:R-:W2:Y:S04]  /*271b0*/  LDL R30, [R1+0x544] ;  /* 0x00054400011e7983 */ /* 0x000ea80000100800 */
[----:B------:R-:W2:Y:S04]  /*271c0*/  LDL R27, [R1+0x548] ;  /* 0x00054800011b7983 */ /* 0x000ea80000100800 */
[----:B---3--:R0:W-:Y:S04]  /*271d0*/  STL [R1+0xd2c], R50 ;  /* 0x000d2c3201007387 */ /* 0x0081e80000100800 */
[----:B------:R-:W3:Y:S01]  /*271e0*/  LDL R2, [R1+0x568] ;  /* 0x0005680001027983 */ /* 0x000ee20000100800 */
[----:B------:R-:W-:-:S03]  /*271f0*/  @!P1 IMAD.MOV.U32 R11, RZ, RZ, R3 ;  /* 0x000000ffff0b9224 */ /* 0x000fc600078e0003 */
[----:B------:R-:W3:Y:S01]  /*27200*/  LDL R3, [R1+0x564] ;  /* 0x0005640001037983 */ /* 0x000ee20000100800 */
[----:B------:R-:W-:Y:S02]  /*27210*/  PRMT R22, RZ, 0x7610, R22 ;  /* 0x00007610ff167816 */ /* 0x000fe40000000016 */
[----:B------:R-:W-:Y:S01]  /*27220*/  PRMT R21, RZ, 0x7610, R21 ;  /* 0x00007610ff157816 */ /* 0x000fe20000000015 */
[----:B------:R-:W3:Y:S04]  /*27230*/  LDL R31, [R1+0x3ec] ;  /* 0x0003ec00011f7983 */ /* 0x000ee80000100800 */
[----:B------:R4:W3:Y:S01]  /*27240*/  @!P1 LDG.E.U8 R22, desc[UR24][R10.64] ;  /* 0x000000180a169981 */ /* 0x0008e2000c1e1100 */
[----:B------:R-:W-:Y:S02]  /*27250*/  PRMT R20, RZ, 0x7610, R20 ;  /* 0x00007610ff147816 */ /* 0x000fe40000000014 */
[----:B------:R-:W-:Y:S01]  /*27260*/  PRMT R19, RZ, 0x7610, R19 ;  /* 0x00007610ff137816 */ /* 0x000fe20000000013 */
[----:B------:R-:W3:Y:S01]  /*27270*/  LDL R32, [R1+0x46c] ;  /* 0x00046c0001207983 */ /* 0x000ee20000100800 */
[----:B------:R-:W-:-:S02]  /*27280*/  PRMT R18, RZ, 0x7610, R18 ;  /* 0x00007610ff127816 */ /* 0x000fc40000000012 */
[----:B------:R-:W-:Y:S01]  /*27290*/  PRMT R17, RZ, 0x7610, R17 ;  /* 0x00007610ff117816 */ /* 0x000fe20000000011 */
[----:B------:R-:W3:Y:S01]  /*272a0*/  LDL R35, [R1+0x56c] ;  /* 0x00056c0001237983 */ /* 0x000ee20000100800 */
[----:B----4-:R-:W-:Y:S02]  /*272b0*/  @!P1 IMAD.MOV.U32 R10, RZ, RZ, R8 ;  /* 0x000000ffff0a9224 */ /* 0x010fe400078e0008 */
[----:B------:R-:W-:Y:S01]  /*272c0*/  @!P1 IMAD.MOV.U32 R11, RZ, RZ, R26 ;  /* 0x000000ffff0b9224 */ /* 0x000fe200078e001a */
[----:B------:R-:W4:Y:S04]  /*272d0*/  LDL R8, [R1+0x588] ;  /* 0x0005880001087983 */ /* 0x000f280000100800 */
[----:B------:R1:W4:Y:S04]  /*272e0*/  @!P1 LDG.E.U8 R21, desc[UR24][R10.64] ;  /* 0x000000180a159981 */ /* 0x000328000c1e1100 */
[----:B------:R-:W4:Y:S01]  /*272f0*/  LDL R26, [R1+0x584] ;  /* 0x00058400011a7983 */ /* 0x000f220000100800 */
[----:B------:R-:W-:-:S02]  /*27300*/  PRMT R16, RZ, 0x7610, R16 ;  /* 0x00007610ff107816 */ /* 0x000fc40000000010 */
[----:B------:R-:W-:Y:S01]  /*27310*/  PRMT R15, RZ, 0x7610, R15 ;  /* 0x00007610ff0f7816 */ /* 0x000fe2000000000f */
[----:B------:R-:W4:Y:S01]  /*27320*/  LDL R34, [R1+0x570] ;  /* 0x0005700001227983 */ /* 0x000f220000100800 */
[----:B-1----:R-:W-:Y:S02]  /*27330*/  @!P1 IMAD.MOV.U32 R10, RZ, RZ, R24 ;  /* 0x000000ffff0a9224 */ /* 0x002fe400078e0018 */
        /* <DEDUP_REMOVED lines=10> */
[----:B------:R-:W4:Y:S04]  /*273e0*/  LDL R7, [R1+0x5c4] ;  /* 0x0005c40001077983 */ /* 0x000f280000100800 */
[----:B------:R1:W4:Y:S01]  /*273f0*/  @!P1 LDG.E.U8 R19, desc[UR24][R10.64] ;  /* 0x000000180a139981 */ /* 0x000322000c1e1100 */
[----:B------:R-:W-:-:S02]  /*27400*/  PRMT R12, RZ, 0x7610, R12 ;  /* 0x00007610ff0c7816 */ /* 0x000fc4000000000c */
[----:B------:R-:W-:Y:S01]  /*27410*/  PRMT R9, RZ, 0x7610, R9 ;  /* 0x00007610ff097816 */ /* 0x000fe20000000009 */
[----:B------:R-:W4:Y:S01]  /*27420*/  LDL R36, [R1+0x5b0] ;  /* 0x0005b00001247983 */ /* 0x000f220000100800 */
[----:B------:R-:W-:Y:S02]  /*27430*/  PRMT R54, RZ, 0x7610, R54 ;  /* 0x00007610ff367816 */ /* 0x000fe40000000036 */
[----:B------:R-:W-:Y:S01]  /*27440*/  PRMT R23, RZ, 0x7610, R23 ;  /* 0x00007610ff177816 */ /* 0x000fe20000000017 */
[----:B------:R-:W4:Y:S01]  /*27450*/  LDL R38, [R1+0x5f0] ;  /* 0x0005f00001267983 */ /* 0x000f220000100800 */
[----:B-1----:R-:W-:Y:S02]  /*27460*/  @!P1 IMAD.MOV.U32 R10, RZ, RZ, R28 ;  /* 0x000000ffff0a9224 */ /* 0x002fe400078e001c */
[----:B------:R-:W-:Y:S01]  /*27470*/  @!P1 IMAD.MOV.U32 R11, RZ, RZ, R29 ;  /* 0x000000ffff0b9224 */ /* 0x000fe200078e001d */
[----:B------:R-:W4:Y:S04]  /*27480*/  LDL R28, [R1+0x5e8] ;  /* 0x0005e800011c7983 */ /* 0x000f280000100800 */
[----:B------:R-:W4:Y:S04]  /*27490*/  LDL R29, [R1+0x5e4] ;  /* 0x0005e400011d7983 */ /* 0x000f280000100800 */
[----:B------:R2:W4:Y:S01]  /*274a0*/  @!P1 LDG.E.U8 R18, desc[UR24][R10.64] ;  /* 0x000000180a129981 */ /* 0x000522000c1e1100 */
[----:B------:R-:W-:-:S03]  /*274b0*/  PRMT R48, RZ, 0x7610, R48 ;  /* 0x00007610ff307816 */ /* 0x000fc60000000030 */
[----:B------:R-:W4:Y:S04]  /*274c0*/  LDL R39, [R1+0x5ec] ;  /* 0x0005ec0001277983 */ /* 0x000f280000100800 */
[----:B------:R-:W4:Y:S04]  /*274d0*/  LDL R44, [R1+0x3f0] ;  /* 0x0003f000012c7983 */ /* 0x000f280000100800 */
[----:B------:R-:W4:Y:S04]  /*274e0*/  LDL R41, [R1+0x454] ;  /* 0x0004540001297983 */ /* 0x000f280000100800 */
[----:B------:R-:W4:Y:S04]  /*274f0*/  LDL R40, [R1+0x458] ;  /* 0x0004580001287983 */ /* 0x000f280000100800 */
[----:B------:R-:W4:Y:S04]  /*27500*/  LDL R43, [R1+0x494] ;  /* 0x00049400012b7983 */ /* 0x000f280000100800 */
[----:B------:R-:W4:Y:S04]  /*27510*/  LDL R42, [R1+0x498] ;  /* 0x00049800012a7983 */ /* 0x000f280000100800 */
[----:B------:R-:W4:Y:S04]  /*27520*/  LDL R47, [R1+0x514] ;  /* 0x00051400012f7983 */ /* 0x000f280000100800 */
[----:B------:R-:W4:Y:S01]  /*27530*/  LDL R46, [R1+0x518] ;  /* 0x00051800012e7983 */ /* 0x000f220000100800 */
[----:B------:R-:W-:-:S03]  /*27540*/  PRMT R52, RZ, 0x7610, R52 ;  /* 0x00007610ff347816 */ /* 0x000fc60000000034 */
[----:B0-----:R-:W4:Y:S04]  /*27550*/  LDL R50, [R1+0x594] ;  /* 0x0005940001327983 */ /* 0x001f280000100800 */
[----:B------:R-:W4:Y:S04]  /*27560*/  LDL R73, [R1+0x5b4] ;  /* 0x0005b40001497983 */ /* 0x000f280000100800 */
[----:B------:R-:W4:Y:S04]  /*27570*/  LDL R72, [R1+0x5b8] ;  /* 0x0005b80001487983 */ /* 0x000f280000100800 */
[----:B------:R-:W4:Y:S04]  /*27580*/  LDL R70, [R1+0x3e0] ;  /* 0x0003e00001467983 */ /* 0x000f280000100800 */
[----:B------:R-:W4:Y:S01]  /*27590*/  LDL R56, [R1+0x614] ;  /* 0x0006140001387983 */ /* 0x000f220000100800 */
[----:B------:R-:W-:-:S02]  /*275a0*/  PRMT R49, RZ, 0x7610, R49 ;  /* 0x00007610ff317816 */ /* 0x000fc40000000031 */
[----:B------:R-:W-:Y:S01]  /*275b0*/  PRMT R51, RZ, 0x7610, R51 ;  /* 0x00007610ff337816 */ /* 0x000fe20000000033 */
[----:B------:R-:W4:Y:S01]  /*275c0*/  LDL R79, [R1+0x4dc] ;  /* 0x0004dc00014f7983 */ /* 0x000f220000100800 */
[----:B------:R-:W-:Y:S02]  /*275d0*/  PRMT R53, RZ, 0x7610, R53 ;  /* 0x00007610ff357816 */ /* 0x000fe40000000035 */
[----:B------:R-:W-:Y:S01]  /*275e0*/  PRMT R55, RZ, 0x7610, R55 ;  /* 0x00007610ff377816 */ /* 0x000fe20000000037 */
[----:B------:R-:W4:Y:S01]  /*275f0*/  LDL R78, [R1+0x4e0] ;  /* 0x0004e000014e7983 */ /* 0x000f220000100800 */
[----:B------:R-:W-:Y:S02]  /*27600*/  PRMT R57, RZ, 0x7610, R57 ;  /* 0x00007610ff397816 */ /* 0x000fe40000000039 */
[----:B------:R-:W-:Y:S01]  /*27610*/  PRMT R58, RZ, 0x7610, R58 ;  /* 0x00007610ff3a7816 */ /* 0x000fe2000000003a */
[----:B------:R-:W4:Y:S01]  /*27620*/  LDL R88, [R1+0x5c0] ;  /* 0x0005c00001587983 */ /* 0x000f220000100800 */
[----:B------:R-:W-:-:S02]  /*27630*/  PRMT R59, RZ, 0x7610, R59 ;  /* 0x00007610ff3b7816 */ /* 0x000fc4000000003b */
[----:B------:R-:W-:Y:S01]  /*27640*/  PRMT R60, RZ, 0x7610, R60 ;  /* 0x00007610ff3c7816 */ /* 0x000fe2000000003c */
[----:B------:R-:W4:Y:S01]  /*27650*/  LDL R89, [R1+0x5bc] ;  /* 0x0005bc0001597983 */ /* 0x000f220000100800 */
[----:B--2---:R-:W-:-:S03]  /*27660*/  @!P1 IMAD.MOV.U32 R11, RZ, RZ, R5 ;  /* 0x000000ffff0b9224 */ /* 0x004fc600078e0005 */
[----:B------:R-:W2:Y:S01]  /*27670*/  LDL R5, [R1+0x604] ;  /* 0x0006040001057983 */ /* 0x000ea20000100800 */
[----:B------:R-:W-:-:S03]  /*27680*/  @!P1 IMAD.MOV.U32 R10, RZ, RZ, R4 ;  /* 0x000000ffff0a9224 */ /* 0x000fc600078e0004 */
[----:B------:R-:W2:Y:S04]  /*27690*/  LDL R4, [R1+0x608] ;  /* 0x0006080001047983 */ /* 0x000ea80000100800 */
[----:B------:R0:W2:Y:S02]  /*276a0*/  @!P1 LDG.E.U8 R17, desc[UR24][R10.64] ;  /* 0x000000180a119981 */ /* 0x0000a4000c1e1100 */
[----:B0-----:R-:W-:Y:S02]  /*276b0*/  @!P1 IMAD.MOV.U32 R10, RZ, RZ, R27 ;  /* 0x000000ffff0a9224 */ /* 0x001fe400078e001b */
[----:B------:R-:W-:Y:S01]  /*276c0*/  @!P1 IMAD.MOV.U32 R11, RZ, RZ, R30 ;  /* 0x000000ffff0b9224 */ /* 0x000fe200078e001e */
[----:B------:R-:W2:Y:S04]  /*276d0*/  LDL R27, [R1+0x48c] ;  /* 0x00048c00011b7983 */ /* 0x000ea80000100800 */
[----:B------:R-:W2:Y:S04]  /*276e0*/  LDL R30, [R1+0x61c] ;  /* 0x00061c00011e7983 */ /* 0x000ea80000100800 */
[----:B------:R3:W2:Y:S02]  /*276f0*/  @!P1 LDG.E.U8 R16, desc[UR24][R10.64] ;  /* 0x000000180a109981 */ /* 0x0006a4000c1e1100 */
[----:B---3--:R-:W-:-:S02]  /*27700*/  @!P1 IMAD.MOV.U32 R10, RZ, RZ, R2 ;  /* 0x000000ffff0a9224 */ /* 0x008fc400078e0002 */
[----:B------:R-:W3:Y:S01]  /*27710*/  LDL R2, [R1+0x450] ;  /* 0x0004500001027983 */ /* 0x000ee20000100800 */
[----:B------:R-:W-:-:S03]  /*27720*/  @!P1 IMAD.MOV.U32 R11, RZ, RZ, R3 ;  /* 0x000000ffff0b9224 */ /* 0x000fc600078e0003 */
[----:B------:R-:W3:Y:S04]  /*27730*/  LDL R3, [R1+0x44c] ;  /* 0x00044c0001037983 */ /* 0x000ee80000100800 */
[----:B------:R4:W3:Y:S02]  /*27740*/  @!P1 LDG.E.U8 R15, desc[UR24][R10.64] ;  /* 0x000000180a0f9981 */ /* 0x0008e4000c1e1100 */
[----:B----4-:R-:W-:Y:S02]  /*27750*/  @!P1 IMAD.MOV.U32 R10, RZ, RZ, R8 ;  /* 0x000000ffff0a9224 */ /* 0x010fe400078e0008 */
[----:B------:R-:W4:Y:S01]  /*27760*/  LDL R8, [R1+0x470] ;  /* 0x0004700001087983 */ /* 0x000f220000100800 */
[----:B------:R-:W-:-:S03]  /*27770*/  @!P1 IMAD.MOV.U32 R11, RZ, RZ, R26 ;  /* 0x000000ffff0b9224 */ /* 0x000fc600078e001a */
[----:B------:R-:W4:Y:S04]  /*27780*/  LDL R26, [R1+0x490] ;  /* 0x00049000011a7983 */ /* 0x000f280000100800 */
[----:B------:R0:W4:Y:S02]  /*27790*/  @!P1 LDG.E.U8 R14, desc[UR24][R10.64] ;  /* 0x000000180a0e9981 */ /* 0x000124000c1e1100 */
[----:B0-----:R-:W-:Y:S02]  /*277a0*/  @!P1 IMAD.MOV.U32 R10, RZ, RZ, R24 ;  /* 0x000000ffff0a9224 */ /* 0x001fe400078e0018 */
[----:B------:R-:W-:Y:S02]  /*277b0*/  @!P1 IMAD.MOV.U32 R11, RZ, RZ, R25 ;  /* 0x000000ffff0b9224 */ /* 0x000fe400078e0019 */
[----:B------:R-:W-:-:S02]  /*277c0*/  @!P1 IMAD.MOV.U32 R24, RZ, RZ, R6 ;  /* 0x000000ffff189224 */ /* 0x000fc400078e0006 */
[----:B------:R-:W-:Y:S01]  /*277d0*/  @!P1 IMAD.MOV.U32 R25, RZ, RZ, R7 ;  /* 0x000000ffff199224 */ /* 0x000fe200078e0007 */
[----:B------:R0:W4:Y:S04]  /*277e0*/  @!P1 LDG.E.U8 R13, desc[UR24][R10.64] ;  /* 0x000000180a0d9981 */ /* 0x000128000c1e1100 */
[----:B------:R-:W4:Y:S04]  /*277f0*/  LDL R7, [R1+0x4ac] ;  /* 0x0004ac0001077983 */ /* 0x000f280000100800 */
[----:B------:R1:W4:Y:S01]  /*27800*/  @!P1 LDG.E.U8 R12, desc[UR24][R24.64] ;  /* 0x00000018180c9981 */ /* 0x000322000c1e1100 */
[----:B0-----:R-:W-:-:S03]  /*27810*/  PRMT R11, RZ, 0x7610, R11 ;  /* 0x00007610ff0b7816 */ /* 0x001fc6000000000b */
[----:B------:R-:W4:Y:S01]  /*27820*/  LDL R6, [R1+0x4b0] ;  /* 0x0004b00001067983 */ /* 0x000f220000100800 */
[----:B------:R-:W-:Y:S01]  /*27830*/  PRMT R10, RZ, 0x7610, R10 ;  /* 0x00007610ff0a7816 */ /* 0x000fe2000000000a */
[----:B-1----:R-:W-:Y:S02]  /*27840*/  @!P1 IMAD.MOV.U32 R24, RZ, RZ, R28 ;  /* 0x000000ffff189224 */ /* 0x002fe400078e001c */
[----:B------:R-:W-:Y:S01]  /*27850*/  @!P1 IMAD.MOV.U32 R25, RZ, RZ, R29 ;  /* 0x000000ffff199224 */ /* 0x000fe200078e001d */
[----:B------:R-:W4:Y:S04]  /*27860*/  LDL R28, [R1+0x4d0] ;  /* 0x0004d000011c7983 */ /* 0x000f280000100800 */
[----:B------:R2:W4:Y:S04]  /*27870*/  @!P1 LDG.E.U8 R11, desc[UR24][R24.64] ;  /* 0x00000018180b9981 */ /* 0x000528000c1e1100 */
[----:B------:R-:W4:Y:S01]  /*27880*/  LDL R29, [R1+0x4cc] ;  /* 0x0004cc00011d7983 */ /* 0x000f220000100800 */
[----:B--2---:R-:W-:-:S03]  /*27890*/  @!P1 IMAD.MOV.U32 R25, RZ, RZ, R5 ;  /* 0x000000ffff199224 */ /* 0x004fc600078e0005 */
[----:B------:R-:W2:Y:S01]  /*278a0*/  LDL R5, [R1+0x4ec] ;  /* 0x0004ec0001057983 */ /* 0x000ea20000100800 */
[----:B------:R-:W-:-:S03]  /*278b0*/  @!P1 IMAD.MOV.U32 R24, RZ, RZ, R4 ;  /* 0x000000ffff189224 */ /* 0x000fc600078e0004 */
[----:B------:R-:W2:Y:S04]  /*278c0*/  LDL R4, [R1+0x4f0] ;  /* 0x0004f00001047983 */ /* 0x000ea80000100800 */
[----:B------:R0:W2:Y:S02]  /*278d0*/  @!P1 LDG.E.U8 R10, desc[UR24][R24.64] ;  /* 0x00000018180a9981 */ /* 0x0000a4000c1e1100 */
[----:B0-----:R-:W-:Y:S02]  /*278e0*/  @!P1 IMAD.MOV.U32 R25, RZ, RZ, R31 ;  /* 0x000000ffff199224 */ /* 0x001fe400078e001f */
[----:B------:R-:W2:Y:S01]  /*278f0*/  LDL R31, [R1+0x50c] ;  /* 0x00050c00011f7983 */ /* 0x000ea20000100800 */
[----:B------:R-:W-:-:S03]  /*27900*/  @!P1 IMAD.MOV.U32 R24, RZ, RZ, R30 ;  /* 0x000000ffff189224 */ /* 0x000fc600078e001e */
[----:B------:R-:W2:Y:S04]  /*27910*/  LDL R30, [R1+0x510] ;  /* 0x00051000011e7983 */ /* 0x000ea80000100800 */
[----:B------:R3:W2:Y:S02]  /*27920*/  @!P1 LDG.E.U8 R9, desc[UR24][R24.64] ;  /* 0x0000001818099981 */ /* 0x0006a4000c1e1100 */
[----:B---3--:R-:W-:Y:S02]  /*27930*/  @!P1 IMAD.MOV.U32 R24, RZ, RZ, R2 ;  /* 0x000000ffff189224 */ /* 0x008fe400078e0002 */
[----:B------:R-:W3:Y:S01]  /*27940*/  LDL R2, [R1+0x530] ;  /* 0x0005300001027983 */ /* 0x000ee20000100800 */
[----:B------:R-:W-:-:S03]  /*27950*/  @!P1 IMAD.MOV.U32 R25, RZ, RZ, R3 ;  /* 0x000000ffff199224 */ /* 0x000fc600078e0003 */
[----:B------:R-:W3:Y:S04]  /*27960*/  LDL R3, [R1+0x52c] ;  /* 0x00052c0001037983 */ /* 0x000ee80000100800 */
[----:B------:R0:W3:Y:S02]  /*27970*/  @!P1 LDG.E.U8 R54, desc[UR24][R24.64] ;  /* 0x0000001818369981 */ /* 0x0000e4000c1e1100 */
[----:B0-----:R-:W-:Y:S02]  /*27980*/  @!P1 IMAD.MOV.U32 R25, RZ, RZ, R32 ;  /* 0x000000ffff199224 */ /* 0x001fe400078e0020 */
[----:B----4-:R-:W-:Y:S01]  /*27990*/  @!P1 IMAD.MOV.U32 R24, RZ, RZ, R8 ;  /* 0x000000ffff189224 */ /* 0x010fe200078e0008 */
[----:B------:R-:W4:Y:S04]  /*279a0*/  LDL R32, [R1+0x54c] ;  /* 0x00054c0001207983 */ /* 0x000f280000100800 */
[----:B------:R-:W4:Y:S04]  /*279b0*/  LDL R8, [R1+0x550] ;  /* 0x0005500001087983 */ /* 0x000f280000100800 */
[----:B------:R-:W4:Y:S04]  /*279c0*/  @!P1 LDG.E.U8 R23, desc[UR24][R26.64] ;  /* 0x000000181a179981 */ /* 0x000f28000c1e1100 */
[----:B------:R0:W4:Y:S02]  /*279d0*/  @!P1 LDG.E.U8 R48, desc[UR24][R24.64] ;  /* 0x0000001818309981 */ /* 0x000124000c1e1100 */
[----:B0-----:R-:W-:Y:S01]  /*279e0*/  PRMT R25, RZ, 0x7610, R25 ;  /* 0x00007610ff197816 */ /* 0x001fe20000000019 */
[----:B------:R-:W-:-:S02]  /*279f0*/  @!P1 IMAD.MOV.U32 R27, RZ, RZ, R7 ;  /* 0x000000ffff1b9224 */ /* 0x000fc400078e0007 */
[----:B------:R-:W4:Y:S01]  /*27a00*/  LDL R7, [R1+0x58c] ;  /* 0x00058c0001077983 */ /* 0x000f220000100800 */
[----:B------:R-:W-:Y:S01]  /*27a10*/  PRMT R24, RZ, 0x7610, R24 ;  /* 0x00007610ff187816 */ /* 0x000fe20000000018 */
[----:B------:R-:W-:Y:S02]  /*27a20*/  @!P1 IMAD.MOV.U32 R26, RZ, RZ, R6 ;  /* 0x000000ffff1a9224 */ /* 0x000fe400078e0006 */
[----:B------:R-:W4:Y:S04]  /*27a30*/  LDL R6, [R1+0x590] ;  /* 0x0005900001067983 */ /* 0x000f280000100800 */
[----:B------:R0:W4:Y:S04]  /*27a40*/  @!P1 LDG.E.U8 R24, desc[UR24][R26.64] ;  /* 0x000000181a189981 */ /* 0x000128000c1e1100 */
[----:B------:R2:W4:Y:S01]  /*27a50*/  @!P1 LDG.E.U8 R25, desc[UR24][R28.64] ;  /* 0x000000181c199981 */ /* 0x000522000c1e1100 */
[----:B0-----:R-:W-:Y:S01]  /*27a60*/  PRMT R27, RZ, 0x7610, R27 ;  /* 0x00007610ff1b7816 */ /* 0x001fe2000000001b */
[----:B--2---:R-:W-:-:S02]  /*27a70*/  @!P1 IMAD.MOV.U32 R29, RZ, RZ, R5 ;  /* 0x000000ffff1d9224 */ /* 0x004fc400078e0005 */
[----:B------:R-:W2:Y:S01]  /*27a80*/  LDL R5, [R1+0x5cc] ;  /* 0x0005cc0001057983 */ /* 0x000ea20000100800 */
[----:B------:R-:W-:-:S03]  /*27a90*/  @!P1 IMAD.MOV.U32 R28, RZ, RZ, R4 ;  /* 0x000000ffff1c9224 */ /* 0x000fc600078e0004 */
[----:B------:R-:W2:Y:S04]  /*27aa0*/  LDL R4, [R1+0x5d0] ;  /* 0x0005d00001047983 */ /* 0x000ea80000100800 */
[----:B------:R3:W2:Y:S02]  /*27ab0*/  @!P1 LDG.E.U8 R27, desc[UR24][R30.64] ;  /* 0x000000181e1b9981 */ /* 0x0006a4000c1e1100 */
[----:B---3--:R-:W-:Y:S02]  /*27ac0*/  @!P1 IMAD.MOV.U32 R30, RZ, RZ, R2 ;  /* 0x000000ffff1e9224 */ /* 0x008fe400078e0002 */
[----:B------:R-:W3:Y:S01]  /*27ad0*/  LDL R2, [R1+0x610] ;  /* 0x0006100001027983 */ /* 0x000ee20000100800 */
[----:B------:R-:W-:-:S03]  /*27ae0*/  @!P1 IMAD.MOV.U32 R31, RZ, RZ, R3 ;  /* 0x000000ffff1f9224 */ /* 0x000fc600078e0003 */
[----:B------:R-:W3:Y:S01]  /*27af0*/  LDL R3, [R1+0x60c] ;  /* 0x00060c0001037983 */ /* 0x000ee20000100800 */
[----:B------:R-:W-:-:S06]  /*27b00*/  PRMT R26, RZ, 0x7610, R26 ;  /* 0x00007610ff1a7816 */ /* 0x000fcc000000001a */
[----:B------:R0:W3:Y:S01]  /*27b10*/  @!P1 LDG.E.U8 R26, desc[UR24][R28.64] ;  /* 0x000000181c1a9981 */ /* 0x0000e2000c1e1100 */
[----:B----4-:R-:W-:Y:S02]  /*27b20*/  @!P1 IMAD.MOV.U32 R33, RZ, RZ, R32 ;  /* 0x000000ffff219224 */ /* 0x010fe400078e0020 */
[----:B------:R-:W-:Y:S02]  /*27b30*/  @!P1 IMAD.MOV.U32 R32, RZ, RZ, R8 ;  /* 0x000000ffff209224 */ /* 0x000fe400078e0008 */
[----:B------:R-:W4:Y:S01]  /*27b40*/  LDL R8, [R1+0x620] ;  /* 0x0006200001087983 */ /* 0x000f220000100800 */
[----:B0-----:R-:W-:Y:S02]  /*27b50*/  PRMT R29, RZ, 0x7610, R29 ;  /* 0x00007610ff1d7816 */ /* 0x001fe4000000001d */
[----:B------:R-:W-:-:S04]  /*27b60*/  PRMT R28, RZ, 0x7610, R28 ;  /* 0x00007610ff1c7816 */ /* 0x000fc8000000001c */
[----:B------:R0:W4:Y:S04]  /*27b70*/  @!P1 LDG.E.U8 R29, desc[UR24][R32.64] ;  /* 0x00000018201d9981 */ /* 0x000128000c1e1100 */
[----:B------:R1:W4:Y:S01]  /*27b80*/  @!P1 LDG.E.U8 R28, desc[UR24][R30.64] ;  /* 0x000000181e1c9981 */ /* 0x000322000c1e1100 */
[----:B0-----:R-:W-:Y:S02]  /*27b90*/  @!P1 IMAD.MOV.U32 R33, RZ, RZ, R35 ;  /* 0x000000ffff219224 */ /* 0x001fe400078e0023 */
[----:B------:R-:W-:Y:S02]  /*27ba0*/  @!P1 IMAD.MOV.U32 R32, RZ, RZ, R34 ;  /* 0x000000ffff209224 */ /* 0x000fe400078e0022 */
[----:B------:R-:W-:Y:S02]  /*27bb0*/  @!P1 IMAD.MOV.U32 R35, RZ, RZ, R7 ;  /* 0x000000ffff239224 */ /* 0x000fe400078e0007 */
[----:B------:R-:W4:Y:S01]  /*27bc0*/  LDL R7, [R1+0x474] ;  /* 0x0004740001077983 */ /* 0x000f220000100800 */
[----:B-1----:R-:W-:Y:S01]  /*27bd0*/  PRMT R31, RZ, 0x7610, R31 ;  /* 0x00007610ff1f7816 */ /* 0x002fe2000000001f */
[----:B------:R-:W-:-:S02]  /*27be0*/  @!P1 IMAD.MOV.U32 R34, RZ, RZ, R6 ;  /* 0x000000ffff229224 */ /* 0x000fc400078e0006 */
[----:B------:R-:W4:Y:S01]  /*27bf0*/  LDL R6, [R1+0x478] ;  /* 0x0004780001067983 */ /* 0x000f220000100800 */
[----:B------:R-:W-:-:S03]  /*27c00*/  PRMT R30, RZ, 0x7610, R30 ;  /* 0x00007610ff1e7816 */ /* 0x000fc6000000001e */
[----:B------:R0:W4:Y:S04]  /*27c10*/  @!P1 LDG.E.U8 R31, desc[UR24][R34.64] ;  /* 0x00000018221f9981 */ /* 0x000128000c1e1100 */
[----:B------:R1:W4:Y:S01]  /*27c20*/  @!P1 LDG.E.U8 R30, desc[UR24][R32.64] ;  /* 0x00000018201e9981 */ /* 0x000322000c1e1100 */
[----:B0-----:R-:W-:Y:S02]  /*27c30*/  @!P1 IMAD.MOV.U32 R34, RZ, RZ, R36 ;  /* 0x000000ffff229224 */ /* 0x001fe400078e0024 */
[----:B------:R-:W-:Y:S01]  /*27c40*/  @!P1 IMAD.MOV.U32 R35, RZ, RZ, R37 ;  /* 0x000000ffff239224 */ /* 0x000fe200078e0025 */
[----:B-1----:R-:W-:Y:S01]  /*27c50*/  PRMT R33, RZ, 0x7610, R33 ;  /* 0x00007610ff217816 */ /* 0x002fe20000000021 */
[----:B--2---:R-:W-:Y:S02]  /*27c60*/  @!P1 IMAD.MOV.U32 R37, RZ, RZ, R5 ;  /* 0x000000ffff259224 */ /* 0x004fe400078e0005 */
[----:B------:R-:W2:Y:S01]  /*27c70*/  LDL R5, [R1+0x4b4] ;  /* 0x0004b40001057983 */ /* 0x000ea20000100800 */
[----:B------:R-:W-:-:S03]  /*27c80*/  @!P1 IMAD.MOV.U32 R36, RZ, RZ, R4 ;  /* 0x000000ffff249224 */ /* 0x000fc600078e0004 */
[----:B------:R-:W2:Y:S04]  /*27c90*/  LDL R4, [R1+0x4b8] ;  /* 0x0004b80001047983 */ /* 0x000ea80000100800 */
[----:B------:R0:W2:Y:S02]  /*27ca0*/  @!P1 LDG.E.U8 R33, desc[UR24][R36.64] ;  /* 0x0000001824219981 */ /* 0x0000a4000c1e1100 */
[----:B0-----:R-:W-:Y:S02]  /*27cb0*/  @!P1 IMAD.MOV.U32 R36, RZ, RZ, R38 ;  /* 0x000000ffff249224 */ /* 0x001fe400078e0026 */
[----:B---3--:R-:W-:Y:S02]  /*27cc0*/  @!P1 IMAD.MOV.U32 R38, RZ, RZ, R2 ;  /* 0x000000ffff269224 */ /* 0x008fe400078e0002 */
[----:B------:R-:W3:Y:S01]  /*27cd0*/  LDL R2, [R1+0x4d8] ;  /* 0x0004d80001027983 */ /* 0x000ee20000100800 */
[----:B------:R-:W-:-:S02]  /*27ce0*/  @!P1 IMAD.MOV.U32 R37, RZ, RZ, R39 ;  /* 0x000000ffff259224 */ /* 0x000fc400078e0027 */
[----:B------:R-:W-:Y:S02]  /*27cf0*/  @!P1 IMAD.MOV.U32 R39, RZ, RZ, R3 ;  /* 0x000000ffff279224 */ /* 0x000fe400078e0003 */
[----:B------:R-:W3:Y:S01]  /*27d00*/  LDL R3, [R1+0x4d4] ;  /* 0x0004d40001037983 */ /* 0x000ee20000100800 */
[----:B------:R-:W-:-:S06]  /*27d10*/  PRMT R32, RZ, 0x7610, R32 ;  /* 0x00007610ff207816 */ /* 0x000fcc0000000020 */
[----:B------:R0:W3:Y:S02]  /*27d20*/  @!P1 LDG.E.U8 R32, desc[UR24][R34.64] ;  /* 0x0000001822209981 */ /* 0x0000e4000c1e1100 */
[----:B0-----:R-:W-:Y:S02]  /*27d30*/  PRMT R35, RZ, 0x7610, R35 ;  /* 0x00007610ff237816 */ /* 0x001fe40000000023 */
[----:B------:R-:W-:-:S04]  /*27d40*/  PRMT R34, RZ, 0x7610, R34 ;  /* 0x00007610ff227816 */ /* 0x000fc80000000022 */
[----:B------:R0:W3:Y:S04]  /*27d50*/  @!P1 LDG.E.U8 R35, desc[UR24][R38.64] ;  /* 0x0000001826239981 */ /* 0x0000e8000c1e1100 */
[----:B------:R1:W3:Y:S01]  /*27d60*/  @!P1 LDG.E.U8 R34, desc[UR24][R36.64] ;  /* 0x0000001824229981 */ /* 0x0002e2000c1e1100 */
[----:B0-----:R-:W-:Y:S02]  /*27d70*/  @!P1 IMAD.MOV.U32 R39, RZ, RZ, R44 ;  /* 0x000000ffff279224 */ /* 0x001fe400078e002c */
[----:B----4-:R-:W-:Y:S01]  /*27d80*/  @!P1 IMAD.MOV.U32 R38, RZ, RZ, R8 ;  /* 0x000000ffff269224 */ /* 0x010fe200078e0008 */
[----:B------:R-:W4:Y:S01]  /*27d90*/  LDL R44, [R1+0x4f4] ;  /* 0x0004f400012c7983 */ /* 0x000f220000100800 */
[----:B-1----:R-:W-:-:S03]  /*27da0*/  PRMT R36, RZ, 0x7610, R36 ;  /* 0x00007610ff247816 */ /* 0x002fc60000000024 */
[----:B------:R-:W4:Y:S04]  /*27db0*/  LDL R8, [R1+0x4f8] ;  /* 0x0004f80001087983 */ /* 0x000f280000100800 */
[----:B------:R0:W4:Y:S01]  /*27dc0*/  @!P1 LDG.E.U8 R36, desc[UR24][R38.64] ;  /* 0x0000001826249981 */ /* 0x000122000c1e1100 */
[----:B------:R-:W-:Y:S01]  /*27dd0*/  PRMT R37, RZ, 0x7610, R37 ;  /* 0x00007610ff257816 */ /* 0x000fe20000000025 */
[----:B0-----:R-:W-:Y:S02]  /*27de0*/  @!P1 IMAD.MOV.U32 R39, RZ, RZ, R41 ;  /* 0x000000ffff279224 */ /* 0x001fe400078e0029 */
[----:B------:R-:W-:Y:S02]  /*27df0*/  @!P1 IMAD.MOV.U32 R41, RZ, RZ, R7 ;  /* 0x000000ffff299224 */ /* 0x000fe400078e0007 */
[----:B------:R-:W4:Y:S01]  /*27e00*/  LDL R7, [R1+0x534] ;  /* 0x0005340001077983 */ /* 0x000f220000100800 */
[----:B------:R-:W-:-:S02]  /*27e10*/  @!P1 IMAD.MOV.U32 R38, RZ, RZ, R40 ;  /* 0x000000ffff269224 */ /* 0x000fc400078e0028 */
[----:B------:R-:W-:Y:S02]  /*27e20*/  @!P1 IMAD.MOV.U32 R40, RZ, RZ, R6 ;  /* 0x000000ffff289224 */ /* 0x000fe400078e0006 */
[----:B------:R-:W4:Y:S04]  /*27e30*/  LDL R6, [R1+0x538] ;  /* 0x0005380001067983 */ /* 0x000f280000100800 */
[----:B------:R0:W4:Y:S04]  /*27e40*/  @!P1 LDG.E.U8 R37, desc[UR24][R40.64] ;  /* 0x0000001828259981 */ /* 0x000128000c1e1100 */
[----:B------:R1:W4:Y:S01]  /*27e50*/  @!P1 LDG.E.U8 R52, desc[UR24][R38.64] ;  /* 0x0000001826349981 */ /* 0x000322000c1e1100 */
[----:B0-----:R-:W-:-:S02]  /*27e60*/  @!P1 IMAD.MOV.U32 R40, RZ, RZ, R42 ;  /* 0x000000ffff289224 */ /* 0x001fc400078e002a */
[----:B------:R-:W-:Y:S01]  /*27e70*/  @!P1 IMAD.MOV.U32 R41, RZ, RZ, R43 ;  /* 0x000000ffff299224 */ /* 0x000fe200078e002b */
[----:B-1----:R-:W-:Y:S01]  /*27e80*/  PRMT R39, RZ, 0x7610, R39 ;  /* 0x00007610ff277816 */ /* 0x002fe20000000027 */
[----:B--2---:R-:W-:Y:S02]  /*27e90*/  @!P1 IMAD.MOV.U32 R43, RZ, RZ, R5 ;  /* 0x000000ffff2b9224 */ /* 0x004fe400078e0005 */
        /* <DEDUP_REMOVED lines=9> */
[----:B------:R0:W3:Y:S02]  /*27f30*/  @!P1 LDG.E.U8 R38, desc[UR24][R40.64] ;  /* 0x0000001828269981 */ /* 0x0000e4000c1e1100 */
[----:B0-----:R-:W-:Y:S02]  /*27f40*/  PRMT R41, RZ, 0x7610, R41 ;  /* 0x00007610ff297816 */ /* 0x001fe40000000029 */
[----:B------:R-:W-:-:S06]  /*27f50*/  PRMT R40, RZ, 0x7610, R40 ;  /* 0x00007610ff287816 */ /* 0x000fcc0000000028 */
[----:B------:R0:W3:Y:S01]  /*27f60*/  @!P1 LDG.E.U8 R40, desc[UR24][R42.64] ;  /* 0x000000182a289981 */ /* 0x0000e2000c1e1100 */
[----:B----4-:R-:W-:Y:S02]  /*27f70*/  @!P1 IMAD.MOV.U32 R45, RZ, RZ, R44 ;  /* 0x000000ffff2d9224 */ /* 0x010fe400078e002c */
[----:B------:R-:W-:Y:S02]  /*27f80*/  @!P1 IMAD.MOV.U32 R44, RZ, RZ, R8 ;  /* 0x000000ffff2c9224 */ /* 0x000fe400078e0008 */
[----:B------:R-:W4:Y:S04]  /*27f90*/  LDL R8, [R1+0x598] ;  /* 0x0005980001087983 */ /* 0x000f280000100800 */
[----:B------:R1:W4:Y:S01]  /*27fa0*/  @!P1 LDG.E.U8 R41, desc[UR24][R44.64] ;  /* 0x000000182c299981 */ /* 0x000322000c1e1100 */
[----:B0-----:R-:W-:Y:S01]  /*27fb0*/  PRMT R43, RZ, 0x7610, R43 ;  /* 0x00007610ff2b7816 */ /* 0x001fe2000000002b */
[----:B-1----:R-:W-:-:S02]  /*27fc0*/  @!P1 IMAD.MOV.U32 R45, RZ, RZ, R47 ;  /* 0x000000ffff2d9224 */ /* 0x002fc400078e002f */
[----:B------:R-:W-:Y:S02]  /*27fd0*/  @!P1 IMAD.MOV.U32 R47, RZ, RZ, R7 ;  /* 0x000000ffff2f9224 */ /* 0x000fe400078e0007 */
[----:B------:R-:W4:Y:S01]  /*27fe0*/  LDL R7, [R1+0x5d4] ;  /* 0x0005d40001077983 */ /* 0x000f220000100800 */
[----:B------:R-:W-:Y:S02]  /*27ff0*/  @!P1 IMAD.MOV.U32 R44, RZ, RZ, R46 ;  /* 0x000000ffff2c9224 */ /* 0x000fe400078e002e */
[----:B------:R-:W-:Y:S02]  /*28000*/  @!P1 IMAD.MOV.U32 R46, RZ, RZ, R6 ;  /* 0x000000ffff2e9224 */ /* 0x000fe400078e0006 */
[----:B------:R-:W4:Y:S01]  /*28010*/  LDL R6, [R1+0x5d8] ;  /* 0x0005d80001067983 */ /* 0x000f220000100800 */
[----:B------:R-:W-:-:S03]  /*28020*/  PRMT R42, RZ, 0x7610, R42 ;  /* 0x00007610ff2a7816 */ /* 0x000fc6000000002a */
[----:B------:R-:W4:Y:S04]  /*28030*/  @!P1 LDG.E.U8 R43, desc[UR24][R46.64] ;  /* 0x000000182e2b9981 */ /* 0x000f28000c1e1100 */
[----:B------:R0:W4:Y:S02]  /*28040*/  @!P1 LDG.E.U8 R42, desc[UR24][R44.64] ;  /* 0x000000182c2a9981 */ /* 0x000124000c1e1100 */
[----:B0-----:R-:W-:Y:S01]  /*28050*/  PRMT R44, RZ, 0x7610, R44 ;  /* 0x00007610ff2c7816 */ /* 0x001fe2000000002c */
        /* <DEDUP_REMOVED lines=11> */
[----:B0-----:R-:W-:Y:S02]  /*28110*/  @!P1 IMAD.MOV.U32 R47, RZ, RZ, R50 ;  /* 0x000000ffff2f9224 */ /* 0x001fe400078e0032 */
[----:B------:R-:W3:Y:S01]  /*28120*/  LDL R50, [R1+0x45c] ;  /* 0x00045c0001327983 */ /* 0x000ee20000100800 */
[----:B----4-:R-:W-:-:S03]  /*28130*/  @!P1 IMAD.MOV.U32 R46, RZ, RZ, R8 ;  /* 0x000000ffff2e9224 */ /* 0x010fc600078e0008 */
[----:B------:R-:W4:Y:S04]  /*28140*/  LDL R8, [R1+0x460] ;  /* 0x0004600001087983 */ /* 0x000f280000100800 */
[----:B------:R0:W4:Y:S02]  /*28150*/  @!P1 LDG.E.U8 R49, desc[UR24][R46.64] ;  /* 0x000000182e319981 */ /* 0x000124000c1e1100 */
[----:B0-----:R-:W-:Y:S02]  /*28160*/  @!P1 IMAD.MOV.U32 R46, RZ, RZ, R72 ;  /* 0x000000ffff2e9224 */ /* 0x001fe400078e0048 */
[----:B------:R-:W-:Y:S01]  /*28170*/  @!P1 IMAD.MOV.U32 R47, RZ, RZ, R73 ;  /* 0x000000ffff2f9224 */ /* 0x000fe200078e0049 */
[----:B------:R-:W4:Y:S04]  /*28180*/  LDL R72, [R1+0x500] ;  /* 0x0005000001487983 */ /* 0x000f280000100800 */
[----:B------:R0:W4:Y:S04]  /*28190*/  @!P1 LDG.E.U8 R51, desc[UR24][R46.64] ;  /* 0x000000182e339981 */ /* 0x000128000c1e1100 */
[----:B------:R-:W4:Y:S01]  /*281a0*/  LDL R73, [R1+0x4fc] ;  /* 0x0004fc0001497983 */ /* 0x000f220000100800 */
[----:B0-----:R-:W-:-:S03]  /*281b0*/  @!P1 IMAD.MOV.U32 R47, RZ, RZ, R7 ;  /* 0x000000ffff2f9224 */ /* 0x001fc600078e0007 */
[----:B------:R-:W4:Y:S01]  /*281c0*/  LDL R7, [R1+0x47c] ;  /* 0x00047c0001077983 */ /* 0x000f220000100800 */
[----:B------:R-:W-:-:S03]  /*281d0*/  @!P1 IMAD.MOV.U32 R46, RZ, RZ, R6 ;  /* 0x000000ffff2e9224 */ /* 0x000fc600078e0006 */
[----:B------:R-:W4:Y:S04]  /*281e0*/  LDL R6, [R1+0x480] ;  /* 0x0004800001067983 */ /* 0x000f280000100800 */
[----:B------:R2:W4:Y:S02]  /*281f0*/  @!P1 LDG.E.U8 R53, desc[UR24][R46.64] ;  /* 0x000000182e359981 */ /* 0x000524000c1e1100 */
[----:B--2---:R-:W-:Y:S02]  /*28200*/  @!P1 IMAD.MOV.U32 R47, RZ, RZ, R5 ;  /* 0x000000ffff2f9224 */ /* 0x004fe400078e0005 */
[----:B------:R-:W2:Y:S01]  /*28210*/  LDL R5, [R1+0x49c] ;  /* 0x00049c0001057983 */ /* 0x000ea20000100800 */
[----:B------:R-:W-:-:S03]  /*28220*/  @!P1 IMAD.MOV.U32 R46, RZ, RZ, R4 ;  /* 0x000000ffff2e9224 */ /* 0x000fc600078e0004 */
[----:B------:R-:W2:Y:S04]  /*28230*/  LDL R4, [R1+0x4a0] ;  /* 0x0004a00001047983 */ /* 0x000ea80000100800 */
[----:B------:R0:W2:Y:S02]  /*28240*/  @!P1 LDG.E.U8 R55, desc[UR24][R46.64] ;  /* 0x000000182e379981 */ /* 0x0000a4000c1e1100 */
[----:B0-----:R-:W-:Y:S02]  /*28250*/  @!P1 IMAD.MOV.U32 R46, RZ, RZ, R56 ;  /* 0x000000ffff2e9224 */ /* 0x001fe400078e0038 */
[----:B------:R-:W-:Y:S01]  /*28260*/  @!P1 IMAD.MOV.U32 R47, RZ, RZ, R70 ;  /* 0x000000ffff2f9224 */ /* 0x000fe200078e0046 */
[----:B------:R-:W2:Y:S04]  /*28270*/  LDL R56, [R1+0x520] ;  /* 0x0005200001387983 */ /* 0x000ea80000100800 */
[----:B------:R3:W2:Y:S04]  /*28280*/  @!P1 LDG.E.U8 R57, desc[UR24][R46.64] ;  /* 0x000000182e399981 */ /* 0x0006a8000c1e1100 */
[----:B------:R-:W2:Y:S01]  /*28290*/  LDL R70, [R1+0x51c] ;  /* 0x00051c0001467983 */ /* 0x000ea20000100800 */
[----:B---3--:R-:W-:-:S03]  /*282a0*/  @!P1 IMAD.MOV.U32 R46, RZ, RZ, R2 ;  /* 0x000000ffff2e9224 */ /* 0x008fc600078e0002 */
[----:B------:R-:W3:Y:S01]  /*282b0*/  LDL R2, [R1+0x4c0] ;  /* 0x0004c00001027983 */ /* 0x000ee20000100800 */
[----:B------:R-:W-:-:S03]  /*282c0*/  @!P1 IMAD.MOV.U32 R47, RZ, RZ, R3 ;  /* 0x000000ffff2f9224 */ /* 0x000fc600078e0003 */
[----:B------:R-:W3:Y:S04]  /*282d0*/  LDL R3, [R1+0x4bc] ;  /* 0x0004bc0001037983 */ /* 0x000ee80000100800 */
[----:B------:R0:W3:Y:S02]  /*282e0*/  @!P1 LDG.E.U8 R58, desc[UR24][R46.64] ;  /* 0x000000182e3a9981 */ /* 0x0000e4000c1e1100 */
[----:B0-----:R-:W-:Y:S02]  /*282f0*/  @!P1 IMAD.MOV.U32 R47, RZ, RZ, R50 ;  /* 0x000000ffff2f9224 */ /* 0x001fe400078e0032 */
[----:B------:R-:W3:Y:S01]  /*28300*/  LDL R50, [R1+0x53c] ;  /* 0x00053c0001327983 */ /* 0x000ee20000100800 */
[----:B----4-:R-:W-:-:S03]  /*28310*/  @!P1 IMAD.MOV.U32 R46, RZ, RZ, R8 ;  /* 0x000000ffff2e9224 */ /* 0x010fc600078e0008 */
[----:B------:R-:W4:Y:S04]  /*28320*/  LDL R8, [R1+0x540] ;  /* 0x0005400001087983 */ /* 0x000f280000100800 */
[----:B------:R0:W4:Y:S01]  /*28330*/  @!P1 LDG.E.U8 R59, desc[UR24][R46.64] ;  /* 0x000000182e3b9981 */ /* 0x000122000c1e1100 */
[----:B------:R-:W-:Y:S01]  /*28340*/  PRMT R61, RZ, 0x7610, R61 ;  /* 0x00007610ff3d7816 */ /* 0x000fe2000000003d */
[----:B0-----:R-:W-:Y:S02]  /*28350*/  @!P1 IMAD.MOV.U32 R47, RZ, RZ, R7 ;  /* 0x000000ffff2f9224 */ /* 0x001fe400078e0007 */
        /* <DEDUP_REMOVED lines=9> */
[----:B---3--:R-:W-:Y:S02]  /*283f0*/  @!P1 IMAD.MOV.U32 R46, RZ, RZ, R2 ;  /* 0x000000ffff2e9224 */ /* 0x008fe400078e0002 */
[----:B------:R-:W3:Y:S01]  /*28400*/  LDL R2, [R1+0x5a0] ;  /* 0x0005a00001027983 */ /* 0x000ee20000100800 */
[----:B------:R-:W-:Y:S01]  /*28410*/  PRMT R62, RZ, 0x7610, R62 ;  /* 0x00007610ff3e7816 */ /* 0x000fe2000000003e */
[----:B------:R-:W-:Y:S01]  /*28420*/  @!P1 IMAD.MOV.U32 R47, RZ, RZ, R3 ;  /* 0x000000ffff2f9224 */ /* 0x000fe200078e0003 */
[----:B------:R-:W-:Y:S01]  /*28430*/  PRMT R63, RZ, 0x7610, R63 ;  /* 0x00007610ff3f7816 */ /* 0x000fe2000000003f */
[----:B------:R-:W3:Y:S04]  /*28440*/  LDL R3, [R1+0x59c] ;  /* 0x00059c0001037983 */ /* 0x000ee80000100800 */
[----:B------:R0:W3:Y:S01]  /*28450*/  @!P1 LDG.E.U8 R62, desc[UR24][R46.64] ;  /* 0x000000182e3e9981 */ /* 0x0000e2000c1e1100 */
[----:B------:R-:W-:Y:S01]  /*28460*/  PRMT R64, RZ, 0x7610, R64 ;  /* 0x00007610ff407816 */ /* 0x000fe20000000040 */
[----:B0-----:R-:W-:-:S02]  /*28470*/  @!P1 IMAD.MOV.U32 R46, RZ, RZ, R78 ;  /* 0x000000ffff2e9224 */ /* 0x001fc400078e004e */
[----:B------:R-:W-:Y:S01]  /*28480*/  @!P1 IMAD.MOV.U32 R47, RZ, RZ, R79 ;  /* 0x000000ffff2f9224 */ /* 0x000fe200078e004f */
[----:B------:R-:W-:Y:S01]  /*28490*/  PRMT R65, RZ, 0x7610, R65 ;  /* 0x00007610ff417816 */ /* 0x000fe20000000041 */
[----:B------:R-:W3:Y:S04]  /*284a0*/  LDL R79, [R1+0x5dc] ;  /* 0x0005dc00014f7983 */ /* 0x000ee80000100800 */
[----:B------:R0:W3:Y:S01]  /*284b0*/  @!P1 LDG.E.U8 R63, desc[UR24][R46.64] ;  /* 0x000000182e3f9981 */ /* 0x0000e2000c1e1100 */
[----:B------:R-:W-:-:S03]  /*284c0*/  PRMT R66, RZ, 0x7610, R66 ;  /* 0x00007610ff427816 */ /* 0x000fc60000000042 */
[----:B------:R-:W3:Y:S01]  /*284d0*/  LDL R78, [R1+0x5fc] ;  /* 0x0005fc00014e7983 */ /* 0x000ee20000100800 */
[----:B0-----:R-:W-:Y:S02]  /*284e0*/  @!P1 IMAD.MOV.U32 R46, RZ, RZ, R72 ;  /* 0x000000ffff2e9224 */ /* 0x001fe400078e0048 */
        /* <DEDUP_REMOVED lines=8> */
[----:B------:R-:W3:Y:S04]  /*28570*/  LDL R56, [R1+0x3e4] ;  /* 0x0003e40001387983 */ /* 0x000ee80000100800 */
[----:B------:R4:W3:Y:S04]  /*28580*/  @!P1 LDG.E.U8 R65, desc[UR24][R46.64] ;  /* 0x000000182e419981 */ /* 0x0008e8000c1e1100 */
[----:B------:R-:W3:Y:S01]  /*28590*/  LDL R70, [R1+0x618] ;  /* 0x0006180001467983 */ /* 0x000ee20000100800 */
[----:B----4-:R-:W-:-:S02]  /*285a0*/  @!P1 IMAD.MOV.U32 R46, RZ, RZ, R8 ;  /* 0x000000ffff2e9224 */ /* 0x010fc400078e0008 */
[----:B------:R-:W-:Y:S02]  /*285b0*/  @!P1 IMAD.MOV.U32 R47, RZ, RZ, R50 ;  /* 0x000000ffff2f9224 */ /* 0x000fe400078e0032 */
[----:B------:R-:W4:Y:S04]  /*285c0*/  LDL R50, [R1+0x3f8] ;  /* 0x0003f80001327983 */ /* 0x000f280000100800 */
[----:B------:R0:W4:Y:S02]  /*285d0*/  @!P1 LDG.E.U8 R66, desc[UR24][R46.64] ;  /* 0x000000182e429981 */ /* 0x000124000c1e1100 */
[----:B0-----:R-:W-:Y:S02]  /*285e0*/  @!P1 IMAD.MOV.U32 R47, RZ, RZ, R7 ;  /* 0x000000ffff2f9224 */ /* 0x001fe400078e0007 */
[----:B------:R-:W4:Y:S01]  /*285f0*/  LDL R7, [R1+0x5e0] ;  /* 0x0005e00001077983 */ /* 0x000f220000100800 */
[----:B------:R-:W-:-:S03]  /*28600*/  @!P1 IMAD.MOV.U32 R46, RZ, RZ, R6 ;  /* 0x000000ffff2e9224 */ /* 0x000fc600078e0006 */
[----:B------:R-:W4:Y:S04]  /*28610*/  LDL.LU R80, [R1+0x2a0] ;  /* 0x0002a00001507983 */ /* 0x000f280000300800 */
[----:B------:R2:W4:Y:S04]  /*28620*/  @!P1 LDG.E.U8 R67, desc[UR24][R46.64] ;  /* 0x000000182e439981 */ /* 0x000528000c1e1100 */
        /* <DEDUP_REMOVED lines=8> */
[----:B--2---:R-:W-:-:S02]  /*286b0*/  @!P1 IMAD.MOV.U32 R47, RZ, RZ, R5 ;  /* 0x000000ffff2f9224 */ /* 0x004fc400078e0005 */
[----:B------:R-:W-:-:S05]  /*286c0*/  @!P1 IMAD.MOV.U32 R46, RZ, RZ, R4 ;  /* 0x000000ffff2e9224 */ /* 0x000fca00078e0004 */
[----:B------:R3:W2:Y:S02]  /*286d0*/  @!P1 LDG.E.U8 R68, desc[UR24][R46.64] ;  /* 0x000000182e449981 */ /* 0x0006a4000c1e1100 */
[----:B---3--:R-:W-:Y:S02]  /*286e0*/  @!P1 IMAD.MOV.U32 R46, RZ, RZ, R2 ;  /* 0x000000ffff2e9224 */ /* 0x008fe400078e0002 */
[----:B------:R-:W3:Y:S04]  /*286f0*/  LDL.LU R2, [R1+0x1f4] ;  /* 0x0001f40001027983 */ /* 0x000ee80000300800 */
[----:B------:R-:W2:Y:S01]  /*28700*/  LDL.LU R4, [R1+0x1ec] ;  /* 0x0001ec0001047983 */ /* 0x000ea20000300800 */
[----:B------:R-:W-:Y:S01]  /*28710*/  PRMT R69, RZ, 0x7610, R69 ;  /* 0x00007610ff457816 */ /* 0x000fe20000000045 */
[----:B------:R-:W-:Y:S01]  /*28720*/  @!P1 IMAD.MOV.U32 R47, RZ, RZ, R3 ;  /* 0x000000ffff2f9224 */ /* 0x000fe200078e0003 */
[----:B------:R-:W-:Y:S01]  /*28730*/  PRMT R71, RZ, 0x7610, R71 ;  /* 0x00007610ff477816 */ /* 0x000fe20000000047 */
[----:B------:R-:W2:Y:S04]  /*28740*/  LDL.LU R3, [R1+0x1e4] ;  /* 0x0001e40001037983 */ /* 0x000ea80000300800 */
[----:B------:R0:W2:Y:S01]  /*28750*/  @!P1 LDG.E.U8 R69, desc[UR24][R46.64] ;  /* 0x000000182e459981 */ /* 0x0000a2000c1e1100 */
[----:B------:R-:W-:-:S03]  /*28760*/  PRMT R74, RZ, 0x7610, R74 ;  /* 0x00007610ff4a7816 */ /* 0x000fc6000000004a */
[----:B------:R-:W2:Y:S04]  /*28770*/  LDL.LU R6, [R1+0x170] ;  /* 0x0001700001067983 */ /* 0x000ea80000300800 */
[----:B------:R-:W2:Y:S01]  /*28780*/  LDL.LU R5, [R1+0x16c] ;  /* 0x00016c0001057983 */ /* 0x000ea20000300800 */
[----:B0-----:R-:W-:Y:S02]  /*28790*/  @!P1 IMAD.MOV.U32 R46, RZ, RZ, R88 ;  /* 0x000000ffff2e9224 */ /* 0x001fe400078e0058 */
[----:B------:R-:W-:Y:S01]  /*287a0*/  @!P1 IMAD.MOV.U32 R47, RZ, RZ, R89 ;  /* 0x000000ffff2f9224 */ /* 0x000fe200078e0059 */
[----:B------:R-:W2:Y:S04]  /*287b0*/  LDL.LU R8, [R1+0x164] ;  /* 0x0001640001087983 */ /* 0x000ea80000300800 */
[----:B------:R0:W2:Y:S01]  /*287c0*/  @!P1 LDG.E.U8 R71, desc[UR24][R46.64] ;  /* 0x000000182e479981 */ /* 0x0000a2000c1e1100 */
[----:B------:R-:W-:Y:S01]  /*287d0*/  PRMT R75, RZ, 0x7610, R75 ;  /* 0x00007610ff4b7816 */ /* 0x000fe2000000004b */
[----:B0-----:R-:W-:Y:S01]  /*287e0*/  @!P1 IMAD.MOV.U32 R47, RZ, RZ, R79 ;  /* 0x000000ffff2f9224 */ /* 0x001fe200078e004f */
[----:B------:R-:W-:Y:S01]  /*287f0*/  PRMT R76, RZ, 0x7610, R76 ;  /* 0x00007610ff4c7816 */ /* 0x000fe2000000004c */
[----:B----4-:R-:W-:-:S02]  /*28800*/  @!P1 IMAD.MOV.U32 R46, RZ, RZ, R7 ;  /* 0x000000ffff2e9224 */ /* 0x010fc400078e0007 */
[----:B------:R-:W4:Y:S04]  /*28810*/  LDL.LU R7, [R1+0x158] ;  /* 0x0001580001077983 */ /* 0x000f280000300800 */
[----:B------:R0:W4:Y:S02]  /*28820*/  @!P1 LDG.E.U8 R74, desc[UR24][R46.64] ;  /* 0x000000182e4a9981 */ /* 0x000124000c1e1100 */
[----:B0-----:R-:W-:Y:S02]  /*28830*/  @!P1 IMAD.MOV.U32 R46, RZ, RZ, R73 ;  /* 0x000000ffff2e9224 */ /* 0x001fe400078e0049 */
[----:B------:R-:W-:Y:S01]  /*28840*/  @!P1 IMAD.MOV.U32 R47, RZ, RZ, R78 ;  /* 0x000000ffff2f9224 */ /* 0x000fe200078e004e */
[----:B------:R-:W-:Y:S04]  /*28850*/  STS.U8 [R0+UR9+0x8b00], R80 ;  /* 0x008b005000007988 */ /* 0x000fe80008000009 */
[----:B------:R0:W4:Y:S04]  /*28860*/  @!P1 LDG.E.U8 R75, desc[UR24][R46.64] ;  /* 0x000000182e4b9981 */ /* 0x000128000c1e1100 */
[----:B------:R-:W-:Y:S01]  /*28870*/  STS.U8 [R0+UR9+0xab00], R81 ;  /* 0x00ab005100007988 */ /* 0x000fe20008000009 */
[----:B0-----:R-:W-:-:S02]  /*28880*/  @!P1 IMAD.MOV.U32 R46, RZ, RZ, R70 ;  /* 0x000000ffff2e9224 */ /* 0x001fc400078e0046 */
[----:B------:R-:W-:Y:S01]  /*28890*/  @!P1 IMAD.MOV.U32 R47, RZ, RZ, R72 ;  /* 0x000000ffff2f9224 */ /* 0x000fe200078e0048 */
[----:B------:R-:W-:Y:S04]  /*288a0*/  STS.U8 [R0+UR9+0xcb00], R82 ;  /* 0x00cb005200007988 */ /* 0x000fe80008000009 */
[----:B------:R0:W4:Y:S04]  /*288b0*/  @!P1 LDG.E.U8 R76, desc[UR24][R46.64] ;  /* 0x000000182e4c9981 */ /* 0x000128000c1e1100 */
[----:B------:R1:W-:Y:S04]  /*288c0*/  STS.U8 [R0+UR9+0xeb00], R86 ;  /* 0x00eb005600007988 */ /* 0x0003e80008000009 */
[----:B------:R-:W-:Y:S01]  /*288d0*/  STS.U8 [R0+UR9+0x8f00], R83 ;  /* 0x008f005300007988 */ /* 0x000fe20008000009 */
[----:B0-----:R-:W-:-:S02]  /*288e0*/  @!P1 IMAD.MOV.U32 R46, RZ, RZ, R50 ;  /* 0x000000ffff2e9224 */ /* 0x001fc400078e0032 */
[----:B------:R-:W-:Y:S01]  /*288f0*/  @!P1 IMAD.MOV.U32 R47, RZ, RZ, R56 ;  /* 0x000000ffff2f9224 */ /* 0x000fe200078e0038 */
[----:B------:R-:W-:Y:S04]  /*28900*/  STS.U8 [R0+UR9+0xaf00], R84 ;  /* 0x00af005400007988 */ /* 0x000fe80008000009 */
[----:B------:R-:W4:Y:S04]  /*28910*/  LDL.LU R50, [R1+0x98] ;  /* 0x0000980001327983 */ /* 0x000f280000300800 */
[----:B------:R-:W-:Y:S04]  /*28920*/  STS.U8 [R0+UR9+0xcf00], R85 ;  /* 0x00cf005500007988 */ /* 0x000fe80008000009 */
[----:B------:R-:W4:Y:S04]  /*28930*/  LDL.LU R56, [R1+0x8c] ;  /* 0x00008c0001387983 */ /* 0x000f280000300800 */
[----:B------:R0:W-:Y:S04]  /*28940*/  STS.U8 [R0+UR9+0xef00], R87 ;  /* 0x00ef005700007988 */ /* 0x0001e80008000009 */
[----:B-1----:R-:W4:Y:S04]  /*28950*/  LDL.LU R86, [R1+0x80] ;  /* 0x0000800001567983 */ /* 0x002f280000300800 */
[----:B------:R1:W-:Y:S04]  /*28960*/  STS.U8 [R0+UR9+0x9300], R91 ;  /* 0x0093005b00007988 */ /* 0x0003e80008000009 */
[----:B0-----:R-:W4:Y:S04]  /*28970*/  LDL.LU R87, [R1+0x74] ;  /* 0x0000740001577983 */ /* 0x001f280000300800 */
[----:B-1----:R-:W4:Y:S04]  /*28980*/  LDL.LU R91, [R1+0x2c] ;  /* 0x00002c00015b7983 */ /* 0x002f280000300800 */
[----:B---3--:R0:W-:Y:S04]  /*28990*/  STS.U8 [R0+UR9+0xb300], R2 ;  /* 0x00b3000200007988 */ /* 0x0081e80008000009 */
[----:B--2---:R1:W-:Y:S04]  /*289a0*/  STS.U8 [R0+UR9+0xd300], R4 ;  /* 0x00d3000400007988 */ /* 0x0043e80008000009 */
[----:B0-----:R-:W2:Y:S04]  /*289b0*/  LDL.LU R2, [R1+0x20] ;  /* 0x0000200001027983 */ /* 0x001ea80000300800 */
[----:B-1----:R-:W3:Y:S01]  /*289c0*/  LDL.LU R4, [R1+0x1c] ;  /* 0x00001c0001047983 */ /* 0x002ee20000300800 */
[----:B------:R-:W-:-:S03]  /*289d0*/  PRMT R77, RZ, 0x7610, R77 ;  /* 0x00007610ff4d7816 */ /* 0x000fc6000000004d */
[----:B------:R0:W-:Y:S04]  /*289e0*/  STS.U8 [R0+UR9+0xf300], R3 ;  /* 0x00f3000300007988 */ /* 0x0001e80008000009 */
[----:B------:R1:W-:Y:S04]  /*289f0*/  STS.U8 [R0+UR9+0x9700], R6 ;  /* 0x0097000600007988 */ /* 0x0003e80008000009 */
[----:B------:R1:W-:Y:S04]  /*28a00*/  STS.U8 [R0+UR9+0xb700], R5 ;  /* 0x00b7000500007988 */ /* 0x0003e80008000009 */
[----:B0-----:R-:W3:Y:S04]  /*28a10*/  LDL.LU R3, [R1+0xcc8] ;  /* 0x000cc80001037983 */ /* 0x001ee80000300800 */
[----:B-1----:R-:W3:Y:S04]  /*28a20*/  LDL.LU R6, [R1+0xcc4] ;  /* 0x000cc40001067983 */ /* 0x002ee80000300800 */
[----:B------:R0:W-:Y:S04]  /*28a30*/  STS.U8 [R0+UR9+0xd700], R8 ;  /* 0x00d7000800007988 */ /* 0x0001e80008000009 */
[----:B------:R-:W3:Y:S04]  /*28a40*/  LDL.LU R5, [R1+0xcc0] ;  /* 0x000cc00001057983 */ /* 0x000ee80000300800 */
[----:B------:R1:W3:Y:S04]  /*28a50*/  @!P1 LDG.E.U8 R77, desc[UR24][R46.64] ;  /* 0x000000182e4d9981 */ /* 0x0002e8000c1e1100 */
[----:B0-----:R-:W3:Y:S04]  /*28a60*/  LDL.LU R8, [R1+0xcbc] ;  /* 0x000cbc0001087983 */ /* 0x001ee80000300800 */
[----:B----4-:R0:W-:Y:S04]  /*28a70*/  STS.U8 [R0+UR9+0xf700], R7 ;  /* 0x00f7000700007988 */ /* 0x0101e80008000009 */
[----:B0-----:R-:W4:Y:S04]  /*28a80*/  LDL.LU R7, [R1+0x2c4] ;  /* 0x0002c40001077983 */ /* 0x001f280000300800 */
        /* <DEDUP_REMOVED lines=25> */
[----:B0-----:R-:W4:Y:S04]  /*28c20*/  LDL.LU R87, [R1+0xd20] ;  /* 0x000d200001577983 */ /* 0x001f280000300800 */
[----:B-1----:R-:W4:Y:S04]  /*28c30*/  LDL.LU R91, [R1+0xd1c] ;  /* 0x000d1c00015b7983 */ /* 0x002f280000300800 */
[----:B--2---:R0:W-:Y:S04]  /*28c40*/  STS.U8 [R0+UR9+0xbf00], R2 ;  /* 0x00bf000200007988 */ /* 0x0041e80008000009 */
[----:B---3--:R1:W-:Y:S04]  /*28c50*/  STS.U8 [R0+UR9+0xdf00], R4 ;  /* 0x00df000400007988 */ /* 0x0083e80008000009 */
[----:B0-----:R-:W2:Y:S04]  /*28c60*/  LDL.LU R2, [R1+0xd18] ;  /* 0x000d180001027983 */ /* 0x001ea80000300800 */
[----:B-1----:R-:W3:Y:S01]  /*28c70*/  LDL.LU R4, [R1+0xd14] ;  /* 0x000d140001047983 */ /* 0x002ee20000300800 */
[----:B------:R-:W0:Y:S02]  /*28c80*/  S2R R46, SR_TID.X ;  /* 0x00000000002e7919 */ /* 0x000e240000002100 */
[----:B0-----:R-:W-:-:S04]  /*28c90*/  LOP3.LUT R46, R46, 0x7f, RZ, 0xc0, !PT ;  /* 0x0000007f2e2e7812 */ /* 0x001fc800078ec0ff */
[----:B------:R-:W-:Y:S01]  /*28ca0*/  LOP3.LUT R46, R46, 0x70, RZ, 0x3c, !PT ;  /* 0x000000702e2e7812 */ /* 0x000fe200078e3cff */
[----:B---3--:R0:W-:Y:S04]  /*28cb0*/  STS.U8 [R0+UR9+0xff00], R4 ;  /* 0x00ff000400007988 */ /* 0x0081e80008000009 */
[----:B------:R1:W-:Y:S04]  /*28cc0*/  STS.U8 [R46+UR9+0x8380], R3 ;  /* 0x008380032e007988 */ /* 0x0003e80008000009 */
[----:B------:R3:W-:Y:S04]  /*28cd0*/  STS.U8 [R46+UR9+0xa380], R6 ;  /* 0x00a380062e007988 */ /* 0x0007e80008000009 */
[----:B0-----:R-:W2:Y:S04]  /*28ce0*/  LDL.LU R0, [R1+0xd10] ;  /* 0x000d100001007983 */ /* 0x001ea80000300800 */
[----:B------:R-:W2:Y:S04]  /*28cf0*/  LDL.LU R4, [R1+0xd0c] ;  /* 0x000d0c0001047983 */ /* 0x000ea80000300800 */
[----:B-1----:R-:W2:Y:S04]  /*28d00*/  LDL.LU R3, [R1+0xd08] ;  /* 0x000d080001037983 */ /* 0x002ea80000300800 */
[----:B---3--:R-:W3:Y:S04]  /*28d10*/  LDL.LU R6, [R1+0xd04] ;  /* 0x000d040001067983 */ /* 0x008ee80000300800 */
[----:B------:R0:W-:Y:S04]  /*28d20*/  STS.U8 [R46+UR9+0xc380], R5 ;  /* 0x00c380052e007988 */ /* 0x0001e80008000009 */
[----:B------:R1:W-:Y:S04]  /*28d30*/  STS.U8 [R46+UR9+0xe380], R8 ;  /* 0x00e380082e007988 */ /* 0x0003e80008000009 */
[----:B----4-:R4:W-:Y:S04]  /*28d40*/  STS.U8 [R46+UR9+0x8780], R7 ;  /* 0x008780072e007988 */ /* 0x0109e80008000009 */
[----:B0-----:R-:W2:Y:S04]  /*28d50*/  LDL.LU R5, [R1+0xd00] ;  /* 0x000d000001057983 */ /* 0x001ea80000300800 */
[----:B-1----:R-:W2:Y:S04]  /*28d60*/  LDL.LU R8, [R1+0xcfc] ;  /* 0x000cfc0001087983 */ /* 0x002ea80000300800 */
[----:B----4-:R-:W4:Y:S04]  /*28d70*/  LDL.LU R7, [R1+0xcf8] ;  /* 0x000cf80001077983 */ /* 0x010f280000300800 */
        /* <DEDUP_REMOVED lines=19> */
[----:B------:R2:W-:Y:S04]  /*28eb0*/  STS.U8 [R46+UR9+0x9b80], R5 ;  /* 0x009b80052e007988 */ /* 0x0005e80008000009 */
[----:B0-----:R0:W5:Y:S04]  /*28ec0*/  LDL.LU R7, [R1+0xcf4] ;  /* 0x000cf40001077983 */ /* 0x0011680000300800 */
[----:B-1----:R0:W5:Y:S04]  /*28ed0*/  LDL.LU R8, [R1+0xcf0] ;  /* 0x000cf00001087983 */ /* 0x0021680000300800 */
[----:B--2---:R0:W5:Y:S04]  /*28ee0*/  LDL.LU R5, [R1+0xcec] ;  /* 0x000cec0001057983 */ /* 0x0041680000300800 */
[----:B---3--:R1:W-:Y:S04]  /*28ef0*/  STS.U8 [R46+UR9+0xbb80], R6 ;  /* 0x00bb80062e007988 */ /* 0x0083e80008000009 */
[----:B------:R2:W-:Y:S04]  /*28f00*/  STS.U8 [R46+UR9+0xdb80], R3 ;  /* 0x00db80032e007988 */ /* 0x0005e80008000009 */
[----:B------:R3:W-:Y:S04]  /*28f10*/  STS.U8 [R46+UR9+0xfb80], R4 ;  /* 0x00fb80042e007988 */ /* 0x0007e80008000009 */
[----:B-1----:R0:W5:Y:S04]  /*28f20*/  LDL.LU R6, [R1+0xce8] ;  /* 0x000ce80001067983 */ /* 0x0021680000300800 */
[----:B--2---:R0:W5:Y:S04]  /*28f30*/  LDL.LU R3, [R1+0xce4] ;  /* 0x000ce40001037983 */ /* 0x0041680000300800 */
[----:B---3--:R0:W5:Y:S04]  /*28f40*/  LDL.LU R4, [R1+0xce0] ;  /* 0x000ce00001047983 */ /* 0x0081680000300800 */
[----:B------:R1:W-:Y:S04]  /*28f50*/  STS.U8 [R46+UR9+0x9f80], R0 ;  /* 0x009f80002e007988 */ /* 0x0003e80008000009 */
[----:B------:R2:W-:Y:S04]  /*28f60*/  STS.U8 [R46+UR9+0xbf80], R2 ;  /* 0x00bf80022e007988 */ /* 0x0005e80008000009 */
[----:B-1----:R0:W5:Y:S04]  /*28f70*/  LDL.LU R0, [R1+0xcdc] ;  /* 0x000cdc0001007983 */ /* 0x0021680000300800 */
[----:B--2---:R0:W5:Y:S01]  /*28f80*/  LDL.LU R2, [R1+0xcd8] ;  /* 0x000cd80001027983 */ /* 0x0041620000300800 */
[----:B------:R-:W1:Y:S01]  /*28f90*/  S2R R73, SR_TID.X ;  /* 0x0000000000497919 */ /* 0x000e620000002100 */
[----:B------:R-:W2:Y:S01]  /*28fa0*/  S2R R72, SR_TID.X ;  /* 0x0000000000487919 */ /* 0x000ea20000002100 */
[----:B------:R-:W3:Y:S01]  /*28fb0*/  S2R R70, SR_TID.X ;  /* 0x0000000000467919 */ /* 0x000ee20000002100 */
[----:B------:R0:W-:Y:S04]  /*28fc0*/  STS.U8 [R46+UR9+0xdf80], R91 ;  /* 0x00df805b2e007988 */ /* 0x0001e80008000009 */
[----:B------:R0:W-:Y:S04]  /*28fd0*/  STS.U8 [R46+UR9+0xff80], R87 ;  /* 0x00ff80572e007988 */ /* 0x0001e80008000009 */
[----:B------:R0:W-:Y:S04]  /*28fe0*/  STS.U8 [R86+UR9+0x12000], R56 ;  /* 0x0120003856007988 */ /* 0x0001e80008000009 */
[----:B------:R0:W-:Y:S04]  /*28ff0*/  STS.U8 [R86+UR9+0x12200], R50 ;  /* 0x0122003256007988 */ /* 0x0001e80008000009 */
[----:B------:R0:W-:Y:S04]  /*29000*/  STS.U8 [R86+UR9+0x12400], R22 ;  /* 0x0124001656007988 */ /* 0x0001e80008000009 */
[----:B------:R0:W-:Y:S01]  /*29010*/  STS.U8 [R86+UR9+0x12600], R21 ;  /* 0x0126001556007988 */ /* 0x0001e20008000009 */
[----:B-1----:R-:W-:-:S03]  /*29020*/  LOP3.LUT R73, R73, 0x7f, RZ, 0xc0, !PT ;  /* 0x0000007f49497812 */ /* 0x002fc600078ec0ff */
[----:B------:R0:W-:Y:S01]  /*29030*/  STS.U8 [R86+UR9+0x12800], R20 ;  /* 0x0128001456007988 */ /* 0x0001e20008000009 */
[----:B--2---:R-:W-:-:S03]  /*29040*/  LOP3.LUT R72, R72, 0x7f, RZ, 0xc0, !PT ;  /* 0x0000007f48487812 */ /* 0x004fc600078ec0ff */
[----:B------:R0:W-:Y:S01]  /*29050*/  STS.U8 [R86+UR9+0x12a00], R19 ;  /* 0x012a001356007988 */ /* 0x0001e20008000009 */
[----:B---3--:R-:W-:-:S03]  /*29060*/  LOP3.LUT R70, R70, 0x7f, RZ, 0xc0, !PT ;  /* 0x0000007f46467812 */ /* 0x008fc600078ec0ff */
[----:B------:R0:W-:Y:S04]  /*29070*/  STS.U8 [R86+UR9+0x12c00], R18 ;  /* 0x012c001256007988 */ /* 0x0001e80008000009 */
[----:B------:R0:W-:Y:S01]  /*29080*/  STS.U8 [R86+UR9+0x12e00], R17 ;  /* 0x012e001156007988 */ /* 0x0001e20008000009 */
[----:B------:R-:W-:-:S03]  /*29090*/  LOP3.LUT R73, R73, 0x10, RZ, 0x3c, !PT ;  /* 0x0000001049497812 */ /* 0x000fc600078e3cff */
[----:B------:R0:W-:Y:S01]  /*290a0*/  STS.U8 [R86+UR9+0x13000], R16 ;  /* 0x0130001056007988 */ /* 0x0001e20008000009 */
[----:B------:R-:W-:-:S03]  /*290b0*/  LOP3.LUT R72, R72, 0x20, RZ, 0x3c, !PT ;  /* 0x0000002048487812 */ /* 0x000fc600078e3cff */
[----:B------:R0:W-:Y:S01]  /*290c0*/  STS.U8 [R86+UR9+0x13200], R15 ;  /* 0x0132000f56007988 */ /* 0x0001e20008000009 */
[----:B------:R-:W-:-:S03]  /*290d0*/  LOP3.LUT R70, R70, 0x30, RZ, 0x3c, !PT ;  /* 0x0000003046467812 */ /* 0x000fc600078e3cff */
[----:B------:R0:W-:Y:S04]  /*290e0*/  STS.U8 [R86+UR9+0x13400], R14 ;  /* 0x0134000e56007988 */ /* 0x0001e80008000009 */
        /* <DEDUP_REMOVED lines=52> */
[----:B------:R0:W-:Y:S01]  /*29430*/  STS.U8 [R70+UR9+0x13f80], R77 ;  /* 0x013f804d46007988 */ /* 0x0001e20008000009 */
[----:B------:R1:W-:Y:S06]  /*29440*/  MEMBAR.ALL.CTA ;  /* 0x0000000000007992 */ /* 0x0003ec0000008000 */
[----:B-1----:R-:W1:Y:S01]  /*29450*/  FENCE.VIEW.ASYNC.S ;  /* 0x00000000000073c6 */ /* 0x002e620000000000 */
[----:B------:R-:W-:Y:S01]  /*29460*/  ULEA UR11, UR22, UR9, 0x3 ;  /* 0x00000009160b7291 */ /* 0x000fe2000f8e18ff */
[----:B------:R-:W-:-:S03]  /*29470*/  UMOV UR4, UR5 ;  /* 0x0000000500047c82 */ /* 0x000fc60008000000 */
[----:B------:R-:W-:Y:S01]  /*29480*/  UIADD3 UR11, UPT, UPT, UR11, 0x14000, URZ ;  /* 0x000140000b0b7890 */ /* 0x000fe2000fffe0ff */
[----:B-1----:R-:W-:Y:S06]  /*29490*/  BAR.SYNC.DEFER_BLOCKING 0x0 ;  /* 0x0000000000007b1d */ /* 0x002fec0000010000 */
[----:B0-----:R-:W-:Y:S05]  /*294a0*/  @P0 BRA `(.L_x_9) ;  /* 0x0000000000900947 */ /* 0x001fea0003800000 */
[----:B------:R-:W-:Y:S02]  /*294b0*/  UIADD3 UR55, UPT, UPT, UR8, 0x80, URZ ;  /* 0x0000008008377890 */ /* 0x000fe4000fffe0ff */
[----:B------:R-:W-:Y:S02]  /*294c0*/  UIADD3 UR56, UPT, UPT, UR8, 0x80, URZ ;  /* 0x0000008008387890 */ /* 0x000fe4000fffe0ff */
[----:B------:R-:W-:Y:S02]  /*294d0*/  UIADD3 UR57, UPT, UPT, UR8, 0x100, URZ ;  /* 0x0000010008397890 */ /* 0x000fe4000fffe0ff */
[----:B------:R-:W-:Y:S02]  /*294e0*/  UIADD3 UR58, UPT, UPT, UR8, 0x100, URZ ;  /* 0x00000100083a7890 */ /* 0x000fe4000fffe0ff */
[----:B------:R-:W-:Y:S01]  /*294f0*/  UIADD3 UR59, UPT, UPT, UR8, 0x180, URZ ;  /* 0x00000180083b7890 */ /* 0x000fe2000fffe0ff */
[----:B------:R-:W-:Y:S01]  /*29500*/  UMOV UR18, 0x0 ;  /* 0x0000000000127882 */ /* 0x000fe20000000000 */
[----:B------:R-:W-:Y:S01]  /*29510*/  UMOV UR19, 0x8208490 ;  /* 0x0820849000137882 */ /* 0x000fe20000000000 */
[----:B------:R-:W-:Y:S01]  /*29520*/  UMOV UR17, 0x40004040 ;  /* 0x4000404000117882 */ /* 0x000fe20000000000 */
[----:B------:R-:W-:-:S02]  /*29530*/  UIADD3 UR60, UPT, UPT, UR8, 0x180, URZ ;  /* 0x00000180083c7890 */ /* 0x000fc4000fffe0ff */
[----:B------:R0:W-:Y:S01]  /*29540*/  UTCQMMA gdesc[UR16], gdesc[UR14], tmem[UR8], tmem[UR18], idesc[UR19], UPT ;  /* 0x00ff120e100075ea */ /* 0x0001e2000b800308 */
[----:B------:R-:W-:Y:S01]  /*29550*/  UMOV UR40, 0x0 ;  /* 0x0000000000287882 */ /* 0x000fe20000000000 */
[----:B------:R-:W-:Y:S01]  /*29560*/  UMOV UR41, 0x8208490 ;  /* 0x0820849000297882 */ /* 0x000fe20000000000 */
[----:B------:R-:W-:Y:S01]  /*29570*/  UMOV UR50, 0x0 ;  /* 0x0000000000327882 */ /* 0x000fe20000000000 */
[----:B------:R-:W-:Y:S01]  /*29580*/  UMOV UR51, 0x8208490 ;  /* 0x0820849000337882 */ /* 0x000fe20000000000 */
[----:B------:R-:W-:Y:S01]  /*29590*/  UMOV UR48, 0x0 ;  /* 0x0000000000307882 */ /* 0x000fe20000000000 */
[----:B------:R-:W-:Y:S01]  /*295a0*/  UMOV UR49, 0x8208490 ;  /* 0x0820849000317882 */ /* 0x000fe20000000000 */
[----:B------:R0:W-:Y:S01]  /*295b0*/  UTCQMMA gdesc[UR26], gdesc[UR12], tmem[UR8], tmem[UR40], idesc[UR41], UPT ;  /* 0x00ff280c1a0075ea */ /* 0x0001e2000b800308 */
        /* <DEDUP_REMOVED lines=8> */
[----:B------:R-:W-:Y:S01]  /*29640*/  UMOV UR6, UR11 ;  /* 0x0000000b00067c82 */ /* 0x000fe20008000000 */
[----:B------:R-:W-:Y:S01]  /*29650*/  UMOV UR7, URZ ;  /* 0x000000ff00077c82 */ /* 0x000fe20008000000 */
[----:B------:R0:W-:Y:S01]  /*29660*/  UTCQMMA gdesc[UR32], gdesc[UR14], tmem[UR57], tmem[UR46], idesc[UR47], UPT ;  /* 0x00ff2e0e200075ea */ /* 0x0001e2000b800339 */
[----:B------:R-:W-:Y:S01]  /*29670*/  UMOV UR52, 0x0 ;  /* 0x0000000000347882 */ /* 0x000fe20000000000 */
[----:B------:R-:W-:Y:S01]  /*29680*/  UMOV UR53, 0x8208490 ;  /* 0x0820849000357882 */ /* 0x000fe20000000000 */
[----:B------:R0:W-:Y:S01]  /*29690*/  UTCQMMA gdesc[UR34], gdesc[UR12], tmem[UR58], tmem[UR44], idesc[UR45], UPT ;  /* 0x00ff2c0c220075ea */ /* 0x0001e2000b80033a */
[----:B------:R-:W-:Y:S01]  /*296a0*/  UMOV UR5, UR6 ;  /* 0x0000000600057c82 */ /* 0x000fe20008000000 */
[----:B------:R0:W-:Y:S01]  /*296b0*/  UTCQMMA gdesc[UR36], gdesc[UR14], tmem[UR59], tmem[UR42], idesc[UR43], UPT ;  /* 0x00ff2a0e240075ea */ /* 0x0001e2000b80033b */
[----:B------:R0:W-:Y:S01]  /*296c0*/  UTCQMMA gdesc[UR38], gdesc[UR12], tmem[UR60], tmem[UR52], idesc[UR53], UPT ;  /* 0x00ff340c260075ea */ /* 0x0001e2000b80033c */
[----:B------:R0:W-:Y:S01]  /*296d0*/  UTCBAR [UR5], URZ ;  /* 0x000000ff050073e9 */ /* 0x0001e200080000ff */
[----:B------:R-:W-:Y:S01]  /*296e0*/  NOP ;  /* 0x0000000000007918 */ /* 0x000fe20000000000 */
.L_x_9:
[----:B------:R-:W2:Y:S04]  /*296f0*/  LDL R10, [R1+0xcd4] ;  /* 0x000cd400010a7983 */ /* 0x000ea80000100800 */
[----:B------:R-:W2:Y:S01]  /*29700*/  LDL.LU R9, [R1+0xccc] ;  /* 0x000ccc0001097983 */ /* 0x000ea20000300800 */
[----:B------:R-:W-:-:S04]  /*29710*/  UIADD3 UR22, UPT, UPT, UR22, 0x1, URZ ;  /* 0x0000000116167890 */ /* 0x000fc8000fffe0ff */
[----:B------:R-:W-:-:S04]  /*29720*/  UISETP.GT.AND UP1, UPT, UR22, 0x1, UPT ;  /* 0x000000011600788c */ /* 0x000fc8000bf24270 */
[----:B0-----:R-:W-:Y:S02]  /*29730*/  USEL UR5, URZ, 0x1, !UP1 ;  /* 0x00000001ff057887 */ /* 0x001fe4000c800000 */
[----:B------:R-:W-:Y:S02]  /*29740*/  USEL UR22, UR22, URZ, !UP1 ;  /* 0x000000ff16167287 */ /* 0x000fe4000c800000 */
[----:B------:R-:W-:Y:S01]  /*29750*/  ULOP3.LUT UR5, UR4, UR5, URZ, 0x3c, !UPT ;  /* 0x0000000504057292 */ /* 0x000fe2000f8e3cff */
[----:B--2---:R-:W-:Y:S02]  /*29760*/  ISETP.NE.U32.AND P1, PT, R9, R10, PT ;  /* 0x0000000a0900720c */ /* 0x004fe40003f25070 */
[----:B------:R-:W2:Y:S01]  /*29770*/  LDL.LU R9, [R1+0xcd0] ;  /* 0x000cd00001097983 */ /* 0x000ea20000300800 */
[----:B------:R-:W-:-:S03]  /*29780*/  IMAD.U32 R10, RZ, RZ, UR4 ;  /* 0x00000004ff0a7e24 */ /* 0x000fc6000f8e00ff */
[----:B--2---:R1:W-:Y:S07]  /*29790*/  STL [R1+0xccc], R9 ;  /* 0x000ccc0901007387 */ /* 0x0043ee0000100800 */
[----:B------:R-:W-:Y:S05]  /*297a0*/  @P1 BRA `(.L_x_10) ;  /* 0xfffffec400c81947 */ /* 0x000fea000383ffff */
.L_x_7:
[----:B01----:R-:W0:Y:S01]  /*297b0*/  LDC R9, c[0x0][0x3a0] ;  /* 0x0000e800ff097b82 */ /* 0x003e220000000800 */
[----:B------:R-:W1:Y:S01]  /*297c0*/  LDCU UR30, c[0x0][0x3b8] ;  /* 0x00007700ff1e77ac */ /* 0x000e620008000800 */
[----:B------:R-:W2:Y:S06]  /*297d0*/  LDCU UR6, c[0x0][0x39c] ;  /* 0x00007380ff0677ac */ /* 0x000eac0008000800 */
[----:B-----5:R-:W3:Y:S01]  /*297e0*/  LDC R6, c[0x0][0x3b4] ;  /* 0x0000ed00ff067b82 */ /* 0x020ee20000000800 */
[----:B0-----:R-:W-:-:S05]  /*297f0*/  VIADD R9, R9, 0x3f ;  /* 0x0000003f09097836 */ /* 0x001fca0000000000 */
[----:B------:R-:W-:-:S13]  /*29800*/  ISETP.GE.AND P0, PT, R9, 0x40, PT ;  /* 0x000000400900780c */ /* 0x000fda0003f06270 */
[----:B-123--:R-:W-:Y:S05]  /*29810*/  @!P0 BRA `(.L_x_11) ;  /* 0x0000000000108947 */ /* 0x00efea0003800000 */
[----:B------:R-:W-:-:S06]  /*29820*/  USHF.L.U32 UR4, UR4, 0x1f, URZ ;  /* 0x0000001f04047899 */ /* 0x000fcc00080006ff */
[----:B------:R-:W-:-:S04]  /*29830*/  IMAD.U32 R0, RZ, RZ, UR4 ;  /* 0x00000004ff007e24 */ /* 0x000fc8000f8e00ff */
[----:B------:R-:W0:Y:S02]  /*29840*/  SYNCS.PHASECHK.TRANS64.TRYWAIT P0, [UR11], R0 ;  /* 0x00000000ff0075a7 */ /* 0x000e24000800110b */
[----:B0-----:R-:W-:Y:S05]  /*29850*/  @!P0 BRA `(.L_x_12) ;  /* 0x0000013c00f48947 */ /* 0x001fea0003800000 */
.L_x_11:
[----:B------:R-:W2:Y:S01]  /*29860*/  LDL R3, [R1+0x704] ;  /* 0x0007040001037983 */ /* 0x000ea20000100800 */
[----:B------:R-:W0:Y:S03]  /*29870*/  LDCU.128 UR16, c[0x0][0x390] ;  /* 0x00007200ff1077ac */ /* 0x000e260008000c00 */
[----:B------:R-:W3:Y:S01]  /*29880*/  LDL R7, [R1+0x700] ;  /* 0x0007000001077983 */ /* 0x000ee20000100800 */
[----:B------:R-:W1:Y:S01]  /*29890*/  LDCU UR7, c[0x0][0x39c] ;  /* 0x00007380ff0777ac */ /* 0x000e620008000800 */
[----:B------:R-:W-:Y:S06]  /*298a0*/  BAR.SYNC.DEFER_BLOCKING 0x0 ;  /* 0x0000000000007b1d */ /* 0x000fec0000010000 */
[----:B------:R-:W4:Y:S01]  /*298b0*/  LDCU UR11, c[0x0][0x39c] ;  /* 0x00007380ff0b77ac */ /* 0x000f220008000800 */
[----:B------:R-:W5:Y:S01]  /*298c0*/  LDCU.64 UR32, c[0x0][0x398] ;  /* 0x00007300ff2077ac */ /* 0x000f620008000a00 */
[----:B------:R-:W0:Y:S01]  /*298d0*/  LDCU.64 UR4, c[0x0][0x398] ;  /* 0x00007300ff0477ac */ /* 0x000e220008000a00 */
[----:B------:R-:W0:Y:S01]  /*298e0*/  LDCU.64 UR12, c[0x0][0x398] ;  /* 0x00007300ff0c77ac */ /* 0x000e220008000a00 */
[----:B------:R-:W0:Y:S01]  /*298f0*/  LDCU UR14, c[0x0][0x39c] ;  /* 0x00007380ff0e77ac */ /* 0x000e220008000800 */
[----:B------:R-:W0:Y:S02]  /*29900*/  @!P2 SYNCS.CCTL.IV [UR9+0x14000] ;  /* 0x01400000ff00a9b1 */ /* 0x000e240008000009 */
[----:B0-----:R-:W-:Y:S06]  /*29910*/  BAR.SYNC.DEFER_BLOCKING 0x0 ;  /* 0x0000000000007b1d */ /* 0x001fec0000010000 */
[----:B------:R-:W0:Y:S01]  /*29920*/  LDCU.64 UR20, c[0x0][0x398] ;  /* 0x00007300ff1477ac */ /* 0x000e220008000a00 */
[----:B------:R-:W0:Y:S01]  /*29930*/  LDTM.x64 R8, tmem[UR10] ;  /* 0x0000000a000879ee */ /* 0x000e220008340000 */
[----:B------:R-:W0:Y:S01]  /*29940*/  LDCU.64 UR22, c[0x0][0x398] ;  /* 0x00007300ff1677ac */ /* 0x000e220008000a00 */
[----:B------:R-:W0:Y:S01]  /*29950*/  LDCU.64 UR26, c[0x0][0x398] ;  /* 0x00007300ff1a77ac */ /* 0x000e220008000a00 */
[----:B------:R-:W0:Y:S01]  /*29960*/  LDCU.64 UR28, c[0x0][0x398] ;  /* 0x00007300ff1c77ac */ /* 0x000e220008000a00 */
[----:B------:R-:W1:Y:S01]  /*29970*/  @!P2 SYNCS.CCTL.IV [UR9+0x14008] ;  /* 0x01400800ff00a9b1 */ /* 0x000e620008000009 */
[----:B------:R-:W0:Y:S02]  /*29980*/  LDCU UR9, c[0x0][0x398] ;  /* 0x00007300ff0977ac */ /* 0x000e240008000800 */
[----:B0-----:R-:W-:Y:S01]  /*29990*/  STL.64 [R1+0x608], R10 ;  /* 0x0006080a01007387 */ /* 0x001fe20000100a00 */
[----:B------:R-:W-:-:S02]  /*299a0*/  IMAD.MOV.U32 R5, RZ, RZ, R8 ;  /* 0x000000ffff057224 */ /* 0x000fc400078e0008 */
[----:B------:R-:W-:Y:S01]  /*299b0*/  IMAD.MOV.U32 R4, RZ, RZ, R9 ;  /* 0x000000ffff047224 */ /* 0x000fe200078e0009 */
[----:B------:R-:W-:Y:S04]  /*299c0*/  STL.64 [R1+0x610], R12 ;  /* 0x0006100c01007387 */ /* 0x000fe80000100a00 */
        /* <DEDUP_REMOVED lines=28> */
[----:B------:R0:W-:Y:S01]  /*29b90*/  STL.64 [R1+0x6f8], R70 ;  /* 0x0006f84601007387 */ /* 0x0001e20000100a00 */
[C---:B--2---:R-:W-:Y:S01]  /*29ba0*/  IMAD R72, R3.reuse, R6, RZ ;  /* 0x0000000603487224 */ /* 0x044fe200078e02ff */
[----:B------:R-:W-:Y:S01]  /*29bb0*/  ISETP.GE.AND P0, PT, R3, UR18, PT ;  /* 0x0000001203007c0c */ /* 0x000fe2000bf06270 */
[----:B---3--:R-:W-:-:S03]  /*29bc0*/  VIADD R0, R7, 0x1 ;  /* 0x0000000107007836 */ /* 0x008fc60000000000 */
[C---:B-----5:R-:W-:Y:S01]  /*29bd0*/  ISETP.LT.AND P0, PT, R7.reuse, UR33, !P0 ;  /* 0x0000002107007c0c */ /* 0x060fe2000c701270 */
[----:B0-----:R-:W-:Y:S02]  /*29be0*/  IMAD R71, R6, 0x80, R72 ;  /* 0x0000008006477824 */ /* 0x001fe400078e0248 */
[C---:B------:R-:W-:Y:S01]  /*29bf0*/  VIADD R2, R7.reuse, 0x2 ;  /* 0x0000000207027836 */ /* 0x040fe20000000000 */
[----:B------:R-:W-:Y:S01]  /*29c00*/  ISETP.GE.AND P6, PT, R0, UR6, PT ;  /* 0x0000000600007c0c */ /* 0x000fe2000bfc6270 */
[----:B------:R-:W-:Y:S02]  /*29c10*/  IMAD R3, R6, 0x80, R71 ;  /* 0x0000008006037824 */ /* 0x000fe400078e0247 */
[----:B------:R-:W-:Y:S01]  /*29c20*/  VIADD R0, R7, 0x3 ;  /* 0x0000000307007836 */ /* 0x000fe20000000000 */
[----:B-1----:R-:W-:Y:S01]  /*29c30*/  ISETP.GE.AND P3, PT, R2, UR7, PT ;  /* 0x0000000702007c0c */ /* 0x002fe2000bf66270 */
[----:B------:R-:W-:Y:S01]  /*29c40*/  IMAD R69, R6, 0x80, R3 ;  /* 0x0000008006457824 */ /* 0x000fe200078e0203 */
[----:B------:R-:W-:Y:S01]  /*29c50*/  IADD3 R2, P5, PT, R71, UR16, RZ ;  /* 0x0000001047027c10 */ /* 0x000fe2000ffbe0ff */
[----:B------:R-:W0:Y:S01]  /*29c60*/  LDCU.64 UR6, c[0x0][0x398] ;  /* 0x00007300ff0677ac */ /* 0x000e220008000a00 */
[----:B----4-:R-:W-:Y:S01]  /*29c70*/  ISETP.GE.AND P1, PT, R0, UR11, PT ;  /* 0x0000000b00007c0c */ /* 0x010fe2000bf26270 */
[----:B------:R-:W-:Y:S01]  /*29c80*/  IMAD R73, R7, UR30, RZ ;  /* 0x0000001e07497c24 */ /* 0x000fe2000f8e02ff */
[----:B------:R-:W-:-:S02]  /*29c90*/  F2FP.SATFINITE.E5M2.F32.PACK_AB_MERGE_C R0, R4, R5, RZ ;  /* 0x000000050400723e */ /* 0x000fc400048060ff */
[----:B------:R-:W-:Y:S02]  /*29ca0*/  LEA.HI.X.SX32 R71, R71, UR17, 0x1, P5 ;  /* 0x0000001147477c11 */ /* 0x000fe4000a8f0eff */
[----:B------:R-:W-:Y:S01]  /*29cb0*/  IADD3 R70, P2, PT, R69, UR16, RZ ;  /* 0x0000001045467c10 */ /* 0x000fe2000ff5e0ff */
[----:B------:R1:W-:Y:S01]  /*29cc0*/  STL [R1+0x758], R0 ;  /* 0x0007580001007387 */ /* 0x0003e20000100800 */
[----:B------:R-:W-:Y:S02]  /*29cd0*/  IADD3 R68, P5, PT, R3, UR16, RZ ;  /* 0x0000001003447c10 */ /* 0x000fe4000ffbe0ff */
[----:B------:R-:W-:Y:S01]  /*29ce0*/  SHF.R.S32.HI R4, RZ, 0x1f, R73 ;  /* 0x0000001fff047819 */ /* 0x000fe20000011449 */
[----:B------:R-:W-:Y:S04]  /*29cf0*/  STL.64 [R1+0xdd8], R70 ;  /* 0x000dd84601007387 */ /* 0x000fe80000100a00 */
[----:B------:R2:W-:Y:S01]  /*29d00*/  STL.64 [R1+0xdd0], R68 ;  /* 0x000dd04401007387 */ /* 0x0005e20000100a00 */
[----:B-1----:R-:W-:-:S02]  /*29d10*/  IADD3 R0, P4, PT, R72, UR16, RZ ;  /* 0x0000001048007c10 */ /* 0x002fc4000ff9e0ff */
[----:B------:R-:W-:Y:S02]  /*29d20*/  LEA.HI.X.SX32 R3, R3, UR17, 0x1, P5 ;  /* 0x0000001103037c11 */ /* 0x000fe4000a8f0eff */
[----:B------:R-:W-:Y:S01]  /*29d30*/  LEA.HI.X.SX32 R72, R72, UR17, 0x1, P4 ;  /* 0x0000001148487c11 */ /* 0x000fe2000a0f0eff */
[----:B--2---:R-:W1:Y:S02]  /*29d40*/  LDTM.x64 R8, tmem[UR10+0x40] ;  /* 0x0000400a000879ee */ /* 0x004e640008340000 */
[----:B-1----:R-:W-:Y:S04]  /*29d50*/  STL.64 [R1+0x500], R8 ;  /* 0x0005000801007387 */ /* 0x002fe80000100a00 */
        /* <DEDUP_REMOVED lines=30> */
[----:B------:R1:W-:Y:S02]  /*29f40*/  STL.64 [R1+0x5f8], R70 ;  /* 0x0005f84601007387 */ /* 0x0003e40000100a00 */
[----:B-1----:R-:W1:Y:S02]  /*29f50*/  LDTM.x64 R8, tmem[UR10+0x80] ;  /* 0x0000800a000879ee */ /* 0x002e640008340000 */
[----:B-1----:R-:W-:Y:S01]  /*29f60*/  STL.64 [R1+0x408], R10 ;  /* 0x0004080a01007387 */ /* 0x002fe20000100a00 */
        /* <DEDUP_REMOVED lines=98> */
[----:B------:R1:W-:Y:S04]  /*2a590*/  STL.64 [R1+0x2f8], R70 ;  /* 0x0002f84601007387 */ /* 0x0003e80000100a00 */
[----:B------:R-:W2:Y:S04]  /*2a5a0*/  LDL R6, [R1+0x710] ;  /* 0x0007100001067983 */ /* 0x000ea80000100800 */
[----:B------:R-:W0:Y:S01]  /*2a5b0*/  LDL R5, [R1+0x70c] ;  /* 0x00070c0001057983 */ /* 0x000e220000100800 */
[----:B-1----:R-:W1:Y:S03]  /*2a5c0*/  LDTM.x64 R8, tmem[UR10+0x140] ;  /* 0x0001400a000879ee */ /* 0x002e660008340000 */
        /* <DEDUP_REMOVED lines=64> */
[----:B-1----:R-:W3:Y:S04]  /*2a9d0*/  LDL.LU.64 R70, [R1+0xdd8] ;  /* 0x000dd80001467983 */ /* 0x002ee80000300a00 */
[----:B------:R-:W4:Y:S01]  /*2a9e0*/  LDL.LU.64 R68, [R1+0xdd0] ;  /* 0x000dd00001447983 */ /* 0x000f220000300a00 */
[----:B------:R-:W-:-:S02]  /*2a9f0*/  IADD3 R80, P4, PT, R73, R0, RZ ;  /* 0x0000000049507210 */ /* 0x000fc40007f9e0ff */
[----:B------:R-:W-:-:S03]  /*2aa00*/  IADD3 R78, P5, PT, R73, R2, RZ ;  /* 0x00000002494e7210 */ /* 0x000fc60007fbe0ff */
[C---:B------:R-:W-:Y:S02]  /*2aa10*/  IMAD.X R81, R4.reuse, 0x1, R72, P4 ;  /* 0x0000000104517824 */ /* 0x040fe400020e0648 */
[----:B------:R-:W-:Y:S02]  /*2aa20*/  IMAD.MOV.U32 R84, RZ, RZ, R8 ;  /* 0x000000ffff547224 */ /* 0x000fe400078e0008 */
[----:B------:R-:W-:Y:S02]  /*2aa30*/  IMAD.MOV.U32 R83, RZ, RZ, R9 ;  /* 0x000000ffff537224 */ /* 0x000fe400078e0009 */
[----:B------:R-:W-:Y:S02]  /*2aa40*/  VIADD R82, R7, 0x4 ;  /* 0x0000000407527836 */ /* 0x000fe40000000000 */
[----:B---3--:R-:W-:Y:S01]  /*2aa50*/  IMAD.X R79, R4, 0x1, R71, P5 ;  /* 0x00000001044f7824 */ /* 0x008fe200028e0647 */
[----:B------:R-:W-:Y:S02]  /*2aa60*/  IADD3 R74, P5, PT, R73, R70, RZ ;  /* 0x00000046494a7210 */ /* 0x000fe40007fbe0ff */
[----:B----4-:R-:W-:Y:S01]  /*2aa70*/  LEA.HI.X.SX32 R69, R69, UR17, 0x1, P2 ;  /* 0x0000001145457c11 */ /* 0x010fe200090f0eff */
[----:B------:R-:W1:Y:S01]  /*2aa80*/  LDCU.64 UR16, c[0x0][0x398] ;  /* 0x00007300ff1077ac */ /* 0x000e620008000a00 */
[----:B------:R-:W-:-:S02]  /*2aa90*/  IADD3 R76, P4, PT, R73, R68, RZ ;  /* 0x00000044494c7210 */ /* 0x000fc40007f9e0ff */
[----:B------:R-:W-:Y:S01]  /*2aaa0*/  ISETP.GE.AND P2, PT, R7, UR19, PT ;  /* 0x0000001307007c0c */ /* 0x000fe2000bf46270 */
[C---:B------:R-:W-:Y:S01]  /*2aab0*/  IMAD.X R75, R4.reuse, 0x1, R69, P5 ;  /* 0x00000001044b7824 */ /* 0x040fe200028e0645 */
[----:B------:R-:W3:Y:S01]  /*2aac0*/  LDCU.64 UR18, c[0x0][0x398] ;  /* 0x00007300ff1277ac */ /* 0x000ee20008000a00 */
[----:B------:R-:W-:Y:S01]  /*2aad0*/  IMAD.X R77, R4, 0x1, R3, P4 ;  /* 0x00000001044d7824 */ /* 0x000fe200020e0603 */
[----:B--2---:R-:W-:Y:S02]  /*2aae0*/  ISETP.LT.AND P4, PT, R6, UR4, !P2 ;  /* 0x0000000406007c0c */ /* 0x004fe4000d781270 */
[----:B0-----:R-:W-:Y:S01]  /*2aaf0*/  ISETP.LT.AND P5, PT, R5, UR6, !P2 ;  /* 0x0000000605007c0c */ /* 0x001fe2000d7a1270 */
[----:B------:R-:W0:Y:S01]  /*2ab00*/  LDCU UR4, c[0x0][0x39c] ;  /* 0x00007380ff0477ac */ /* 0x000e220008000800 */
[----:B------:R-:W2:Y:S01]  /*2ab10*/  LDTM.x64 R4, tmem[UR10+0x1c0] ;  /* 0x0001c00a000479ee */ /* 0x000ea20008340000 */
[----:B------:R-:W-:Y:S01]  /*2ab20*/  NOP ;  /* 0x0000000000007918 */ /* 0x000fe20000000000 */
[----:B------:R-:W4:Y:S01]  /*2ab30*/  LDCU.64 UR10, c[0x0][0x398] ;  /* 0x00007300ff0a77ac */ /* 0x000f220008000a00 */
[----:B------:R-:W5:Y:S01]  /*2ab40*/  LDCU UR6, c[0x0][0x39c] ;  /* 0x00007380ff0677ac */ /* 0x000f620008000800 */
[----:B--2---:R2:W-:Y:S04]  /*2ab50*/  STL [R1+0xdc8], R25 ;  /* 0x000dc81901007387 */ /* 0x0045e80000100800 */
[----:B--2---:R-:W2:Y:S04]  /*2ab60*/  LDL.LU R25, [R1+0x758] ;  /* 0x0007580001197983 */ /* 0x004ea80000300800 */
[----:B------:R-:W-:Y:S04]  /*2ab70*/  STL [R1+0xdc4], R26 ;  /* 0x000dc41a01007387 */ /* 0x000fe80000100800 */
[----:B------:R-:W-:Y:S04]  /*2ab80*/  STL [R1+0xdc0], R27 ;  /* 0x000dc01b01007387 */ /* 0x000fe80000100800 */
[----:B------:R-:W-:Y:S04]  /*2ab90*/  STL.64 [R1+0xdb0], R28 ;  /* 0x000db01c01007387 */ /* 0x000fe80000100a00 */
[----:B------:R-:W-:Y:S04]  /*2aba0*/  STL.64 [R1+0xda0], R30 ;  /* 0x000da01e01007387 */ /* 0x000fe80000100a00 */
[----:B------:R-:W-:Y:S04]  /*2abb0*/  STL.64 [R1+0xd90], R32 ;  /* 0x000d902001007387 */ /* 0x000fe80000100a00 */
[----:B------:R-:W-:Y:S04]  /*2abc0*/  STL.64 [R1+0xd78], R34 ;  /* 0x000d782201007387 */ /* 0x000fe80000100a00 */
[----:B------:R0:W-:Y:S04]  /*2abd0*/  STL.64 [R1+0xd68], R36 ;  /* 0x000d682401007387 */ /* 0x0001e80000100a00 */
[----:B0-----:R-:W3:Y:S04]  /*2abe0*/  LDL R37, [R1+0x708] ;  /* 0x0007080001257983 */ /* 0x001ee80000100800 */
        /* <DEDUP_REMOVED lines=14> */
[----:B------:R0:W-:Y:S04]  /*2acd0*/  STL [R1+0xcdc], R66 ;  /* 0x000cdc4201007387 */ /* 0x0001e80000100800 */
[----:B0-----:R-:W4:Y:S04]  /*2ace0*/  LDL.LU R66, [R1+0x700] ;  /* 0x0007000001427983 */ /* 0x001f280000300800 */
[----:B------:R0:W-:Y:S04]  /*2acf0*/  STL [R1+0xcd8], R67 ;  /* 0x000cd84301007387 */ /* 0x0001e80000100800 */
[----:B0-----:R-:W4:Y:S04]  /*2ad00*/  LDL.LU R67, [R1+0x704] ;  /* 0x0007040001437983 */ /* 0x001f280000300800 */
[----:B------:R-:W4:Y:S01]  /*2ad10*/  LDL R34, [R1+0x710] ;  /* 0x0007100001227983 */ /* 0x000f220000100800 */
[----:B------:R-:W-:-:S02]  /*2ad20*/  F2FP.SATFINITE.E5M2.F32.PACK_AB_MERGE_C R27, R87, R88, RZ ;  /* 0x00000058571b723e */ /* 0x000fc400048060ff */
[----:B------:R-:W-:Y:S01]  /*2ad30*/  F2FP.SATFINITE.E5M2.F32.PACK_AB_MERGE_C R41, R85, R86, RZ ;  /* 0x000000565529723e */ /* 0x000fe200048060ff */
[----:B------:R-:W4:Y:S01]  /*2ad40*/  LDL R35, [R1+0x70c] ;  /* 0x00070c0001237983 */ /* 0x000f220000100800 */
[----:B------:R-:W-:-:S03]  /*2ad50*/  F2FP.SATFINITE.E5M2.F32.PACK_AB_MERGE_C R36, R83, R84, RZ ;  /* 0x000000545324723e */ /* 0x000fc600048060ff */
[----:B------:R-:W4:Y:S04]  /*2ad60*/  LDL.LU R64, [R1+0x608] ;  /* 0x0006080001407983 */ /* 0x000f280000300800 */
[----:B------:R-:W5:Y:S04]  /*2ad70*/  LDL.LU R65, [R1+0x60c] ;  /* 0x00060c0001417983 */ /* 0x000f680000300800 */
[----:B------:R-:W5:Y:S04]  /*2ad80*/  LDL.LU R62, [R1+0x408] ;  /* 0x00040800013e7983 */ /* 0x000f680000300800 */
[----:B------:R-:W5:Y:S04]  /*2ad90*/  LDL.LU R63, [R1+0x40c] ;  /* 0x00040c00013f7983 */ /* 0x000f680000300800 */
[----:B------:R-:W5:Y:S04]  /*2ada0*/  LDL.LU R60, [R1+0x208] ;  /* 0x00020800013c7983 */ /* 0x000f680000300800 */
[----:B------:R-:W5:Y:S04]  /*2adb0*/  LDL.LU R61, [R1+0x20c] ;  /* 0x00020c00013d7983 */ /* 0x000f680000300800 */
[----:B------:R-:W5:Y:S04]  /*2adc0*/  LDL.LU R54, [R1+0x8] ;  /* 0x0000080001367983 */ /* 0x000f680000300800 */
[----:B------:R-:W5:Y:S04]  /*2add0*/  LDL.LU R55, [R1+0xc] ;  /* 0x00000c0001377983 */ /* 0x000f680000300800 */
[----:B--2---:R0:W-:Y:S04]  /*2ade0*/  @P0 STG.E.U8 desc[UR24][R80.64], R25 ;  /* 0x0000001950000986 */ /* 0x0041e8000c101118 */
[----:B------:R2:W-:Y:S04]  /*2adf0*/  @P4 STG.E.U8 desc[UR24][R78.64], R27 ;  /* 0x0000001b4e004986 */ /* 0x0005e8000c101118 */
[----:B------:R-:W-:Y:S01]  /*2ae00*/  @P5 STG.E.U8 desc[UR24][R76.64], R41 ;  /* 0x000000294c005986 */ /* 0x000fe2000c101118 */
[----:B0-----:R-:W-:-:S05]  /*2ae10*/  VIADD R80, R73, UR30 ;  /* 0x0000001e49507c36 */ /* 0x001fca0008000000 */
[----:B------:R-:W-:Y:S02]  /*2ae20*/  SHF.R.S32.HI R81, RZ, 0x1f, R80 ;  /* 0x0000001fff517819 */ /* 0x000fe40000011450 */
[----:B------:R-:W-:Y:S02]  /*2ae30*/  IADD3 R84, P4, PT, R80, R2, RZ ;  /* 0x0000000250547210 */ /* 0x000fe40007f9e0ff */
[----:B---3--:R-:W-:-:S03]  /*2ae40*/  ISETP.LT.AND P0, PT, R37, UR12, !P2 ;  /* 0x0000000c25007c0c */ /* 0x008fc6000d701270 */
[----:B------:R-:W-:Y:S01]  /*2ae50*/  IMAD.X R85, R81, 0x1, R71, P4 ;  /* 0x0000000151557824 */ /* 0x000fe200020e0647 */
[----:B--2---:R-:W-:Y:S01]  /*2ae60*/  PRMT R27, R27, 0x9910, RZ ;  /* 0x000099101b1b7816 */ /* 0x004fe200000000ff */
[----:B------:R-:W0:Y:S08]  /*2ae70*/  LDCU UR12, c[0x0][0x398] ;  /* 0x00007300ff0c77ac */ /* 0x000e300008000800 */
[----:B------:R2:W-:Y:S01]  /*2ae80*/  @P0 STG.E.U8 desc[UR24][R74.64], R36 ;  /* 0x000000244a000986 */ /* 0x0005e2000c101118 */
[----:B------:R-:W-:-:S05]  /*2ae90*/  IADD3 R86, P0, PT, R80, R0, RZ ;  /* 0x0000000050567210 */ /* 0x000fca0007f1e0ff */
[----:B------:R-:W-:Y:S02]  /*2aea0*/  IMAD.X R87, R81, 0x1, R72, P0 ;  /* 0x0000000151577824 */ /* 0x000fe400000e0648 */
[----:B--2---:R-:W-:-:S05]  /*2aeb0*/  VIADD R75, R80, UR30 ;  /* 0x0000001e504b7c36 */ /* 0x004fca0008000000 */
[----:B------:R-:W-:Y:S02]  /*2aec0*/  SHF.R.S32.HI R29, RZ, 0x1f, R75 ;  /* 0x0000001fff1d7819 */ /* 0x000fe4000001144b */
[C---:B------:R-:W-:Y:S02]  /*2aed0*/  IADD3 R78, P0, PT, R75.reuse, R0, RZ ;  /* 0x000000004b4e7210 */ /* 0x040fe40007f1e0ff */
[----:B------:R-:W-:Y:S01]  /*2aee0*/  ISETP.GE.AND P2, PT, R82, UR14, PT ;  /* 0x0000000e52007c0c */ /* 0x000fe2000bf46270 */
[C---:B------:R-:W-:Y:S01]  /*2aef0*/  VIADD R74, R75.reuse, UR30 ;  /* 0x0000001e4b4a7c36 */ /* 0x040fe20008000000 */
[----:B------:R-:W-:Y:S01]  /*2af00*/  IADD3 R76, P4, PT, R75, R2, RZ ;  /* 0x000000024b4c7210 */ /* 0x000fe20007f9e0ff */
[C---:B------:R-:W-:Y:S01]  /*2af10*/  IMAD.X R79, R29.reuse, 0x1, R72, P0 ;  /* 0x000000011d4f7824 */ /* 0x040fe200000e0648 */
[-C--:B------:R-:W-:Y:S01]  /*2af20*/  IADD3 R82, P0, PT, R80, R68.reuse, RZ ;  /* 0x0000004450527210 */ /* 0x080fe20007f1e0ff */
[----:B------:R-:W2:Y:S01]  /*2af30*/  LDCU.64 UR14, c[0x0][0x398] ;  /* 0x00007300ff0e77ac */ /* 0x000ea20008000a00 */
[----:B------:R-:W-:Y:S01]  /*2af40*/  SHF.R.S32.HI R28, RZ, 0x1f, R74 ;  /* 0x0000001fff1c7819 */ /* 0x000fe2000001144a */
[----:B------:R-:W-:Y:S01]  /*2af50*/  IMAD.X R77, R29, 0x1, R71, P4 ;  /* 0x000000011d4d7824 */ /* 0x000fe200020e0647 */
[----:B------:R-:W-:Y:S01]  /*2af60*/  IADD3 R52, P4, PT, R75, R68, RZ ;  /* 0x000000444b347210 */ /* 0x000fe20007f9e0ff */
[----:B------:R-:W-:Y:S01]  /*2af70*/  IMAD.X R83, R81, 0x1, R3, P0 ;  /* 0x0000000151537824 */ /* 0x000fe200000e0603 */
[----:B------:R-:W-:-:S03]  /*2af80*/  IADD3 R92, P0, PT, R74, R0, RZ ;  /* 0x000000004a5c7210 */ /* 0x000fc60007f1e0ff */
[----:B------:R-:W-:Y:S01]  /*2af90*/  IMAD.X R53, R29, 0x1, R3, P4 ;  /* 0x000000011d357824 */ /* 0x000fe200020e0603 */
[----:B------:R-:W-:Y:S01]  /*2afa0*/  IADD3 R90, P4, PT, R74, R2, RZ ;  /* 0x000000024a5a7210 */ /* 0x000fe20007f9e0ff */
[----:B------:R-:W-:Y:S01]  /*2afb0*/  IMAD.X R93, R28, 0x1, R72, P0 ;  /* 0x000000011c5d7824 */ /* 0x000fe200000e0648 */
[-C--:B------:R-:W-:Y:S01]  /*2afc0*/  IADD3 R80, P0, PT, R80, R70.reuse, RZ ;  /* 0x0000004650507210 */ /* 0x080fe20007f1e0ff */
[----:B------:R-:W-:Y:S02]  /*2afd0*/  VIADD R73, R74, UR30 ;  /* 0x0000001e4a497c36 */ /* 0x000fe40008000000 */
[----:B------:R-:W-:Y:S01]  /*2afe0*/  IMAD.X R91, R28, 0x1, R71, P4 ;  /* 0x000000011c5b7824 */ /* 0x000fe200020e0647 */
[-C--:B------:R-:W-:Y:S01]  /*2aff0*/  IADD3 R46, P4, PT, R75, R70.reuse, RZ ;  /* 0x000000464b2e7210 */ /* 0x080fe20007f9e0ff */
[--C-:B------:R-:W-:Y:S01]  /*2b000*/  IMAD.X R81, R81, 0x1, R69.reuse, P0 ;  /* 0x0000000151517824 */ /* 0x100fe200000e0645 */
[C---:B------:R-:W-:Y:S02]  /*2b010*/  IADD3 R58, P0, PT, R74.reuse, R70, RZ ;  /* 0x000000464a3a7210 */ /* 0x040fe40007f1e0ff */
[----:B------:R-:W-:Y:S01]  /*2b020*/  IADD3 R88, P5, PT, R74, R68, RZ ;  /* 0x000000444a587210 */ /* 0x000fe20007fbe0ff */
[----:B------:R-:W-:Y:S01]  /*2b030*/  IMAD.X R47, R29, 0x1, R69, P4 ;  /* 0x000000011d2f7824 */ /* 0x000fe200020e0645 */
[----:B------:R-:W-:Y:S01]  /*2b040*/  SHF.R.S32.HI R26, RZ, 0x1f, R73 ;  /* 0x0000001fff1a7819 */ /* 0x000fe20000011449 */
[----:B------:R-:W-:Y:S01]  /*2b050*/  IMAD.X R59, R28, 0x1, R69, P0 ;  /* 0x000000011c3b7824 */ /* 0x000fe200000e0645 */
[----:B------:R-:W-:-:S02]  /*2b060*/  IADD3 R56, P4, PT, R73, R0, RZ ;  /* 0x0000000049387210 */ /* 0x000fc40007f9e0ff */
[C---:B------:R-:W-:Y:S01]  /*2b070*/  IADD3 R50, P0, PT, R73.reuse, R2, RZ ;  /* 0x0000000249327210 */ /* 0x040fe20007f1e0ff */
[----:B------:R-:W-:Y:S02]  /*2b080*/  IMAD.X R89, R28, 0x1, R3, P5 ;  /* 0x000000011c597824 */ /* 0x000fe400028e0603 */
[C---:B------:R-:W-:Y:S01]  /*2b090*/  IMAD.X R57, R26.reuse, 0x1, R72, P4 ;  /* 0x000000011a397824 */ /* 0x040fe200020e0648 */
[C---:B------:R-:W-:Y:S01]  /*2b0a0*/  IADD3 R30, P4, PT, R73.reuse, R68, RZ ;  /* 0x00000044491e7210 */ /* 0x040fe20007f9e0ff */
[C---:B------:R-:W-:Y:S01]  /*2b0b0*/  IMAD.X R51, R26.reuse, 0x1, R71, P0 ;  /* 0x000000011a337824 */ /* 0x040fe200000e0647 */
[C---:B------:R-:W-:Y:S01]  /*2b0c0*/  IADD3 R28, P0, PT, R73.reuse, R70, RZ ;  /* 0x00000046491c7210 */ /* 0x040fe20007f1e0ff */
[----:B------:R-:W-:Y:S02]  /*2b0d0*/  VIADD R74, R73, UR30 ;  /* 0x0000001e494a7c36 */ /* 0x000fe40008000000 */
[C---:B------:R-:W-:Y:S02]  /*2b0e0*/  IMAD.X R31, R26.reuse, 0x1, R3, P4 ;  /* 0x000000011a1f7824 */ /* 0x040fe400020e0603 */
[----:B------:R-:W-:Y:S01]  /*2b0f0*/  IMAD.X R29, R26, 0x1, R69, P0 ;  /* 0x000000011a1d7824 */ /* 0x000fe200000e0645 */
[----:B------:R-:W-:-:S02]  /*2b100*/  SHF.R.S32.HI R75, RZ, 0x1f, R74 ;  /* 0x0000001fff4b7819 */ /* 0x000fc4000001144a */
[C---:B------:R-:W-:Y:S02]  /*2b110*/  IADD3 R48, P4, PT, R74.reuse, R0, RZ ;  /* 0x000000004a307210 */ /* 0x040fe40007f9e0ff */
[----:B------:R-:W-:-:S03]  /*2b120*/  IADD3 R44, P0, PT, R74, R2, RZ ;  /* 0x000000024a2c7210 */ /* 0x000fc60007f1e0ff */
[C---:B------:R-:W-:Y:S01]  /*2b130*/  IMAD.X R49, R75.reuse, 0x1, R72, P4 ;  /* 0x000000014b317824 */ /* 0x040fe200020e0648 */
[C---:B------:R-:W-:Y:S01]  /*2b140*/  IADD3 R42, P4, PT, R74.reuse, R68, RZ ;  /* 0x000000444a2a7210 */ /* 0x040fe20007f9e0ff */
[C---:B------:R-:W-:Y:S01]  /*2b150*/  IMAD.X R45, R75.reuse, 0x1, R71, P0 ;  /* 0x000000014b2d7824 */ /* 0x040fe200000e0647 */
[C---:B------:R-:W-:Y:S01]  /*2b160*/  IADD3 R38, P0, PT, R74.reuse, R70, RZ ;  /* 0x000000464a267210 */ /* 0x040fe20007f1e0ff */
[----:B------:R-:W-:Y:S02]  /*2b170*/  VIADD R73, R74, UR30 ;  /* 0x0000001e4a497c36 */ /* 0x000fe40008000000 */
[C---:B------:R-:W-:Y:S02]  /*2b180*/  IMAD.X R43, R75.reuse, 0x1, R3, P4 ;  /* 0x000000014b2b7824 */ /* 0x040fe400020e0603 */
[----:B------:R-:W-:Y:S01]  /*2b190*/  IMAD.X R39, R75, 0x1, R69, P0 ;  /* 0x000000014b277824 */ /* 0x000fe200000e0645 */
[----:B------:R-:W-:Y:S02]  /*2b1a0*/  PRMT R75, R25, 0x9910, RZ ;  /* 0x00009910194b7816 */ /* 0x000fe400000000ff */
[----:B------:R-:W-:-:S02]  /*2b1b0*/  SHF.R.S32.HI R40, RZ, 0x1f, R73 ;  /* 0x0000001fff287819 */ /* 0x000fc40000011449 */
[----:B----4-:R-:W-:Y:S02]  /*2b1c0*/  ISETP.LT.AND P4, PT, R67, UR10, !P6 ;  /* 0x0000000a43007c0c */ /* 0x010fe4000f781270 */
[C---:B------:R-:W-:Y:S01]  /*2b1d0*/  IADD3 R74, P0, PT, R73.reuse, R2, RZ ;  /* 0x00000002494a7210 */ /* 0x040fe20007f1e0ff */
[----:B------:R-:W-:Y:S01]  /*2b1e0*/  IMAD.MOV.U32 R26, RZ, RZ, R75 ;  /* 0x000000ffff1a7224 */ /* 0x000fe200078e004b */
[----:B------:R-:W-:Y:S01]  /*2b1f0*/  IADD3 R32, P5, PT, R73, R0, RZ ;  /* 0x0000000049207210 */ /* 0x000fe20007fbe0ff */
[----:B------:R-:W-:Y:S01]  /*2b200*/  VIADD R25, R66, 0x5 ;  /* 0x0000000542197836 */ /* 0x000fe20000000000 */
[----:B------:R-:W-:Y:S01]  /*2b210*/  PRMT R36, R36, 0x9910, RZ ;  /* 0x0000991024247816 */ /* 0x000fe200000000ff */
[----:B------:R-:W-:Y:S01]  /*2b220*/  IMAD.X R75, R40, 0x1, R71, P0 ;  /* 0x00000001284b7824 */ /* 0x000fe200000e0647 */
[----:B------:R-:W-:Y:S01]  /*2b230*/  ISETP.LT.AND P0, PT, R34, UR18, !P6 ;  /* 0x0000001222007c0c */ /* 0x000fe2000f701270 */
[----:B------:R-:W3:Y:S01]  /*2b240*/  LDCU UR10, c[0x0][0x398] ;  /* 0x00007300ff0a77ac */ /* 0x000ee20008000800 */
[----:B------:R-:W-:Y:S01]  /*2b250*/  SHF.R.S32.HI R26, RZ, 0x8, R26 ;  /* 0x00000008ff1a7819 */ /* 0x000fe2000001141a */
[----:B------:R-:W-:Y:S01]  /*2b260*/  IMAD.X R33, R40, 0x1, R72, P5 ;  /* 0x0000000128217824 */ /* 0x000fe200028e0648 */
[----:B------:R-:W-:Y:S01]  /*2b270*/  ISETP.GE.AND P5, PT, R25, UR4, PT ;  /* 0x0000000419007c0c */ /* 0x000fe2000bfa6270 */
[----:B------:R-:W4:Y:S01]  /*2b280*/  LDCU UR4, c[0x0][0x39c] ;  /* 0x00007380ff0477ac */ /* 0x000f220008000800 */
[----:B------:R-:W3:Y:S01]  /*2b290*/  LDL.LU R25, [R1+0xdc8] ;  /* 0x000dc80001197983 */ /* 0x000ee20000300800 */
[----:B------:R-:W0:Y:S03]  /*2b2a0*/  LDCU UR18, c[0x0][0x398] ;  /* 0x00007300ff1277ac */ /* 0x000e260008000800 */
[----:B------:R1:W-:Y:S02]  /*2b2b0*/  @P4 STG.E.U8 desc[UR24][R86.64], R26 ;  /* 0x0000001a56004986 */ /* 0x0003e4000c101118 */
[----:B-1----:R-:W-:-:S02]  /*2b2c0*/  SHF.R.S32.HI R86, RZ, 0x8, R27 ;  /* 0x00000008ff567819 */ /* 0x002fc4000001141b */
[----:B------:R-:W3:Y:S01]  /*2b2d0*/  LDL.LU R26, [R1+0xdc4] ;  /* 0x000dc400011a7983 */ /* 0x000ee20000300800 */
[----:B------:R-:W-:-:S03]  /*2b2e0*/  PRMT R87, R41, 0x9910, RZ ;  /* 0x0000991029577816 */ /* 0x000fc600000000ff */
[----:B------:R-:W3:Y:S04]  /*2b2f0*/  LDL.LU R27, [R1+0xdc0] ;  /* 0x000dc000011b7983 */ /* 0x000ee80000300800 */
[----:B------:R1:W-:Y:S04]  /*2b300*/  @P0 STG.E.U8 desc[UR24][R84.64], R86 ;  /* 0x0000005654000986 */ /* 0x0003e8000c101118 */
[----:B------:R-:W3:Y:S01]  /*2b310*/  LDL.LU R41, [R1+0x610] ;  /* 0x0006100001297983 */ /* 0x000ee20000300800 */
[----:B-1----:R-:W-:-:S03]  /*2b320*/  IMAD.MOV.U32 R84, RZ, RZ, R36 ;  /* 0x000000ffff547224 */ /* 0x002fc600078e0024 */
[----:B------:R-:W3:Y:S01]  /*2b330*/  LDL.LU R36, [R1+0x614] ;  /* 0x0006140001247983 */ /* 0x000ee20000300800 */
[----:B------:R-:W-:Y:S02]  /*2b340*/  ISETP.LT.AND P4, PT, R35, UR20, !P6 ;  /* 0x0000001423007c0c */ /* 0x000fe4000f781270 */
[----:B--2---:R-:W-:Y:S01]  /*2b350*/  ISETP.LT.AND P6, PT, R37, UR14, !P6 ;  /* 0x0000000e25007c0c */ /* 0x004fe2000f7c1270 */
[----:B------:R-:W1:Y:S01]  /*2b360*/  LDCU UR14, c[0x0][0x398] ;  /* 0x00007300ff0e77ac */ /* 0x000e620008000800 */
[----:B------:R-:W-:Y:S02]  /*2b370*/  SHF.R.S32.HI R85, RZ, 0x8, R87 ;  /* 0x00000008ff557819 */ /* 0x000fe40000011457 */
[----:B------:R-:W-:Y:S01]  /*2b380*/  ISETP.LT.AND P0, PT, R67, UR16, !P3 ;  /* 0x0000001043007c0c */ /* 0x000fe2000df01270 */
[----:B------:R-:W2:Y:S01]  /*2b390*/  LDCU UR16, c[0x0][0x398] ;  /* 0x00007300ff1077ac */ /* 0x000ea20008000800 */
[----:B------:R-:W-:-:S05]  /*2b3a0*/  SHF.R.S32.HI R84, RZ, 0x8, R84 ;  /* 0x00000008ff547819 */ /* 0x000fca0000011454 */
[----:B------:R0:W-:Y:S01]  /*2b3b0*/  @P4 STG.E.U8 desc[UR24][R82.64], R85 ;  /* 0x0000005552004986 */ /* 0x0001e2000c101118 */
[----:B------:R-:W-:-:S03]  /*2b3c0*/  ISETP.LT.AND P4, PT, R34, UR22, !P3 ;  /* 0x0000001622007c0c */ /* 0x000fc6000df81270 */
[----:B------:R-:W-:Y:S01]  /*2b3d0*/  @P6 STG.E.U8 desc[UR24][R80.64], R84 ;  /* 0x0000005450006986 */ /* 0x000fe2000c101118 */
[----:B------:R-:W-:Y:S02]  /*2b3e0*/  ISETP.LT.AND P6, PT, R35, UR26, !P3 ;  /* 0x0000001a23007c0c */ /* 0x000fe4000dfc1270 */
[----:B-----5:R-:W-:Y:S02]  /*2b3f0*/  F2FP.SATFINITE.E5M2.F32.PACK_AB_MERGE_C R86, R65, R64, RZ ;  /* 0x000000404156723e */ /* 0x020fe400048060ff */
[----:B------:R-:W-:-:S03]  /*2b400*/  ISETP.LT.AND P3, PT, R37, UR28, !P3 ;  /* 0x0000001c25007c0c */ /* 0x000fc6000df61270 */
[----:B------:R5:W-:Y:S01]  /*2b410*/  @P0 STG.E.U8 desc[UR24][R78.64], R86 ;  /* 0x000000564e000986 */ /* 0x000be2000c101118 */
[----:B0-----:R-:W-:-:S05]  /*2b420*/  F2FP.SATFINITE.E5M2.F32.PACK_AB_MERGE_C R82, R63, R62, RZ ;  /* 0x0000003e3f52723e */ /* 0x001fca00048060ff */
[----:B------:R-:W-:Y:S01]  /*2b430*/  @P4 STG.E.U8 desc[UR24][R76.64], R82 ;  /* 0x000000524c004986 */ /* 0x000fe2000c101118 */
[----:B-----5:R-:W-:Y:S02]  /*2b440*/  F2FP.SATFINITE.E5M2.F32.PACK_AB_MERGE_C R79, R61, R60, RZ ;  /* 0x0000003c3d4f723e */ /* 0x020fe400048060ff */
[----:B------:R-:W-:Y:S02]  /*2b450*/  F2FP.SATFINITE.E5M2.F32.PACK_AB_MERGE_C R78, R55, R54, RZ ;  /* 0x00000036374e723e */ /* 0x000fe400048060ff */
[----:B------:R-:W5:Y:S04]  /*2b460*/  LDL.LU R55, [R1+0x410] ;  /* 0x0004100001377983 */ /* 0x000f680000300800 */
[----:B------:R0:W-:Y:S04]  /*2b470*/  @P6 STG.E.U8 desc[UR24][R52.64], R79 ;  /* 0x0000004f34006986 */ /* 0x0001e8000c101118 */
[----:B------:R1:W-:Y:S04]  /*2b480*/  @P3 STG.E.U8 desc[UR24][R46.64], R78 ;  /* 0x0000004e2e003986 */ /* 0x0003e8000c101118 */
[----:B0-----:R-:W5:Y:S04]  /*2b490*/  LDL.LU R52, [R1+0x414] ;  /* 0x0004140001347983 */ /* 0x001f680000300800 */
[----:B------:R-:W2:Y:S04]  /*2b4a0*/  LDL.LU R53, [R1+0x210] ;  /* 0x0002100001357983 */ /* 0x000ea80000300800 */
[----:B-1----:R-:W2:Y:S01]  /*2b4b0*/  LDL.LU R46, [R1+0x214] ;  /* 0x00021400012e7983 */ /* 0x002ea20000300800 */
[----:B---3--:R-:W-:-:S03]  /*2b4c0*/  F2FP.SATFINITE.E5M2.F32.PACK_AB_MERGE_C R87, R36, R41, RZ ;  /* 0x000000292457723e */ /* 0x008fc600048060ff */
[----:B------:R-:W3:Y:S04]  /*2b4d0*/  LDL.LU R41, [R1+0x10] ;  /* 0x0000100001297983 */ /* 0x000ee80000300800 */
[----:B------:R-:W3:Y:S01]  /*2b4e0*/  LDL.LU R36, [R1+0x14] ;  /* 0x0000140001247983 */ /* 0x000ee20000300800 */
[----:B------:R-:W-:Y:S01]  /*2b4f0*/  VIADD R80, R66, 0x6 ;  /* 0x0000000642507836 */ /* 0x000fe20000000000 */
[----:B------:R-:W-:Y:S01]  /*2b500*/  PRMT R86, R86, 0x9910, RZ ;  /* 0x0000991056567816 */ /* 0x000fe200000000ff */
[----:B------:R-:W-:Y:S01]  /*2b510*/  VIADD R76, R66, 0x7 ;  /* 0x00000007424c7836 */ /* 0x000fe20000000000 */
[----:B------:R-:W-:Y:S01]  /*2b520*/  PRMT R82, R82, 0x9910, RZ ;  /* 0x0000991052527816 */ /* 0x000fe200000000ff */
[----:B------:R-:W3:Y:S01]  /*2b530*/  LDL.LU R47, [R1+0x618] ;  /* 0x00061800012f7983 */ /* 0x000ee20000300800 */
[----:B------:R-:W-:Y:S01]  /*2b540*/  ISETP.GE.AND P0, PT, R80, UR6, PT ;  /* 0x0000000650007c0c */ /* 0x000fe2000bf06270 */
[----:B------:R-:W0:Y:S01]  /*2b550*/  LDCU UR6, c[0x0][0x398] ;  /* 0x00007300ff0677ac */ /* 0x000e220008000800 */
[----:B------:R-:W-:-:S02]  /*2b560*/  IADD3 R80, P4, PT, R73, R68, RZ ;  /* 0x0000004449507210 */ /* 0x000fc40007f9e0ff */
[----:B----4-:R-:W-:-:S03]  /*2b570*/  ISETP.GE.AND P6, PT, R76, UR4, PT ;  /* 0x000000044c007c0c */ /* 0x010fc6000bfc6270 */
[----:B------:R-:W-:Y:S01]  /*2b580*/  IMAD.X R81, R40, 0x1, R3, P4 ;  /* 0x0000000128517824 */ /* 0x000fe200020e0603 */
[----:B------:R-:W-:Y:S01]  /*2b590*/  ISETP.LT.AND P4, PT, R67, UR32, !P1 ;  /* 0x0000002043007c0c */ /* 0x000fe2000cf81270 */
[----:B------:R-:W-:Y:S01]  /*2b5a0*/  IMAD.MOV.U32 R76, RZ, RZ, R86 ;  /* 0x000000ffff4c7224 */ /* 0x000fe200078e0056 */
[----:B------:R-:W-:Y:S01]  /*2b5b0*/  PRMT R77, R79, 0x9910, RZ ;  /* 0x000099104f4d7816 */ /* 0x000fe200000000ff */
[----:B------:R-:W1:Y:S03]  /*2b5c0*/  LDCU UR4, c[0x0][0x39c] ;  /* 0x00007380ff0477ac */ /* 0x000e660008000800 */
[----:B------:R-:W-:Y:S02]  /*2b5d0*/  SHF.R.S32.HI R76, RZ, 0x8, R76 ;  /* 0x00000008ff4c7819 */ /* 0x000fe4000001144c */
[----:B0-----:R-:W-:Y:S01]  /*2b5e0*/  ISETP.LT.AND P3, PT, R34, UR6, !P1 ;  /* 0x0000000622007c0c */ /* 0x001fe2000cf61270 */
[----:B------:R-:W0:Y:S04]  /*2b5f0*/  LDCU UR6, c[0x0][0x39c] ;  /* 0x00007380ff0677ac */ /* 0x000e280008000800 */
[----:B------:R4:W-:Y:S01]  /*2b600*/  @P4 STG.E.U8 desc[UR24][R92.64], R76 ;  /* 0x0000004c5c004986 */ /* 0x0009e2000c101118 */
[----:B------:R-:W-:-:S02]  /*2b610*/  ISETP.LT.AND P4, PT, R35, UR9, !P1 ;  /* 0x0000000923007c0c */ /* 0x000fc4000cf81270 */
[----:B------:R-:W-:Y:S01]  /*2b620*/  PRMT R78, R78, 0x9910, RZ ;  /* 0x000099104e4e7816 */ /* 0x000fe200000000ff */
[----:B------:R-:W0:Y:S01]  /*2b630*/  LDCU UR9, c[0x0][0x398] ;  /* 0x00007300ff0977ac */ /* 0x000e220008000800 */
[----:B----4-:R-:W-:-:S05]  /*2b640*/  IMAD.MOV.U32 R76, RZ, RZ, R82 ;  /* 0x000000ffff4c7224 */ /* 0x010fca00078e0052 */
[----:B------:R-:W-:Y:S02]  /*2b650*/  SHF.R.S32.HI R76, RZ, 0x8, R76 ;  /* 0x00000008ff4c7819 */ /* 0x000fe4000001144c */
[----:B------:R-:W-:Y:S01]  /*2b660*/  ISETP.LT.AND P1, PT, R37, UR10, !P1 ;  /* 0x0000000a25007c0c */ /* 0x000fe2000cf21270 */
[----:B------:R-:W4:Y:S02]  /*2b670*/  LDCU UR10, c[0x0][0x398] ;  /* 0x00007300ff0a77ac */ /* 0x000f240008000800 */
[----:B------:R0:W-:Y:S02]  /*2b680*/  @P3 STG.E.U8 desc[UR24][R90.64], R76 ;  /* 0x0000004c5a003986 */ /* 0x0001e4000c101118 */
[----:B0-----:R-:W-:Y:S01]  /*2b690*/  SHF.R.S32.HI R76, RZ, 0x8, R77 ;  /* 0x00000008ff4c7819 */ /* 0x001fe2000001144d */
[----:B------:R-:W-:-:S04]  /*2b6a0*/  IMAD.MOV.U32 R77, RZ, RZ, R78 ;  /* 0x000000ffff4d7224 */ /* 0x000fc800078e004e */
[----:B------:R0:W-:Y:S01]  /*2b6b0*/  @P4 STG.E.U8 desc[UR24][R88.64], R76 ;  /* 0x0000004c58004986 */ /* 0x0001e2000c101118 */
[C---:B------:R-:W-:Y:S01]  /*2b6c0*/  IADD3 R78, P4, PT, R73.reuse, R70, RZ ;  /* 0x00000046494e7210 */ /* 0x040fe20007f9e0ff */
[----:B------:R-:W-:Y:S01]  /*2b6d0*/  VIADD R73, R73, UR30 ;  /* 0x0000001e49497c36 */ /* 0x000fe20008000000 */
[----:B------:R-:W-:-:S03]  /*2b6e0*/  SHF.R.S32.HI R77, RZ, 0x8, R77 ;  /* 0x00000008ff4d7819 */ /* 0x000fc6000001144d */
[----:B------:R-:W-:Y:S01]  /*2b6f0*/  IMAD.X R79, R40, 0x1, R69, P4 ;  /* 0x00000001284f7824 */ /* 0x000fe200020e0645 */
[----:B------:R-:W-:Y:S01]  /*2b700*/  SHF.R.S32.HI R84, RZ, 0x1f, R73 ;  /* 0x0000001fff547819 */ /* 0x000fe20000011449 */
[----:B------:R1:W-:Y:S01]  /*2b710*/  @P1 STG.E.U8 desc[UR24][R58.64], R77 ;  /* 0x0000004d3a001986 */ /* 0x0003e2000c101118 */
[----:B0-----:R-:W-:-:S03]  /*2b720*/  IADD3 R76, P4, PT, R73, R0, RZ ;  /* 0x00000000494c7210 */ /* 0x001fc60007f9e0ff */
[----:B------:R-:W3:Y:S01]  /*2b730*/  LDL.LU R40, [R1+0x61c] ;  /* 0x00061c0001287983 */ /* 0x000ee20000300800 */
[----:B------:R-:W-:Y:S01]  /*2b740*/  ISETP.LT.AND P3, PT, R67, UR12, !P2 ;  /* 0x0000000c43007c0c */ /* 0x000fe2000d761270 */
[----:B------:R-:W0:Y:S01]  /*2b750*/  LDCU UR12, c[0x0][0x398] ;  /* 0x00007300ff0c77ac */ /* 0x000e220008000800 */
[----:B------:R-:W-:Y:S02]  /*2b760*/  ISETP.LT.AND P1, PT, R34, UR14, !P2 ;  /* 0x0000000e22007c0c */ /* 0x000fe4000d721270 */
[----:B-----5:R-:W-:Y:S02]  /*2b770*/  F2FP.SATFINITE.E5M2.F32.PACK_AB_MERGE_C R86, R52, R55, RZ ;  /* 0x000000373456723e */ /* 0x020fe400048060ff */
[----:B--2---:R-:W-:Y:S01]  /*2b780*/  F2FP.SATFINITE.E5M2.F32.PACK_AB_MERGE_C R83, R46, R53, RZ ;  /* 0x000000352e53723e */ /* 0x004fe200048060ff */
[----:B-1----:R-:W-:Y:S01]  /*2b790*/  IMAD.X R77, R84, 0x1, R72, P4 ;  /* 0x00000001544d7824 */ /* 0x002fe200020e0648 */
[----:B------:R-:W-:Y:S02]  /*2b7a0*/  ISETP.LT.AND P4, PT, R35, UR9, !P2 ;  /* 0x0000000923007c0c */ /* 0x000fe4000d781270 */
[----:B---3--:R-:W-:-:S03]  /*2b7b0*/  F2FP.SATFINITE.E5M2.F32.PACK_AB_MERGE_C R85, R36, R41, RZ ;  /* 0x000000292455723e */ /* 0x008fc600048060ff */
[----:B------:R-:W-:Y:S01]  /*2b7c0*/  @P3 STG.E.U8 desc[UR24][R56.64], R87 ;  /* 0x0000005738003986 */ /* 0x000fe2000c101118 */
[----:B----4-:R-:W-:Y:S01]  /*2b7d0*/  ISETP.LT.AND P2, PT, R37, UR10, !P2 ;  /* 0x0000000a25007c0c */ /* 0x010fe2000d741270 */
[----:B------:R-:W-:Y:S01]  /*2b7e0*/  VIADD R82, R66, 0x8 ;  /* 0x0000000842527836 */ /* 0x000fe20000000000 */
[----:B------:R-:W1:Y:S01]  /*2b7f0*/  LDCU UR14, c[0x0][0x398] ;  /* 0x00007300ff0e77ac */ /* 0x000e620008000800 */
[----:B------:R-:W-:Y:S01]  /*2b800*/  @P1 STG.E.U8 desc[UR24][R50.64], R86 ;  /* 0x0000005632001986 */ /* 0x000fe2000c101118 */
[----:B------:R-:W2:Y:S03]  /*2b810*/  LDCU UR9, c[0x0][0x398] ;  /* 0x00007300ff0977ac */ /* 0x000ea60008000800 */
[----:B------:R-:W3:Y:S01]  /*2b820*/  LDL.LU R41, [R1+0x418] ;  /* 0x0004180001297983 */ /* 0x000ee20000300800 */
[----:B------:R-:W4:Y:S03]  /*2b830*/  LDCU UR10, c[0x0][0x398] ;  /* 0x00007300ff0a77ac */ /* 0x000f260008000800 */
[----:B------:R5:W-:Y:S04]  /*2b840*/  @P4 STG.E.U8 desc[UR24][R30.64], R83 ;  /* 0x000000531e004986 */ /* 0x000be8000c101118 */
[----:B------:R-:W3:Y:S04]  /*2b850*/  LDL.LU R36, [R1+0x41c] ;  /* 0x00041c0001247983 */ /* 0x000ee80000300800 */
[----:B------:R0:W-:Y:S04]  /*2b860*/  @P2 STG.E.U8 desc[UR24][R28.64], R85 ;  /* 0x000000551c002986 */ /* 0x0001e8000c101118 */
[----:B-----5:R-:W5:Y:S04]  /*2b870*/  LDL.LU R30, [R1+0x218] ;  /* 0x00021800011e7983 */ /* 0x020f680000300800 */
[----:B------:R-:W5:Y:S04]  /*2b880*/  LDL.LU R31, [R1+0x21c] ;  /* 0x00021c00011f7983 */ /* 0x000f680000300800 */
[----:B0-----:R-:W3:Y:S04]  /*2b890*/  LDL.LU R28, [R1+0x18] ;  /* 0x00001800011c7983 */ /* 0x001ee80000300800 */
[----:B------:R-:W3:Y:S01]  /*2b8a0*/  LDL.LU R29, [R1+0x1c] ;  /* 0x00001c00011d7983 */ /* 0x000ee20000300800 */
[----:B------:R-:W-:Y:S01]  /*2b8b0*/  ISETP.GE.AND P3, PT, R82, UR4, PT ;  /* 0x0000000452007c0c */ /* 0x000fe2000bf66270 */
[----:B------:R-:W-:Y:S01]  /*2b8c0*/  VIADD R82, R66, 0x9 ;  /* 0x0000000942527836 */ /* 0x000fe20000000000 */
[----:B------:R-:W-:Y:S01]  /*2b8d0*/  PRMT R87, R87, 0x9910, RZ ;  /* 0x0000991057577816 */ /* 0x000fe200000000ff */
[----:B------:R-:W0:Y:S01]  /*2b8e0*/  LDCU UR4, c[0x0][0x39c] ;  /* 0x00007380ff0477ac */ /* 0x000e220008000800 */
[----:B------:R-:W-:-:S02]  /*2b8f0*/  ISETP.LT.AND P1, PT, R67, UR12, !P5 ;  /* 0x0000000c43007c0c */ /* 0x000fc4000ef21270 */
[----:B------:R-:W-:Y:S01]  /*2b900*/  ISETP.GE.AND P4, PT, R82, UR6, PT ;  /* 0x0000000652007c0c */ /* 0x000fe2000bf86270 */
[----:B------:R-:W-:Y:S01]  /*2b910*/  IMAD.MOV.U32 R82, RZ, RZ, R87 ;  /* 0x000000ffff527224 */ /* 0x000fe200078e0057 */
[----:B------:R-:W-:Y:S01]  /*2b920*/  PRMT R86, R86, 0x9910, RZ ;  /* 0x0000991056567816 */ /* 0x000fe200000000ff */
[----:B------:R-:W0:Y:S03]  /*2b930*/  LDCU UR6, c[0x0][0x398] ;  /* 0x00007300ff0677ac */ /* 0x000e260008000800 */
[----:B------:R-:W-:Y:S01]  /*2b940*/  SHF.R.S32.HI R82, RZ, 0x8, R82 ;  /* 0x00000008ff527819 */ /* 0x000fe20000011452 */
[----:B------:R-:W0:Y:S01]  /*2b950*/  LDCU UR12, c[0x0][0x398] ;  /* 0x00007300ff0c77ac */ /* 0x000e220008000800 */
[----:B------:R-:W-:-:S03]  /*2b960*/  PRMT R87, R83, 0x9910, RZ ;  /* 0x0000991053577816 */ /* 0x000fc600000000ff */
[----:B------:R1:W-:Y:S02]  /*2b970*/  @P1 STG.E.U8 desc[UR24][R48.64], R82 ;  /* 0x0000005230001986 */ /* 0x0003e4000c101118 */
[----:B-1----:R-:W-:-:S05]  /*2b980*/  IMAD.MOV.U32 R82, RZ, RZ, R86 ;  /* 0x000000ffff527224 */ /* 0x002fca00078e0056 */
[----:B------:R-:W-:Y:S01]  /*2b990*/  SHF.R.S32.HI R83, RZ, 0x8, R82 ;  /* 0x00000008ff537819 */ /* 0x000fe20000011452 */
[----:B------:R-:W-:Y:S01]  /*2b9a0*/  IMAD.MOV.U32 R82, RZ, RZ, R87 ;  /* 0x000000ffff527224 */ /* 0x000fe200078e0057 */
[----:B------:R-:W-:Y:S01]  /*2b9b0*/  ISETP.LT.AND P2, PT, R34, UR14, !P5 ;  /* 0x0000000e22007c0c */ /* 0x000fe2000ef41270 */
[----:B------:R-:W1:Y:S01]  /*2b9c0*/  LDCU UR14, c[0x0][0x398] ;  /* 0x00007300ff0e77ac */ /* 0x000e620008000800 */
[----:B--2---:R-:W-:Y:S01]  /*2b9d0*/  ISETP.LT.AND P1, PT, R35, UR9, !P5 ;  /* 0x0000000923007c0c */ /* 0x004fe2000ef21270 */
[----:B------:R-:W2:Y:S01]  /*2b9e0*/  LDCU UR9, c[0x0][0x398] ;  /* 0x00007300ff0977ac */ /* 0x000ea20008000800 */
[----:B------:R-:W-:Y:S02]  /*2b9f0*/  PRMT R85, R85, 0x9910, RZ ;  /* 0x0000991055557816 */ /* 0x000fe400000000ff */
[----:B----4-:R-:W-:Y:S01]  /*2ba00*/  ISETP.LT.AND P5, PT, R37, UR10, !P5 ;  /* 0x0000000a25007c0c */ /* 0x010fe2000efa1270 */
[----:B------:R-:W4:Y:S01]  /*2ba10*/  LDCU UR10, c[0x0][0x398] ;  /* 0x00007300ff0a77ac */ /* 0x000f220008000800 */
[----:B------:R-:W-:-:S05]  /*2ba20*/  SHF.R.S32.HI R82, RZ, 0x8, R82 ;  /* 0x00000008ff527819 */ /* 0x000fca0000011452 */
[----:B------:R1:W-:Y:S01]  /*2ba30*/  @P2 STG.E.U8 desc[UR24][R44.64], R83 ;  /* 0x000000532c002986 */ /* 0x0003e2000c101118 */
[----:B0-----:R-:W-:Y:S01]  /*2ba40*/  ISETP.LT.AND P2, PT, R67, UR6, !P0 ;  /* 0x0000000643007c0c */ /* 0x001fe2000c741270 */
[----:B------:R-:W0:Y:S02]  /*2ba50*/  LDCU UR6, c[0x0][0x398] ;  /* 0x00007300ff0677ac */ /* 0x000e240008000800 */
[----:B------:R0:W-:Y:S01]  /*2ba60*/  @P1 STG.E.U8 desc[UR24][R42.64], R82 ;  /* 0x000000522a001986 */ /* 0x0001e2000c101118 */
[----:B-1----:R-:W-:Y:S01]  /*2ba70*/  IMAD.MOV.U32 R83, RZ, RZ, R85 ;  /* 0x000000ffff537224 */ /* 0x002fe200078e0055 */
[----:B---3--:R-:W-:Y:S02]  /*2ba80*/  F2FP.SATFINITE.E5M2.F32.PACK_AB_MERGE_C R87, R29, R28, RZ ;  /* 0x0000001c1d57723e */ /* 0x008fe400048060ff */
[----:B------:R-:W3:Y:S04]  /*2ba90*/  LDL.LU R28, [R1+0x620] ;  /* 0x00062000011c7983 */ /* 0x000ee80000300800 */
[----:B------:R-:W3:Y:S01]  /*2baa0*/  LDL.LU R29, [R1+0x624] ;  /* 0x00062400011d7983 */ /* 0x000ee20000300800 */
[----:B0-----:R-:W-:-:S02]  /*2bab0*/  SHF.R.S32.HI R82, RZ, 0x8, R83 ;  /* 0x00000008ff527819 */ /* 0x001fc40000011453 */
[----:B------:R-:W-:Y:S01]  /*2bac0*/  ISETP.LT.AND P1, PT, R34, UR12, !P0 ;  /* 0x0000000c22007c0c */ /* 0x000fe2000c721270 */
[----:B------:R-:W0:Y:S02]  /*2bad0*/  LDCU UR12, c[0x0][0x398] ;  /* 0x00007300ff0c77ac */ /* 0x000e240008000800 */
[----:B------:R1:W-:Y:S01]  /*2bae0*/  @P5 STG.E.U8 desc[UR24][R38.64], R82 ;  /* 0x0000005226005986 */ /* 0x0003e2000c101118 */
[----:B--2---:R-:W-:Y:S01]  /*2baf0*/  ISETP.LT.AND P5, PT, R35, UR9, !P0 ;  /* 0x0000000923007c0c */ /* 0x004fe2000c7a1270 */
[----:B------:R-:W2:Y:S01]  /*2bb00*/  LDCU UR9, c[0x0][0x398] ;  /* 0x00007300ff0977ac */ /* 0x000ea20008000800 */
[----:B------:R-:W-:Y:S02]  /*2bb10*/  F2FP.SATFINITE.E5M2.F32.PACK_AB_MERGE_C R86, R40, R47, RZ ;  /* 0x0000002f2856723e */ /* 0x000fe400048060ff */
[----:B------:R-:W-:-:S03]  /*2bb20*/  F2FP.SATFINITE.E5M2.F32.PACK_AB_MERGE_C R83, R36, R41, RZ ;  /* 0x000000292453723e */ /* 0x000fc600048060ff */
[----:B------:R0:W-:Y:S01]  /*2bb30*/  @P2 STG.E.U8 desc[UR24][R32.64], R86 ;  /* 0x0000005620002986 */ /* 0x0001e2000c101118 */
[----:B-----5:R-:W-:-:S03]  /*2bb40*/  F2FP.SATFINITE.E5M2.F32.PACK_AB_MERGE_C R85, R31, R30, RZ ;  /* 0x0000001e1f55723e */ /* 0x020fc600048060ff */
[----:B------:R5:W-:Y:S01]  /*2bb50*/  @P1 STG.E.U8 desc[UR24][R74.64], R83 ;  /* 0x000000534a001986 */ /* 0x000be2000c101118 */
[----:B------:R-:W-:Y:S01]  /*2bb60*/  ISETP.LT.AND P0, PT, R37, UR6, !P0 ;  /* 0x0000000625007c0c */ /* 0x000fe2000c701270 */
[----:B-1----:R-:W-:Y:S01]  /*2bb70*/  VIADD R82, R66, 0xa ;  /* 0x0000000a42527836 */ /* 0x002fe20000000000 */
[----:B------:R-:W-:Y:S01]  /*2bb80*/  PRMT R88, R85, 0x9910, RZ ;  /* 0x0000991055587816 */ /* 0x000fe200000000ff */
[----:B------:R1:W-:Y:S01]  /*2bb90*/  @P5 STG.E.U8 desc[UR24][R80.64], R85 ;  /* 0x0000005550005986 */ /* 0x0003e2000c101118 */
[----:B------:R-:W-:Y:S01]  /*2bba0*/  PRMT R89, R87, 0x9910, RZ ;  /* 0x0000991057597816 */ /* 0x000fe200000000ff */
[----:B------:R-:W3:Y:S02]  /*2bbb0*/  LDCU UR6, c[0x0][0x39c] ;  /* 0x00007380ff0677ac */ /* 0x000ee40008000800 */
[----:B0-----:R-:W3:Y:S01]  /*2bbc0*/  LDL.LU R32, [R1+0x420] ;  /* 0x0004200001207983 */ /* 0x001ee20000300800 */
[----:B-----5:R-:W-:-:S03]  /*2bbd0*/  IADD3 R74, P1, PT, R73, R2, RZ ;  /* 0x00000002494a7210 */ /* 0x020fc60007f3e0ff */
[----:B------:R-:W5:Y:S01]  /*2bbe0*/  LDL.LU R33, [R1+0x424] ;  /* 0x0004240001217983 */ /* 0x000f620000300800 */
[----:B--2---:R-:W-:Y:S01]  /*2bbf0*/  ISETP.LT.AND P5, PT, R34, UR9, !P6 ;  /* 0x0000000922007c0c */ /* 0x004fe2000f7a1270 */
[----:B------:R-:W0:Y:S01]  /*2bc00*/  LDCU UR9, c[0x0][0x398] ;  /* 0x00007300ff0977ac */ /* 0x000e220008000800 */
[----:B------:R-:W-:Y:S01]  /*2bc10*/  IMAD.X R75, R84, 0x1, R71, P1 ;  /* 0x00000001544b7824 */ /* 0x000fe200008e0647 */
[----:B----4-:R-:W-:Y:S02]  /*2bc20*/  ISETP.LT.AND P1, PT, R67, UR10, !P6 ;  /* 0x0000000a43007c0c */ /* 0x010fe4000f721270 */
[----:B-1----:R-:W-:Y:S02]  /*2bc30*/  PRMT R80, R86, 0x9910, RZ ;  /* 0x0000991056507816 */ /* 0x002fe400000000ff */
[----:B------:R-:W-:Y:S01]  /*2bc40*/  PRMT R81, R83, 0x9910, RZ ;  /* 0x0000991053517816 */ /* 0x000fe200000000ff */
[----:B------:R1:W-:Y:S01]  /*2bc50*/  @P0 STG.E.U8 desc[UR24][R78.64], R87 ;  /* 0x000000574e000986 */ /* 0x0003e2000c101118 */
[----:B------:R-:W-:Y:S01]  /*2bc60*/  SHF.R.S32.HI R80, RZ, 0x8, R80 ;  /* 0x00000008ff507819 */ /* 0x000fe20000011450 */
[----:B------:R-:W2:Y:S01]  /*2bc70*/  LDCU UR10, c[0x0][0x398] ;  /* 0x00007300ff0a77ac */ /* 0x000ea20008000800 */
[----:B------:R-:W-:Y:S01]  /*2bc80*/  ISETP.GE.AND P2, PT, R82, UR4, PT ;  /* 0x0000000452007c0c */ /* 0x000fe2000bf46270 */
[----:B------:R-:W4:Y:S01]  /*2bc90*/  LDL.LU R30, [R1+0x220] ;  /* 0x00022000011e7983 */ /* 0x000f220000300800 */
[----:B------:R-:W-:Y:S01]  /*2bca0*/  IADD3 R82, P0, PT, R73, R68, RZ ;  /* 0x0000004449527210 */ /* 0x000fe20007f1e0ff */
[----:B------:R-:W0:Y:S02]  /*2bcb0*/  LDCU UR4, c[0x0][0x39c] ;  /* 0x00007380ff0477ac */ /* 0x000e240008000800 */
[----:B------:R-:W-:Y:S01]  /*2bcc0*/  @P1 STG.E.U8 desc[UR24][R76.64], R80 ;  /* 0x000000504c001986 */ /* 0x000fe2000c101118 */
[----:B-1----:R-:W-:-:S03]  /*2bcd0*/  SHF.R.S32.HI R78, RZ, 0x8, R81 ;  /* 0x00000008ff4e7819 */ /* 0x002fc60000011451 */
[----:B------:R-:W4:Y:S04]  /*2bce0*/  LDL.LU R31, [R1+0x224] ;  /* 0x00022400011f7983 */ /* 0x000f280000300800 */
[----:B------:R1:W-:Y:S01]  /*2bcf0*/  @P5 STG.E.U8 desc[UR24][R74.64], R78 ;  /* 0x0000004e4a005986 */ /* 0x0003e2000c101118 */
[----:B------:R-:W-:Y:S02]  /*2bd00*/  IMAD.X R83, R84, 0x1, R3, P0 ;  /* 0x0000000154537824 */ /* 0x000fe400000e0603 */
[C---:B-1----:R-:W-:Y:S01]  /*2bd10*/  VIADD R74, R73.reuse, UR30 ;  /* 0x0000001e494a7c36 */ /* 0x042fe20008000000 */
[----:B------:R-:W-:-:S04]  /*2bd20*/  IADD3 R78, P1, PT, R73, R70, RZ ;  /* 0x00000046494e7210 */ /* 0x000fc80007f3e0ff */
[----:B------:R-:W-:Y:S02]  /*2bd30*/  SHF.R.S32.HI R73, RZ, 0x1f, R74 ;  /* 0x0000001fff497819 */ /* 0x000fe4000001144a */
[----:B------:R-:W-:Y:S01]  /*2bd40*/  IADD3 R76, P0, PT, R74, R0, RZ ;  /* 0x000000004a4c7210 */ /* 0x000fe20007f1e0ff */
[----:B------:R-:W-:-:S04]  /*2bd50*/  IMAD.X R79, R84, 0x1, R69, P1 ;  /* 0x00000001544f7824 */ /* 0x000fc800008e0645 */
[----:B------:R-:W-:Y:S01]  /*2bd60*/  IMAD.X R77, R73, 0x1, R72, P0 ;  /* 0x00000001494d7824 */ /* 0x000fe200000e0648 */
[C---:B------:R-:W-:Y:S02]  /*2bd70*/  IADD3 R84, P0, PT, R74.reuse, R68, RZ ;  /* 0x000000444a547210 */ /* 0x040fe40007f1e0ff */
[----:B------:R-:W-:-:S03]  /*2bd80*/  IADD3 R80, P1, PT, R74, R2, RZ ;  /* 0x000000024a507210 */ /* 0x000fc60007f3e0ff */
[C---:B------:R-:W-:Y:S01]  /*2bd90*/  IMAD.X R85, R73.reuse, 0x1, R3, P0 ;  /* 0x0000000149557824 */ /* 0x040fe200000e0603 */
[----:B------:R-:W-:Y:S01]  /*2bda0*/  IADD3 R86, P0, PT, R74, R70, RZ ;  /* 0x000000464a567210 */ /* 0x000fe20007f1e0ff */
[----:B------:R-:W-:-:S04]  /*2bdb0*/  IMAD.X R81, R73, 0x1, R71, P1 ;  /* 0x0000000149517824 */ /* 0x000fc800008e0647 */
[----:B------:R-:W-:Y:S02]  /*2bdc0*/  IMAD.X R87, R73, 0x1, R69, P0 ;  /* 0x0000000149577824 */ /* 0x000fe400000e0645 */
[----:B------:R-:W-:Y:S01]  /*2bdd0*/  IMAD.MOV.U32 R73, RZ, RZ, R89 ;  /* 0x000000ffff497224 */ /* 0x000fe200078e0059 */
[----:B---3--:R-:W-:Y:S02]  /*2bde0*/  F2FP.SATFINITE.E5M2.F32.PACK_AB_MERGE_C R89, R29, R28, RZ ;  /* 0x0000001c1d59723e */ /* 0x008fe400048060ff */
[----:B------:R-:W3:Y:S04]  /*2bdf0*/  LDL.LU R28, [R1+0x20] ;  /* 0x00002000011c7983 */ /* 0x000ee80000300800 */
[----:B------:R-:W3:Y:S01]  /*2be00*/  LDL.LU R29, [R1+0x24] ;  /* 0x00002400011d7983 */ /* 0x000ee20000300800 */
[----:B--2---:R-:W-:-:S02]  /*2be10*/  ISETP.LT.AND P5, PT, R35, UR10, !P6 ;  /* 0x0000000a23007c0c */ /* 0x004fc4000f7a1270 */
[----:B------:R-:W-:Y:S01]  /*2be20*/  SHF.R.S32.HI R88, RZ, 0x8, R88 ;  /* 0x00000008ff587819 */ /* 0x000fe20000011458 */
[----:B------:R-:W-:Y:S01]  /*2be30*/  VIADD R75, R66, 0xb ;  /* 0x0000000b424b7836 */ /* 0x000fe20000000000 */
[----:B------:R-:W-:Y:S01]  /*2be40*/  ISETP.LT.AND P1, PT, R67, UR12, !P3 ;  /* 0x0000000c43007c0c */ /* 0x000fe2000df21270 */
[----:B------:R-:W1:Y:S01]  /*2be50*/  LDCU UR10, c[0x0][0x398] ;  /* 0x00007300ff0a77ac */ /* 0x000e620008000800 */
[----:B0-----:R-:W-:Y:S01]  /*2be60*/  ISETP.LT.AND P6, PT, R37, UR9, !P6 ;  /* 0x0000000925007c0c */ /* 0x001fe2000f7c1270 */
[----:B------:R-:W0:Y:S06]  /*2be70*/  LDCU UR9, c[0x0][0x398] ;  /* 0x00007300ff0977ac */ /* 0x000e2c0008000800 */
[----:B------:R3:W-:Y:S01]  /*2be80*/  @P5 STG.E.U8 desc[UR24][R82.64], R88 ;  /* 0x0000005852005986 */ /* 0x0007e2000c101118 */
[----:B------:R-:W-:Y:S01]  /*2be90*/  SHF.R.S32.HI R73, RZ, 0x8, R73 ;  /* 0x00000008ff497819 */ /* 0x000fe20000011449 */
[----:B------:R-:W2:Y:S01]  /*2bea0*/  LDCU UR12, c[0x0][0x398] ;  /* 0x00007300ff0c77ac */ /* 0x000ea20008000800 */
[----:B---3--:R-:W-:-:S02]  /*2beb0*/  F2FP.SATFINITE.E5M2.F32.PACK_AB_MERGE_C R88, R29, R28, RZ ;  /* 0x0000001c1d58723e */ /* 0x008fc400048060ff */
[----:B------:R-:W3:Y:S04]  /*2bec0*/  LDL.LU R28, [R1+0x628] ;  /* 0x00062800011c7983 */ /* 0x000ee80000300800 */
[----:B------:R-:W3:Y:S01]  /*2bed0*/  LDL.LU R29, [R1+0x62c] ;  /* 0x00062c00011d7983 */ /* 0x000ee20000300800 */
[----:B------:R-:W-:Y:S01]  /*2bee0*/  ISETP.LT.AND P5, PT, R34, UR14, !P3 ;  /* 0x0000000e22007c0c */ /* 0x000fe2000dfa1270 */
[----:B------:R-:W-:Y:S01]  /*2bef0*/  VIADD R74, R74, UR30 ;  /* 0x0000001e4a4a7c36 */ /* 0x000fe20008000000 */
[----:B----4-:R-:W-:Y:S01]  /*2bf00*/  F2FP.SATFINITE.E5M2.F32.PACK_AB_MERGE_C R83, R31, R30, RZ ;  /* 0x0000001e1f53723e */ /* 0x010fe200048060ff */
[----:B------:R4:W-:Y:S01]  /*2bf10*/  @P6 STG.E.U8 desc[UR24][R78.64], R73 ;  /* 0x000000494e006986 */ /* 0x0009e2000c101118 */
[----:B------:R-:W-:Y:S01]  /*2bf20*/  ISETP.LT.AND P6, PT, R35, UR16, !P3 ;  /* 0x0000001023007c0c */ /* 0x000fe2000dfc1270 */
[----:B------:R-:W1:Y:S01]  /*2bf30*/  LDCU UR14, c[0x0][0x398] ;  /* 0x00007300ff0e77ac */ /* 0x000e620008000800 */
[----:B0-----:R-:W-:Y:S01]  /*2bf40*/  ISETP.LT.AND P3, PT, R37, UR9, !P3 ;  /* 0x0000000925007c0c */ /* 0x001fe2000df61270 */
[----:B------:R-:W-:Y:S01]  /*2bf50*/  @P1 STG.E.U8 desc[UR24][R76.64], R89 ;  /* 0x000000594c001986 */ /* 0x000fe2000c101118 */
[----:B------:R-:W-:Y:S01]  /*2bf60*/  ISETP.GE.AND P0, PT, R75, UR4, PT ;  /* 0x000000044b007c0c */ /* 0x000fe2000bf06270 */
[----:B------:R-:W0:Y:S01]  /*2bf70*/  LDCU UR9, c[0x0][0x398] ;  /* 0x00007300ff0977ac */ /* 0x000e220008000800 */
[----:B----4-:R-:W-:Y:S01]  /*2bf80*/  VIADD R73, R66, 0xc ;  /* 0x0000000c42497836 */ /* 0x010fe20000000000 */
[----:B------:R-:W-:Y:S01]  /*2bf90*/  SHF.R.S32.HI R75, RZ, 0x1f, R74 ;  /* 0x0000001fff4b7819 */ /* 0x000fe2000001144a */
[----:B------:R-:W4:Y:S03]  /*2bfa0*/  LDCU UR4, c[0x0][0x39c] ;  /* 0x00007380ff0477ac */ /* 0x000f260008000800 */
[----:B------:R-:W-:Y:S01]  /*2bfb0*/  ISETP.GE.AND P1, PT, R73, UR6, PT ;  /* 0x0000000649007c0c */ /* 0x000fe2000bf26270 */
[----:B------:R-:W0:Y:S01]  /*2bfc0*/  LDCU UR16, c[0x0][0x398] ;  /* 0x00007300ff1077ac */ /* 0x000e220008000800 */
[----:B-----5:R-:W-:-:S02]  /*2bfd0*/  F2FP.SATFINITE.E5M2.F32.PACK_AB_MERGE_C R73, R33, R32, RZ ;  /* 0x000000202149723e */ /* 0x020fc400048060ff */
[----:B------:R-:W5:Y:S01]  /*2bfe0*/  LDL.LU R32, [R1+0x428] ;  /* 0x0004280001207983 */ /* 0x000f620000300800 */
[----:B------:R-:W0:Y:S03]  /*2bff0*/  LDCU UR6, c[0x0][0x39c] ;  /* 0x00007380ff0677ac */ /* 0x000e260008000800 */
[----:B------:R1:W-:Y:S04]  /*2c000*/  @P5 STG.E.U8 desc[UR24][R80.64], R73 ;  /* 0x0000004950005986 */ /* 0x0003e8000c101118 */
[----:B------:R-:W-:Y:S04]  /*2c010*/  @P6 STG.E.U8 desc[UR24][R84.64], R83 ;  /* 0x0000005354006986 */ /* 0x000fe8000c101118 */
[----:B------:R-:W5:Y:S01]  /*2c020*/  LDL.LU R33, [R1+0x42c] ;  /* 0x00042c0001217983 */ /* 0x000f620000300800 */
[----:B-1----:R-:W-:-:S03]  /*2c030*/  PRMT R80, R89, 0x9910, RZ ;  /* 0x0000991059507816 */ /* 0x002fc600000000ff */
[----:B------:R-:W4:Y:S01]  /*2c040*/  LDL.LU R30, [R1+0x228] ;  /* 0x00022800011e7983 */ /* 0x000f220000300800 */
[----:B------:R-:W-:-:S03]  /*2c050*/  PRMT R89, R88, 0x9910, RZ ;  /* 0x0000991058597816 */ /* 0x000fc600000000ff */
[----:B------:R3:W-:Y:S04]  /*2c060*/  @P3 STG.E.U8 desc[UR24][R86.64], R88 ;  /* 0x0000005856003986 */ /* 0x0007e8000c101118 */
[----:B------:R-:W4:Y:S01]  /*2c070*/  LDL.LU R31, [R1+0x22c] ;  /* 0x00022c00011f7983 */ /* 0x000f220000300800 */
[C---:B------:R-:W-:Y:S02]  /*2c080*/  IADD3 R78, P5, PT, R74.reuse, R0, RZ ;  /* 0x000000004a4e7210 */ /* 0x040fe40007fbe0ff */
[----:B---3--:R-:W-:Y:S02]  /*2c090*/  F2FP.SATFINITE.E5M2.F32.PACK_AB_MERGE_C R88, R29, R28, RZ ;  /* 0x0000001c1d58723e */ /* 0x008fe400048060ff */
[----:B------:R-:W3:Y:S04]  /*2c0a0*/  LDL.LU R28, [R1+0x28] ;  /* 0x00002800011c7983 */ /* 0x000ee80000300800 */
[----:B------:R-:W3:Y:S01]  /*2c0b0*/  LDL.LU R29, [R1+0x2c] ;  /* 0x00002c00011d7983 */ /* 0x000ee20000300800 */
[----:B------:R-:W-:Y:S01]  /*2c0c0*/  IMAD.X R79, R75, 0x1, R72, P5 ;  /* 0x000000014b4f7824 */ /* 0x000fe200028e0648 */
[----:B------:R-:W-:-:S02]  /*2c0d0*/  IADD3 R76, P5, PT, R74, R2, RZ ;  /* 0x000000024a4c7210 */ /* 0x000fc40007fbe0ff */
[----:B--2---:R-:W-:Y:S01]  /*2c0e0*/  ISETP.LT.AND P6, PT, R34, UR12, !P4 ;  /* 0x0000000c22007c0c */ /* 0x004fe2000e7c1270 */
[----:B------:R-:W1:Y:S02]  /*2c0f0*/  LDCU UR12, c[0x0][0x398] ;  /* 0x00007300ff0c77ac */ /* 0x000e640008000800 */
[----:B------:R-:W-:Y:S01]  /*2c100*/  IMAD.X R77, R75, 0x1, R71, P5 ;  /* 0x000000014b4d7824 */ /* 0x000fe200028e0647 */
[----:B------:R-:W-:Y:S01]  /*2c110*/  ISETP.LT.AND P5, PT, R67, UR10, !P4 ;  /* 0x0000000a43007c0c */ /* 0x000fe2000e7a1270 */
[----:B------:R-:W2:Y:S01]  /*2c120*/  LDCU UR10, c[0x0][0x398] ;  /* 0x00007300ff0a77ac */ /* 0x000ea20008000800 */
[----:B------:R-:W-:Y:S02]  /*2c130*/  PRMT R73, R73, 0x9910, RZ ;  /* 0x0000991049497816 */ /* 0x000fe400000000ff */
[----:B------:R-:W-:Y:S02]  /*2c140*/  SHF.R.S32.HI R80, RZ, 0x8, R80 ;  /* 0x00000008ff507819 */ /* 0x000fe40000011450 */
[----:B------:R-:W-:-:S07]  /*2c150*/  SHF.R.S32.HI R73, RZ, 0x8, R73 ;  /* 0x00000008ff497819 */ /* 0x000fce0000011449 */
[----:B------:R-:W-:Y:S04]  /*2c160*/  @P5 STG.E.U8 desc[UR24][R78.64], R80 ;  /* 0x000000504e005986 */ /* 0x000fe8000c101118 */
[----:B------:R0:W-:Y:S02]  /*2c170*/  @P6 STG.E.U8 desc[UR24][R76.64], R73 ;  /* 0x000000494c006986 */ /* 0x0001e4000c101118 */
[C---:B0-----:R-:W-:Y:S01]  /*2c180*/  IADD3 R76, P5, PT, R74.reuse, R70, RZ ;  /* 0x000000464a4c7210 */ /* 0x041fe20007fbe0ff */
[----:B------:R-:W-:-:S04]  /*2c190*/  VIADD R73, R74, UR30 ;  /* 0x0000001e4a497c36 */ /* 0x000fc80008000000 */
[----:B------:R-:W-:Y:S01]  /*2c1a0*/  IMAD.X R77, R75, 0x1, R69, P5 ;  /* 0x000000014b4d7824 */ /* 0x000fe200028e0645 */
[----:B------:R-:W-:Y:S02]  /*2c1b0*/  SHF.R.S32.HI R85, RZ, 0x1f, R73 ;  /* 0x0000001fff557819 */ /* 0x000fe40000011449 */
[----:B------:R-:W-:-:S05]  /*2c1c0*/  IADD3 R78, P5, PT, R73, R2, RZ ;  /* 0x00000002494e7210 */ /* 0x000fca0007fbe0ff */
[----:B------:R-:W-:Y:S01]  /*2c1d0*/  IMAD.X R79, R85, 0x1, R71, P5 ;  /* 0x00000001554f7824 */ /* 0x000fe200028e0647 */
[----:B------:R-:W-:Y:S02]  /*2c1e0*/  ISETP.LT.AND P5, PT, R35, UR9, !P4 ;  /* 0x0000000923007c0c */ /* 0x000fe4000e7a1270 */
[----:B------:R-:W-:Y:S01]  /*2c1f0*/  PRMT R87, R83, 0x9910, RZ ;  /* 0x0000991053577816 */ /* 0x000fe200000000ff */
[----:B------:R-:W-:Y:S01]  /*2c200*/  VIADD R86, R66, 0xd ;  /* 0x0000000d42567836 */ /* 0x000fe20000000000 */
[----:B------:R-:W-:Y:S01]  /*2c210*/  IADD3 R80, P3, PT, R74, R68, RZ ;  /* 0x000000444a507210 */ /* 0x000fe20007f7e0ff */
[----:B------:R-:W0:Y:S01]  /*2c220*/  LDCU UR9, c[0x0][0x398] ;  /* 0x00007300ff0977ac */ /* 0x000e220008000800 */
[----:B------:R-:W-:-:S03]  /*2c230*/  SHF.R.S32.HI R87, RZ, 0x8, R87 ;  /* 0x00000008ff577819 */ /* 0x000fc60000011457 */
[----:B------:R-:W-:-:S05]  /*2c240*/  IMAD.X R81, R75, 0x1, R3, P3 ;  /* 0x000000014b517824 */ /* 0x000fca00018e0603 */
[----:B------:R3:W-:Y:S01]  /*2c250*/  @P5 STG.E.U8 desc[UR24][R80.64], R87 ;  /* 0x0000005750005986 */ /* 0x0007e2000c101118 */
[----:B------:R-:W-:-:S05]  /*2c260*/  IADD3 R74, P3, PT, R73, R0, RZ ;  /* 0x00000000494a7210 */ /* 0x000fca0007f7e0ff */
[----:B------:R-:W-:Y:S01]  /*2c270*/  IMAD.X R75, R85, 0x1, R72, P3 ;  /* 0x00000001554b7824 */ /* 0x000fe200018e0648 */
[----:B---3--:R-:W-:Y:S02]  /*2c280*/  F2FP.SATFINITE.E5M2.F32.PACK_AB_MERGE_C R87, R29, R28, RZ ;  /* 0x0000001c1d57723e */ /* 0x008fe400048060ff */
[----:B------:R-:W3:Y:S04]  /*2c290*/  LDL.LU R28, [R1+0x630] ;  /* 0x00063000011c7983 */ /* 0x000ee80000300800 */
[----:B------:R-:W3:Y:S01]  /*2c2a0*/  LDL.LU R29, [R1+0x634] ;  /* 0x00063400011d7983 */ /* 0x000ee20000300800 */
[----:B------:R-:W-:Y:S02]  /*2c2b0*/  IADD3 R82, P3, PT, R73, R68, RZ ;  /* 0x0000004449527210 */ /* 0x000fe40007f7e0ff */
[----:B--2---:R-:W-:Y:S01]  /*2c2c0*/  ISETP.LT.AND P4, PT, R37, UR10, !P4 ;  /* 0x0000000a25007c0c */ /* 0x004fe2000e781270 */
[----:B------:R-:W2:Y:S02]  /*2c2d0*/  LDCU UR10, c[0x0][0x398] ;  /* 0x00007300ff0a77ac */ /* 0x000ea40008000800 */
[----:B------:R-:W-:Y:S01]  /*2c2e0*/  IMAD.X R83, R85, 0x1, R3, P3 ;  /* 0x0000000155537824 */ /* 0x000fe200018e0603 */
[----:B------:R-:W-:-:S05]  /*2c2f0*/  IADD3 R84, P3, PT, R73, R70, RZ ;  /* 0x0000004649547210 */ /* 0x000fca0007f7e0ff */
[----:B------:R-:W-:Y:S01]  /*2c300*/  IMAD.X R85, R85, 0x1, R69, P3 ;  /* 0x0000000155557824 */ /* 0x000fe200018e0645 */
[----:B----4-:R-:W-:Y:S02]  /*2c310*/  ISETP.GE.AND P3, PT, R86, UR4, PT ;  /* 0x0000000456007c0c */ /* 0x010fe4000bf66270 */
[----:B-1----:R-:W-:Y:S01]  /*2c320*/  ISETP.LT.AND P6, PT, R67, UR12, !P2 ;  /* 0x0000000c43007c0c */ /* 0x002fe2000d7c1270 */
[----:B------:R-:W1:Y:S01]  /*2c330*/  LDCU UR12, c[0x0][0x398] ;  /* 0x00007300ff0c77ac */ /* 0x000e620008000800 */
[----:B------:R-:W-:Y:S02]  /*2c340*/  SHF.R.S32.HI R86, RZ, 0x8, R89 ;  /* 0x00000008ff567819 */ /* 0x000fe40000011459 */
[----:B------:R-:W-:Y:S02]  /*2c350*/  ISETP.LT.AND P5, PT, R34, UR14, !P2 ;  /* 0x0000000e22007c0c */ /* 0x000fe4000d7a1270 */
[----:B-----5:R-:W-:Y:S01]  /*2c360*/  F2FP.SATFINITE.E5M2.F32.PACK_AB_MERGE_C R80, R33, R32, RZ ;  /* 0x000000202150723e */ /* 0x020fe200048060ff */
[----:B------:R4:W-:Y:S01]  /*2c370*/  @P4 STG.E.U8 desc[UR24][R76.64], R86 ;  /* 0x000000564c004986 */ /* 0x0009e2000c101118 */
[----:B------:R-:W-:Y:S01]  /*2c380*/  ISETP.LT.AND P4, PT, R35, UR16, !P2 ;  /* 0x0000001023007c0c */ /* 0x000fe2000d781270 */
[----:B------:R-:W-:Y:S01]  /*2c390*/  VIADD R73, R73, UR30 ;  /* 0x0000001e49497c36 */ /* 0x000fe20008000000 */
[----:B------:R-:W-:Y:S01]  /*2c3a0*/  PRMT R89, R87, 0x9910, RZ ;  /* 0x0000991057597816 */ /* 0x000fe200000000ff */
[----:B------:R-:W5:Y:S01]  /*2c3b0*/  LDL.LU R32, [R1+0x430] ;  /* 0x0004300001207983 */ /* 0x000f620000300800 */
[----:B------:R-:W0:Y:S03]  /*2c3c0*/  LDCU UR14, c[0x0][0x398] ;  /* 0x00007300ff0e77ac */ /* 0x000e260008000800 */
[----:B------:R1:W-:Y:S01]  /*2c3d0*/  @P6 STG.E.U8 desc[UR24][R74.64], R88 ;  /* 0x000000584a006986 */ /* 0x0003e2000c101118 */
[----:B------:R-:W-:Y:S01]  /*2c3e0*/  PRMT R81, R80, 0x9910, RZ ;  /* 0x0000991050517816 */ /* 0x000fe200000000ff */
[----:B------:R-:W0:Y:S01]  /*2c3f0*/  LDCU UR16, c[0x0][0x398] ;  /* 0x00007300ff1077ac */ /* 0x000e220008000800 */
[----:B----4-:R-:W-:Y:S01]  /*2c400*/  F2FP.SATFINITE.E5M2.F32.PACK_AB_MERGE_C R86, R31, R30, RZ ;  /* 0x0000001e1f56723e */ /* 0x010fe200048060ff */
[----:B------:R-:W-:Y:S01]  /*2c410*/  VIADD R76, R66, 0xe ;  /* 0x0000000e424c7836 */ /* 0x000fe20000000000 */
[----:B------:R4:W-:Y:S01]  /*2c420*/  @P5 STG.E.U8 desc[UR24][R78.64], R80 ;  /* 0x000000504e005986 */ /* 0x0009e2000c101118 */
[----:B------:R-:W3:Y:S03]  /*2c430*/  LDCU UR4, c[0x0][0x39c] ;  /* 0x00007380ff0477ac */ /* 0x000ee60008000800 */
[----:B------:R2:W-:Y:S01]  /*2c440*/  @P4 STG.E.U8 desc[UR24][R82.64], R86 ;  /* 0x0000005652004986 */ /* 0x0005e2000c101118 */
[----:B------:R-:W-:Y:S01]  /*2c450*/  ISETP.GE.AND P6, PT, R76, UR6, PT ;  /* 0x000000064c007c0c */ /* 0x000fe2000bfc6270 */
[----:B------:R-:W3:Y:S01]  /*2c460*/  LDCU UR6, c[0x0][0x39c] ;  /* 0x00007380ff0677ac */ /* 0x000ee20008000800 */
[C---:B-1----:R-:W-:Y:S01]  /*2c470*/  IADD3 R74, P4, PT, R73.reuse, R2, RZ ;  /* 0x00000002494a7210 */ /* 0x042fe20007f9e0ff */
[----:B------:R-:W5:Y:S01]  /*2c480*/  LDL.LU R33, [R1+0x434] ;  /* 0x0004340001217983 */ /* 0x000f620000300800 */
[----:B------:R-:W-:-:S02]  /*2c490*/  IADD3 R76, P5, PT, R73, R0, RZ ;  /* 0x00000000494c7210 */ /* 0x000fc40007fbe0ff */
[----:B----4-:R-:W-:Y:S01]  /*2c4a0*/  SHF.R.S32.HI R79, RZ, 0x1f, R73 ;  /* 0x0000001fff4f7819 */ /* 0x010fe20000011449 */
[----:B------:R-:W4:Y:S01]  /*2c4b0*/  LDL.LU R30, [R1+0x230] ;  /* 0x00023000011e7983 */ /* 0x000f220000300800 */
[----:B0-----:R-:W-:Y:S01]  /*2c4c0*/  ISETP.LT.AND P2, PT, R37, UR9, !P2 ;  /* 0x0000000925007c0c */ /* 0x001fe2000d741270 */
[----:B------:R-:W0:Y:S01]  /*2c4d0*/  LDCU UR9, c[0x0][0x398] ;  /* 0x00007300ff0977ac */ /* 0x000e220008000800 */
[----:B------:R-:W-:Y:S01]  /*2c4e0*/  PRMT R78, R88, 0x9910, RZ ;  /* 0x00009910584e7816 */ /* 0x000fe200000000ff */
[----:B------:R-:W-:Y:S01]  /*2c4f0*/  IMAD.X R75, R79, 0x1, R71, P4 ;  /* 0x000000014f4b7824 */ /* 0x000fe200020e0647 */
[----:B--2---:R-:W-:Y:S01]  /*2c500*/  ISETP.LT.AND P4, PT, R67, UR10, !P0 ;  /* 0x0000000a43007c0c */ /* 0x004fe2000c781270 */
[----:B------:R-:W-:Y:S01]  /*2c510*/  IMAD.X R77, R79, 0x1, R72, P5 ;  /* 0x000000014f4d7824 */ /* 0x000fe200028e0648 */
[----:B------:R-:W-:Y:S01]  /*2c520*/  ISETP.LT.AND P5, PT, R34, UR12, !P0 ;  /* 0x0000000c22007c0c */ /* 0x000fe2000c7a1270 */
[----:B------:R-:W4:Y:S01]  /*2c530*/  LDL.LU R31, [R1+0x234] ;  /* 0x00023400011f7983 */ /* 0x000f220000300800 */
[----:B------:R-:W-:Y:S01]  /*2c540*/  SHF.R.S32.HI R80, RZ, 0x8, R78 ;  /* 0x00000008ff507819 */ /* 0x000fe2000001144e */
[----:B------:R-:W-:-:S04]  /*2c550*/  IMAD.MOV.U32 R78, RZ, RZ, R81 ;  /* 0x000000ffff4e7224 */ /* 0x000fc800078e0051 */
[----:B------:R-:W-:Y:S01]  /*2c560*/  @P2 STG.E.U8 desc[UR24][R84.64], R87 ;  /* 0x0000005754002986 */ /* 0x000fe2000c101118 */
[----:B------:R-:W-:Y:S01]  /*2c570*/  SHF.R.S32.HI R78, RZ, 0x8, R78 ;  /* 0x00000008ff4e7819 */ /* 0x000fe2000001144e */
[----:B------:R-:W1:Y:S01]  /*2c580*/  LDCU UR10, c[0x0][0x398] ;  /* 0x00007300ff0a77ac */ /* 0x000e620008000800 */
[----:B------:R-:W-:Y:S01]  /*2c590*/  IADD3 R82, P2, PT, R73, R68, RZ ;  /* 0x0000004449527210 */ /* 0x000fe20007f5e0ff */
[----:B------:R-:W-:Y:S01]  /*2c5a0*/  @P4 STG.E.U8 desc[UR24][R76.64], R80 ;  /* 0x000000504c004986 */ /* 0x000fe2000c101118 */
[----:B------:R-:W-:Y:S01]  /*2c5b0*/  PRMT R88, R86, 0x9910, RZ ;  /* 0x0000991056587816 */ /* 0x000fe200000000ff */
[----:B------:R-:W2:Y:S02]  /*2c5c0*/  LDCU UR12, c[0x0][0x398] ;  /* 0x00007300ff0c77ac */ /* 0x000ea40008000800 */
[----:B------:R0:W-:Y:S01]  /*2c5d0*/  @P5 STG.E.U8 desc[UR24][R74.64], R78 ;  /* 0x0000004e4a005986 */ /* 0x0001e2000c101118 */
[----:B------:R-:W-:Y:S02]  /*2c5e0*/  IMAD.X R83, R79, 0x1, R3, P2 ;  /* 0x000000014f537824 */ /* 0x000fe400010e0603 */
[C---:B0-----:R-:W-:Y:S01]  /*2c5f0*/  VIADD R74, R73.reuse, UR30 ;  /* 0x0000001e494a7c36 */ /* 0x041fe20008000000 */
[----:B------:R-:W-:-:S04]  /*2c600*/  IADD3 R78, P4, PT, R73, R70, RZ ;  /* 0x00000046494e7210 */ /* 0x000fc80007f9e0ff */
[----:B------:R-:W-:Y:S02]  /*2c610*/  SHF.R.S32.HI R73, RZ, 0x1f, R74 ;  /* 0x0000001fff497819 */ /* 0x000fe4000001144a */
[C---:B------:R-:W-:Y:S01]  /*2c620*/  IADD3 R76, P2, PT, R74.reuse, R0, RZ ;  /* 0x000000004a4c7210 */ /* 0x040fe20007f5e0ff */
[----:B------:R-:W-:Y:S01]  /*2c630*/  IMAD.X R79, R79, 0x1, R69, P4 ;  /* 0x000000014f4f7824 */ /* 0x000fe200020e0645 */
[C---:B------:R-:W-:Y:S02]  /*2c640*/  IADD3 R80, P4, PT, R74.reuse, R2, RZ ;  /* 0x000000024a507210 */ /* 0x040fe40007f9e0ff */
[C---:B------:R-:W-:Y:S01]  /*2c650*/  IADD3 R86, P5, PT, R74.reuse, R70, RZ ;  /* 0x000000464a567210 */ /* 0x040fe20007fbe0ff */
[C---:B------:R-:W-:Y:S01]  /*2c660*/  IMAD.X R77, R73.reuse, 0x1, R72, P2 ;  /* 0x00000001494d7824 */ /* 0x040fe200010e0648 */
[----:B------:R-:W-:Y:S01]  /*2c670*/  IADD3 R84, P2, PT, R74, R68, RZ ;  /* 0x000000444a547210 */ /* 0x000fe20007f5e0ff */
[C---:B------:R-:W-:Y:S02]  /*2c680*/  IMAD.X R81, R73.reuse, 0x1, R71, P4 ;  /* 0x0000000149517824 */ /* 0x040fe400020e0647 */
[----:B------:R-:W-:-:S02]  /*2c690*/  IMAD.X R87, R73, 0x1, R69, P5 ;  /* 0x0000000149577824 */ /* 0x000fc400028e0645 */
[----:B------:R-:W-:Y:S02]  /*2c6a0*/  IMAD.X R85, R73, 0x1, R3, P2 ;  /* 0x0000000149557824 */ /* 0x000fe400010e0603 */
[----:B------:R-:W-:Y:S01]  /*2c6b0*/  IMAD.MOV.U32 R73, RZ, RZ, R89 ;  /* 0x000000ffff497224 */ /* 0x000fe200078e0059 */
[----:B---3--:R-:W-:Y:S02]  /*2c6c0*/  F2FP.SATFINITE.E5M2.F32.PACK_AB_MERGE_C R89, R29, R28, RZ ;  /* 0x0000001c1d59723e */ /* 0x008fe400048060ff */
[----:B------:R-:W3:Y:S04]  /*2c6d0*/  LDL.LU R28, [R1+0x30] ;  /* 0x00003000011c7983 */ /* 0x000ee80000300800 */
[----:B------:R-:W3:Y:S01]  /*2c6e0*/  LDL.LU R29, [R1+0x34] ;  /* 0x00003400011d7983 */ /* 0x000ee20000300800 */
[----:B------:R-:W-:Y:S01]  /*2c6f0*/  ISETP.LT.AND P4, PT, R35, UR9, !P0 ;  /* 0x0000000923007c0c */ /* 0x000fe2000c781270 */
[----:B------:R-:W0:Y:S01]  /*2c700*/  LDCU UR9, c[0x0][0x398] ;  /* 0x00007300ff0977ac */ /* 0x000e220008000800 */
[----:B-1----:R-:W-:Y:S01]  /*2c710*/  ISETP.LT.AND P2, PT, R37, UR10, !P0 ;  /* 0x0000000a25007c0c */ /* 0x002fe2000c741270 */
[----:B------:R-:W3:Y:S01]  /*2c720*/  LDL.LU R39, [R1+0x638] ;  /* 0x0006380001277983 */ /* 0x000ee20000300800 */
[----:B--2---:R-:W-:Y:S01]  /*2c730*/  ISETP.LT.AND P5, PT, R67, UR12, !P1 ;  /* 0x0000000c43007c0c */ /* 0x004fe2000cfa1270 */
[----:B------:R-:W1:Y:S01]  /*2c740*/  LDCU UR10, c[0x0][0x398] ;  /* 0x00007300ff0a77ac */ /* 0x000e620008000800 */
[----:B------:R-:W-:Y:S01]  /*2c750*/  SHF.R.S32.HI R88, RZ, 0x8, R88 ;  /* 0x00000008ff587819 */ /* 0x000fe20000011458 */
[----:B------:R-:W2:Y:S01]  /*2c760*/  LDL.LU R36, [R1+0x63c] ;  /* 0x00063c0001247983 */ /* 0x000ea20000300800 */
[----:B------:R-:W-:Y:S01]  /*2c770*/  SHF.R.S32.HI R73, RZ, 0x8, R73 ;  /* 0x00000008ff497819 */ /* 0x000fe20000011449 */
[----:B------:R-:W0:Y:S04]  /*2c780*/  LDCU UR12, c[0x0][0x398] ;  /* 0x00007300ff0c77ac */ /* 0x000e280008000800 */
[----:B------:R-:W-:Y:S04]  /*2c790*/  @P4 STG.E.U8 desc[UR24][R82.64], R88 ;  /* 0x0000005852004986 */ /* 0x000fe8000c101118 */
[----:B------:R0:W-:Y:S04]  /*2c7a0*/  @P2 STG.E.U8 desc[UR24][R78.64], R73 ;  /* 0x000000494e002986 */ /* 0x0001e8000c101118 */
[----:B------:R1:W-:Y:S01]  /*2c7b0*/  @P5 STG.E.U8 desc[UR24][R76.64], R89 ;  /* 0x000000594c005986 */ /* 0x0003e2000c101118 */
[----:B0-----:R-:W-:-:S05]  /*2c7c0*/  VIADD R73, R66, 0x10 ;  /* 0x0000001042497836 */ /* 0x001fca0000000000 */
[----:B------:R-:W-:Y:S01]  /*2c7d0*/  ISETP.GE.AND P5, PT, R73, UR6, PT ;  /* 0x0000000649007c0c */ /* 0x000fe2000bfa6270 */
[----:B------:R-:W-:Y:S01]  /*2c7e0*/  VIADD R75, R66, 0xf ;  /* 0x0000000f424b7836 */ /* 0x000fe20000000000 */
[----:B----4-:R-:W-:Y:S01]  /*2c7f0*/  F2FP.SATFINITE.E5M2.F32.PACK_AB_MERGE_C R88, R31, R30, RZ ;  /* 0x0000001e1f58723e */ /* 0x010fe200048060ff */
[----:B------:R-:W-:Y:S01]  /*2c800*/  VIADD R74, R74, UR30 ;  /* 0x0000001e4a4a7c36 */ /* 0x000fe20008000000 */
[----:B-----5:R-:W-:Y:S01]  /*2c810*/  F2FP.SATFINITE.E5M2.F32.PACK_AB_MERGE_C R73, R33, R32, RZ ;  /* 0x000000202149723e */ /* 0x020fe200048060ff */
[----:B------:R-:W0:Y:S01]  /*2c820*/  LDCU UR6, c[0x0][0x39c] ;  /* 0x00007380ff0677ac */ /* 0x000e220008000800 */
[----:B------:R-:W4:Y:S04]  /*2c830*/  LDL.LU R32, [R1+0x438] ;  /* 0x0004380001207983 */ /* 0x000f280000300800 */
[----:B------:R-:W4:Y:S04]  /*2c840*/  LDL.LU R30, [R1+0x43c] ;  /* 0x00043c00011e7983 */ /* 0x000f280000300800 */
[----:B------:R-:W5:Y:S04]  /*2c850*/  LDL.LU R33, [R1+0x238] ;  /* 0x0002380001217983 */ /* 0x000f680000300800 */
[----:B------:R-:W5:Y:S01]  /*2c860*/  LDL.LU R31, [R1+0x23c] ;  /* 0x00023c00011f7983 */ /* 0x000f620000300800 */
[----:B------:R-:W-:Y:S01]  /*2c870*/  ISETP.LT.AND P4, PT, R34, UR14, !P1 ;  /* 0x0000000e22007c0c */ /* 0x000fe2000cf81270 */
[----:B------:R-:W0:Y:S01]  /*2c880*/  LDCU UR14, c[0x0][0x398] ;  /* 0x00007300ff0e77ac */ /* 0x000e220008000800 */
[----:B------:R-:W-:-:S02]  /*2c890*/  ISETP.LT.AND P2, PT, R35, UR16, !P1 ;  /* 0x0000001023007c0c */ /* 0x000fc4000cf41270 */
[----:B------:R-:W-:Y:S01]  /*2c8a0*/  ISETP.GE.AND P0, PT, R75, UR4, PT ;  /* 0x000000044b007c0c */ /* 0x000fe2000bf06270 */
[----:B------:R-:W0:Y:S01]  /*2c8b0*/  LDCU UR4, c[0x0][0x39c] ;  /* 0x00007380ff0477ac */ /* 0x000e220008000800 */
[----:B------:R-:W-:-:S07]  /*2c8c0*/  SHF.R.S32.HI R75, RZ, 0x1f, R74 ;  /* 0x0000001fff4b7819 */ /* 0x000fce000001144a */
[----:B------:R0:W-:Y:S01]  /*2c8d0*/  @P4 STG.E.U8 desc[UR24][R80.64], R73 ;  /* 0x0000004950004986 */ /* 0x0001e2000c101118 */
[----:B---3--:R-:W-:Y:S01]  /*2c8e0*/  F2FP.SATFINITE.E5M2.F32.PACK_AB_MERGE_C R82, R29, R28, RZ ;  /* 0x0000001c1d52723e */ /* 0x008fe200048060ff */
[----:B------:R-:W3:Y:S02]  /*2c8f0*/  LDCU UR16, c[0x0][0x398] ;  /* 0x00007300ff1077ac */ /* 0x000ee40008000800 */
[----:B------:R-:W5:Y:S04]  /*2c900*/  LDL.LU R28, [R1+0x38] ;  /* 0x00003800011c7983 */ /* 0x000f680000300800 */
[----:B------:R-:W5:Y:S01]  /*2c910*/  LDL.LU R29, [R1+0x3c] ;  /* 0x00003c00011d7983 */ /* 0x000f620000300800 */
[----:B------:R-:W-:-:S03]  /*2c920*/  IADD3 R78, P4, PT, R74, R0, RZ ;  /* 0x000000004a4e7210 */ /* 0x000fc60007f9e0ff */
[----:B------:R2:W-:Y:S01]  /*2c930*/  @P2 STG.E.U8 desc[UR24][R84.64], R88 ;  /* 0x0000005854002986 */ /* 0x0005e2000c101118 */
[----:B-1----:R-:W-:Y:S01]  /*2c940*/  IADD3 R76, P2, PT, R74, R2, RZ ;  /* 0x000000024a4c7210 */ /* 0x002fe20007f5e0ff */
[----:B------:R-:W-:Y:S01]  /*2c950*/  IMAD.X R79, R75, 0x1, R72, P4 ;  /* 0x000000014b4f7824 */ /* 0x000fe200020e0648 */
[----:B------:R-:W-:Y:S01]  /*2c960*/  ISETP.LT.AND P1, PT, R37, UR9, !P1 ;  /* 0x0000000925007c0c */ /* 0x000fe2000cf21270 */
[----:B------:R-:W1:Y:S01]  /*2c970*/  LDCU UR9, c[0x0][0x398] ;  /* 0x00007300ff0977ac */ /* 0x000e620008000800 */
[----:B0-----:R-:W-:Y:S01]  /*2c980*/  PRMT R80, R89, 0x9910, RZ ;  /* 0x0000991059507816 */ /* 0x001fe200000000ff */
[----:B------:R-:W-:Y:S01]  /*2c990*/  IMAD.X R77, R75, 0x1, R71, P2 ;  /* 0x000000014b4d7824 */ /* 0x000fe200010e0647 */
[----:B------:R-:W-:Y:S01]  /*2c9a0*/  ISETP.LT.AND P2, PT, R67, UR10, !P3 ;  /* 0x0000000a43007c0c */ /* 0x000fe2000df41270 */
[----:B------:R-:W0:Y:S01]  /*2c9b0*/  LDCU UR10, c[0x0][0x398] ;  /* 0x00007300ff0a77ac */ /* 0x000e220008000800 */
[----:B------:R-:W-:Y:S01]  /*2c9c0*/  ISETP.LT.AND P4, PT, R34, UR12, !P3 ;  /* 0x0000000c22007c0c */ /* 0x000fe2000df81270 */
[----:B------:R-:W5:Y:S01]  /*2c9d0*/  LDL.LU R41, [R1+0x640] ;  /* 0x0006400001297983 */ /* 0x000f620000300800 */
[----:B------:R-:W-:Y:S01]  /*2c9e0*/  PRMT R73, R73, 0x9910, RZ ;  /* 0x0000991049497816 */ /* 0x000fe200000000ff */
[----:B------:R-:W0:Y:S01]  /*2c9f0*/  LDCU UR12, c[0x0][0x398] ;  /* 0x00007300ff0c77ac */ /* 0x000e220008000800 */
[----:B------:R-:W-:-:S02]  /*2ca00*/  SHF.R.S32.HI R80, RZ, 0x8, R80 ;  /* 0x00000008ff507819 */ /* 0x000fc40000011450 */
[----:B------:R-:W-:Y:S01]  /*2ca10*/  SHF.R.S32.HI R73, RZ, 0x8, R73 ;  /* 0x00000008ff497819 */ /* 0x000fe20000011449 */
[----:B------:R-:W-:Y:S01]  /*2ca20*/  @P1 STG.E.U8 desc[UR24][R86.64], R82 ;  /* 0x0000005256001986 */ /* 0x000fe2000c101118 */
[----:B--2---:R-:W-:-:S03]  /*2ca30*/  IADD3 R84, P1, PT, R74, R68, RZ ;  /* 0x000000444a547210 */ /* 0x004fc60007f3e0ff */
[----:B------:R-:W-:Y:S04]  /*2ca40*/  @P2 STG.E.U8 desc[UR24][R78.64], R80 ;  /* 0x000000504e002986 */ /* 0x000fe8000c101118 */
[----:B------:R2:W-:Y:S01]  /*2ca50*/  @P4 STG.E.U8 desc[UR24][R76.64], R73 ;  /* 0x000000494c004986 */ /* 0x0005e2000c101118 */
[----:B------:R-:W-:Y:S02]  /*2ca60*/  IMAD.X R85, R75, 0x1, R3, P1 ;  /* 0x000000014b557824 */ /* 0x000fe400008e0603 */
[C---:B--2---:R-:W-:Y:S01]  /*2ca70*/  VIADD R73, R74.reuse, UR30 ;  /* 0x0000001e4a497c36 */ /* 0x044fe20008000000 */
[----:B------:R-:W-:-:S04]  /*2ca80*/  IADD3 R80, P2, PT, R74, R70, RZ ;  /* 0x000000464a507210 */ /* 0x000fc80007f5e0ff */
[----:B------:R-:W-:Y:S02]  /*2ca90*/  SHF.R.S32.HI R83, RZ, 0x1f, R73 ;  /* 0x0000001fff537819 */ /* 0x000fe40000011449 */
[----:B------:R-:W-:Y:S01]  /*2caa0*/  IADD3 R78, P1, PT, R73, R0, RZ ;  /* 0x00000000494e7210 */ /* 0x000fe20007f3e0ff */
[----:B------:R-:W-:-:S04]  /*2cab0*/  IMAD.X R81, R75, 0x1, R69, P2 ;  /* 0x000000014b517824 */ /* 0x000fc800010e0645 */
[----:B------:R-:W-:Y:S01]  /*2cac0*/  IMAD.X R79, R83, 0x1, R72, P1 ;  /* 0x00000001534f7824 */ /* 0x000fe200008e0648 */
[----:B------:R-:W-:Y:S02]  /*2cad0*/  IADD3 R74, P1, PT, R73, R68, RZ ;  /* 0x00000044494a7210 */ /* 0x000fe40007f3e0ff */
[----:B-1----:R-:W-:Y:S02]  /*2cae0*/  ISETP.LT.AND P2, PT, R35, UR9, !P3 ;  /* 0x0000000923007c0c */ /* 0x002fe4000df41270 */
[----:B------:R-:W-:Y:S01]  /*2caf0*/  PRMT R87, R88, 0x9910, RZ ;  /* 0x0000991058577816 */ /* 0x000fe200000000ff */
[----:B------:R-:W-:Y:S01]  /*2cb00*/  IMAD.X R75, R83, 0x1, R3, P1 ;  /* 0x00000001534b7824 */ /* 0x000fe200008e0603 */
[----:B------:R-:W-:Y:S01]  /*2cb10*/  IADD3 R76, P4, PT, R73, R2, RZ ;  /* 0x00000002494c7210 */ /* 0x000fe20007f9e0ff */
[----:B------:R-:W-:Y:S01]  /*2cb20*/  VIADD R86, R66, 0x11 ;  /* 0x0000001142567836 */ /* 0x000fe20000000000 */
[----:B0-----:R-:W-:Y:S01]  /*2cb30*/  ISETP.LT.AND P3, PT, R37, UR10, !P3 ;  /* 0x0000000a25007c0c */ /* 0x001fe2000df61270 */
[----:B------:R-:W0:Y:S01]  /*2cb40*/  LDCU UR9, c[0x0][0x398] ;  /* 0x00007300ff0977ac */ /* 0x000e220008000800 */
[----:B------:R-:W-:-:S02]  /*2cb50*/  PRMT R88, R82, 0x9910, RZ ;  /* 0x0000991052587816 */ /* 0x000fc400000000ff */
[----:B------:R-:W-:Y:S01]  /*2cb60*/  IADD3 R82, P1, PT, R73, R70, RZ ;  /* 0x0000004649527210 */ /* 0x000fe20007f3e0ff */
[C---:B------:R-:W-:Y:S01]  /*2cb70*/  IMAD.X R77, R83.reuse, 0x1, R71, P4 ;  /* 0x00000001534d7824 */ /* 0x040fe200020e0647 */
[----:B------:R-:W-:Y:S01]  /*2cb80*/  SHF.R.S32.HI R87, RZ, 0x8, R87 ;  /* 0x00000008ff577819 */ /* 0x000fe20000011457 */
[----:B------:R-:W1:Y:S02]  /*2cb90*/  LDCU UR10, c[0x0][0x398] ;  /* 0x00007300ff0a77ac */ /* 0x000e640008000800 */
[----:B------:R-:W-:Y:S01]  /*2cba0*/  IMAD.X R83, R83, 0x1, R69, P1 ;  /* 0x0000000153537824 */ /* 0x000fe200008e0645 */
[----:B------:R-:W-:Y:S01]  /*2cbb0*/  ISETP.GE.AND P1, PT, R86, UR4, PT ;  /* 0x0000000456007c0c */ /* 0x000fe2000bf26270 */
[----:B------:R2:W-:Y:S01]  /*2cbc0*/  @P2 STG.E.U8 desc[UR24][R84.64], R87 ;  /* 0x0000005754002986 */ /* 0x0005e2000c101118 */
[----:B------:R-:W-:Y:S02]  /*2cbd0*/  SHF.R.S32.HI R86, RZ, 0x8, R88 ;  /* 0x00000008ff567819 */ /* 0x000fe40000011458 */
[----:B----4-:R-:W-:Y:S01]  /*2cbe0*/  F2FP.SATFINITE.E5M2.F32.PACK_AB_MERGE_C R30, R30, R32, RZ ;  /* 0x000000201e1e723e */ /* 0x010fe200048060ff */
[----:B------:R-:W-:Y:S01]  /*2cbf0*/  VIADD R73, R73, UR30 ;  /* 0x0000001e49497c36 */ /* 0x000fe20008000000 */
[----:B------:R-:W-:Y:S01]  /*2cc00*/  ISETP.LT.AND P4, PT, R67, UR12, !P6 ;  /* 0x0000000c43007c0c */ /* 0x000fe2000f781270 */
[----:B------:R4:W-:Y:S01]  /*2cc10*/  @P3 STG.E.U8 desc[UR24][R80.64], R86 ;  /* 0x0000005650003986 */ /* 0x0009e2000c101118 */
[----:B------:R-:W-:Y:S01]  /*2cc20*/  ISETP.LT.AND P2, PT, R34, UR14, !P6 ;  /* 0x0000000e22007c0c */ /* 0x000fe2000f741270 */
[----:B------:R-:W0:Y:S01]  /*2cc30*/  LDCU UR4, c[0x0][0x39c] ;  /* 0x00007380ff0477ac */ /* 0x000e220008000800 */
[----:B---3--:R-:W-:-:S02]  /*2cc40*/  ISETP.LT.AND P3, PT, R35, UR16, !P6 ;  /* 0x0000001023007c0c */ /* 0x008fc4000f761270 */
[----:B--2---:R-:W-:Y:S01]  /*2cc50*/  F2FP.SATFINITE.E5M2.F32.PACK_AB_MERGE_C R84, R36, R39, RZ ;  /* 0x000000272454723e */ /* 0x004fe200048060ff */
[----:B------:R-:W2:Y:S01]  /*2cc60*/  LDCU UR12, c[0x0][0x398] ;  /* 0x00007300ff0c77ac */ /* 0x000ea20008000800 */
[----:B-----5:R-:W-:Y:S01]  /*2cc70*/  F2FP.SATFINITE.E5M2.F32.PACK_AB_MERGE_C R40, R31, R33, RZ ;  /* 0x000000211f28723e */ /* 0x020fe200048060ff */
[----:B------:R-:W3:Y:S04]  /*2cc80*/  LDCU UR14, c[0x0][0x398] ;  /* 0x00007300ff0e77ac */ /* 0x000ee80008000800 */
[----:B------:R-:W-:Y:S01]  /*2cc90*/  @P4 STG.E.U8 desc[UR24][R78.64], R84 ;  /* 0x000000544e004986 */ /* 0x000fe2000c101118 */
[----:B----4-:R-:W-:Y:S01]  /*2cca0*/  VIADD R80, R66, 0x12 ;  /* 0x0000001242507836 */ /* 0x010fe20000000000 */
[----:B------:R-:W4:Y:S02]  /*2ccb0*/  LDCU UR16, c[0x0][0x398] ;  /* 0x00007300ff1077ac */ /* 0x000f240008000800 */
[----:B------:R-:W-:Y:S01]  /*2ccc0*/  @P2 STG.E.U8 desc[UR24][R76.64], R30 ;  /* 0x0000001e4c002986 */ /* 0x000fe2000c101118 */
[----:B------:R-:W-:-:S03]  /*2ccd0*/  IADD3 R48, P2, PT, R73, R0, RZ ;  /* 0x0000000049307210 */ /* 0x000fc60007f5e0ff */
[----:B------:R5:W-:Y:S01]  /*2cce0*/  @P3 STG.E.U8 desc[UR24][R74.64], R40 ;  /* 0x000000284a003986 */ /* 0x000be2000c101118 */
[----:B------:R-:W-:Y:S02]  /*2ccf0*/  IADD3 R46, P3, PT, R73, R2, RZ ;  /* 0x00000002492e7210 */ /* 0x000fe40007f7e0ff */
[----:B------:R-:W-:Y:S02]  /*2cd00*/  ISETP.LT.AND P6, PT, R37, UR18, !P6 ;  /* 0x0000001225007c0c */ /* 0x000fe4000f7c1270 */
[----:B-----5:R-:W-:Y:S01]  /*2cd10*/  SHF.R.S32.HI R74, RZ, 0x1f, R73 ;  /* 0x0000001fff4a7819 */ /* 0x020fe20000011449 */
[----:B------:R-:W-:-:S04]  /*2cd20*/  VIADD R75, R73, UR30 ;  /* 0x0000001e494b7c36 */ /* 0x000fc80008000000 */
[C---:B------:R-:W-:Y:S01]  /*2cd30*/  IMAD.X R49, R74.reuse, 0x1, R72, P2 ;  /* 0x000000014a317824 */ /* 0x040fe200010e0648 */
[C---:B------:R-:W-:Y:S01]  /*2cd40*/  IADD3 R42, P2, PT, R73.reuse, R68, RZ ;  /* 0x00000044492a7210 */ /* 0x040fe20007f5e0ff */
[C---:B------:R-:W-:Y:S01]  /*2cd50*/  IMAD.X R47, R74.reuse, 0x1, R71, P3 ;  /* 0x000000014a2f7824 */ /* 0x040fe200018e0647 */
[----:B------:R-:W-:Y:S02]  /*2cd60*/  IADD3 R92, P3, PT, R73, R70, RZ ;  /* 0x00000046495c7210 */ /* 0x000fe40007f7e0ff */
[----:B------:R-:W-:Y:S01]  /*2cd70*/  SHF.R.S32.HI R73, RZ, 0x1f, R75 ;  /* 0x0000001fff497819 */ /* 0x000fe2000001144b */
[C---:B------:R-:W-:Y:S01]  /*2cd80*/  IMAD.X R43, R74.reuse, 0x1, R3, P2 ;  /* 0x000000014a2b7824 */ /* 0x040fe200010e0603 */
[C---:B------:R-:W-:Y:S01]  /*2cd90*/  IADD3 R90, P2, PT, R75.reuse, R0, RZ ;  /* 0x000000004b5a7210 */ /* 0x040fe20007f5e0ff */
[----:B------:R-:W-:Y:S01]  /*2cda0*/  IMAD.X R93, R74, 0x1, R69, P3 ;  /* 0x000000014a5d7824 */ /* 0x000fe200018e0645 */
[C---:B------:R-:W-:Y:S01]  /*2cdb0*/  IADD3 R88, P3, PT, R75.reuse, R2, RZ ;  /* 0x000000024b587210 */ /* 0x040fe20007f7e0ff */
[----:B------:R-:W-:-:S02]  /*2cdc0*/  VIADD R74, R75, UR30 ;  /* 0x0000001e4b4a7c36 */ /* 0x000fc40008000000 */
[----:B------:R-:W-:Y:S01]  /*2cdd0*/  IMAD.X R91, R73, 0x1, R72, P2 ;  /* 0x00000001495b7824 */ /* 0x000fe200010e0648 */
[----:B------:R-:W-:Y:S01]  /*2cde0*/  IADD3 R86, P2, PT, R75, R68, RZ ;  /* 0x000000444b567210 */ /* 0x000fe20007f5e0ff */
[C---:B------:R-:W-:Y:S01]  /*2cdf0*/  IMAD.X R89, R73.reuse, 0x1, R71, P3 ;  /* 0x0000000149597824 */ /* 0x040fe200018e0647 */
[----:B------:R-:W-:Y:S02]  /*2ce00*/  ISETP.GE.AND P4, PT, R80, UR6, PT ;  /* 0x0000000650007c0c */ /* 0x000fe4000bf86270 */
[----:B------:R-:W-:Y:S01]  /*2ce10*/  PRMT R85, R84, 0x9910, RZ ;  /* 0x0000991054557816 */ /* 0x000fe200000000ff */
[----:B------:R-:W-:Y:S01]  /*2ce20*/  IMAD.X R87, R73, 0x1, R3, P2 ;  /* 0x0000000149577824 */ /* 0x000fe200010e0603 */
[----:B------:R-:W-:Y:S01]  /*2ce30*/  IADD3 R80, P2, PT, R74, R0, RZ ;  /* 0x000000004a507210 */ /* 0x000fe20007f5e0ff */
[----:B------:R-:W-:Y:S01]  /*2ce40*/  VIADD R31, R66, 0x13 ;  /* 0x00000013421f7836 */ /* 0x000fe20000000000 */
[----:B------:R-:W-:Y:S01]  /*2ce50*/  PRMT R30, R30, 0x9910, RZ ;  /* 0x000099101e1e7816 */ /* 0x000fe200000000ff */
[----:B------:R-:W-:Y:S01]  /*2ce60*/  IMAD.MOV.U32 R32, RZ, RZ, R85 ;  /* 0x000000ffff207224 */ /* 0x000fe200078e0055 */
[----:B------:R-:W5:Y:S04]  /*2ce70*/  LDCU UR6, c[0x0][0x398] ;  /* 0x00007300ff0677ac */ /* 0x000f680008000800 */
[----:B------:R-:W-:Y:S01]  /*2ce80*/  SHF.R.S32.HI R45, RZ, 0x8, R32 ;  /* 0x00000008ff2d7819 */ /* 0x000fe20000011420 */
[----:B------:R-:W-:Y:S01]  /*2ce90*/  IMAD.MOV.U32 R44, RZ, RZ, R30 ;  /* 0x000000ffff2c7224 */ /* 0x000fe200078e001e */
[----:B------:R-:W-:-:S02]  /*2cea0*/  F2FP.SATFINITE.E5M2.F32.PACK_AB_MERGE_C R38, R29, R28, RZ ;  /* 0x0000001c1d26723e */ /* 0x000fc400048060ff */
[----:B------:R-:W3:Y:S04]  /*2ceb0*/  LDL.LU R29, [R1+0x644] ;  /* 0x00064400011d7983 */ /* 0x000ee80000300800 */
[----:B------:R0:W-:Y:S04]  /*2cec0*/  @P6 STG.E.U8 desc[UR24][R82.64], R38 ;  /* 0x0000002652006986 */ /* 0x0001e8000c101118 */
[----:B------:R-:W4:Y:S04]  /*2ced0*/  LDL.LU R39, [R1+0x440] ;  /* 0x0004400001277983 */ /* 0x000f280000300800 */
[----:B------:R-:W4:Y:S01]  /*2cee0*/  LDL.LU R36, [R1+0x444] ;  /* 0x0004440001247983 */ /* 0x000f220000300800 */
[----:B0-----:R-:W-:-:S03]  /*2cef0*/  IADD3 R82, P3, PT, R75, R70, RZ ;  /* 0x000000464b527210 */ /* 0x001fc60007f7e0ff */
[----:B------:R-:W4:Y:S01]  /*2cf00*/  LDL.LU R32, [R1+0x240] ;  /* 0x0002400001207983 */ /* 0x000f220000300800 */
[----:B------:R-:W-:Y:S01]  /*2cf10*/  SHF.R.S32.HI R75, RZ, 0x1f, R74 ;  /* 0x0000001fff4b7819 */ /* 0x000fe2000001144a */
[----:B------:R-:W-:Y:S02]  /*2cf20*/  IMAD.X R83, R73, 0x1, R69, P3 ;  /* 0x0000000149537824 */ /* 0x000fe400018e0645 */
[----:B------:R-:W4:Y:S02]  /*2cf30*/  LDL.LU R33, [R1+0x244] ;  /* 0x0002440001217983 */ /* 0x000f240000300800 */
[C---:B------:R-:W-:Y:S01]  /*2cf40*/  IMAD.X R81, R75.reuse, 0x1, R72, P2 ;  /* 0x000000014b517824 */ /* 0x040fe200010e0648 */
[C---:B------:R-:W-:Y:S01]  /*2cf50*/  IADD3 R76, P2, PT, R74.reuse, R68, RZ ;  /* 0x000000444a4c7210 */ /* 0x040fe20007f5e0ff */
[----:B------:R-:W-:Y:S01]  /*2cf60*/  VIADD R73, R74, UR30 ;  /* 0x0000001e4a497c36 */ /* 0x000fe20008000000 */
[----:B------:R-:W4:Y:S03]  /*2cf70*/  LDL.LU R30, [R1+0x40] ;  /* 0x00004000011e7983 */ /* 0x000f260000300800 */
[----:B------:R-:W-:Y:S01]  /*2cf80*/  IMAD.X R77, R75, 0x1, R3, P2 ;  /* 0x000000014b4d7824 */ /* 0x000fe200010e0603 */
[----:B------:R-:W-:-:S02]  /*2cf90*/  SHF.R.S32.HI R28, RZ, 0x1f, R73 ;  /* 0x0000001fff1c7819 */ /* 0x000fc40000011449 */
[----:B------:R-:W-:-:S05]  /*2cfa0*/  IADD3 R84, P2, PT, R73, R0, RZ ;  /* 0x0000000049547210 */ /* 0x000fca0007f5e0ff */
[----:B------:R-:W-:Y:S01]  /*2cfb0*/  IMAD.X R85, R28, 0x1, R72, P2 ;  /* 0x000000011c557824 */ /* 0x000fe200010e0648 */
[----:B------:R-:W-:Y:S01]  /*2cfc0*/  ISETP.GE.AND P2, PT, R31, UR4, PT ;  /* 0x000000041f007c0c */ /* 0x000fe2000bf46270 */
[----:B------:R-:W0:Y:S01]  /*2cfd0*/  LDCU UR4, c[0x0][0x39c] ;  /* 0x00007380ff0477ac */ /* 0x000e220008000800 */
[----:B------:R-:W4:Y:S01]  /*2cfe0*/  LDL.LU R31, [R1+0x44] ;  /* 0x00004400011f7983 */ /* 0x000f220000300800 */
[----:B------:R-:W-:-:S05]  /*2cff0*/  IADD3 R78, P3, PT, R74, R2, RZ ;  /* 0x000000024a4e7210 */ /* 0x000fca0007f7e0ff */
[----:B------:R-:W-:Y:S01]  /*2d000*/  IMAD.X R79, R75, 0x1, R71, P3 ;  /* 0x000000014b4f7824 */ /* 0x000fe200018e0647 */
[----:B-----5:R-:W-:Y:S01]  /*2d010*/  ISETP.LT.AND P3, PT, R67, UR6, !P0 ;  /* 0x0000000643007c0c */ /* 0x020fe2000c761270 */
[----:B------:R-:W5:Y:S01]  /*2d020*/  LDCU UR6, c[0x0][0x398] ;  /* 0x00007300ff0677ac */ /* 0x000f620008000800 */
[----:B------:R-:W-:-:S05]  /*2d030*/  IADD3 R74, P6, PT, R74, R70, RZ ;  /* 0x000000464a4a7210 */ /* 0x000fca0007fde0ff */
[----:B------:R-:W-:Y:S01]  /*2d040*/  IMAD.X R75, R75, 0x1, R69, P6 ;  /* 0x000000014b4b7824 */ /* 0x000fe200030e0645 */
[----:B------:R-:W-:Y:S01]  /*2d050*/  ISETP.LT.AND P6, PT, R34, UR9, !P0 ;  /* 0x0000000922007c0c */ /* 0x000fe2000c7c1270 */
[----:B------:R-:W0:Y:S04]  /*2d060*/  LDCU UR9, c[0x0][0x398] ;  /* 0x00007300ff0977ac */ /* 0x000e280008000800 */
[----:B------:R-:W-:Y:S01]  /*2d070*/  @P3 STG.E.U8 desc[UR24][R48.64], R45 ;  /* 0x0000002d30003986 */ /* 0x000fe2000c101118 */
[----:B-1----:R-:W-:Y:S01]  /*2d080*/  ISETP.LT.AND P3, PT, R35, UR10, !P0 ;  /* 0x0000000a23007c0c */ /* 0x002fe2000c761270 */
[----:B------:R-:W1:Y:S01]  /*2d090*/  LDCU UR10, c[0x0][0x398] ;  /* 0x00007300ff0a77ac */ /* 0x000e620008000800 */
[----:B------:R-:W-:Y:S02]  /*2d0a0*/  PRMT R40, R40, 0x9910, RZ ;  /* 0x0000991028287816 */ /* 0x000fe400000000ff */
[----:B------:R-:W-:-:S02]  /*2d0b0*/  SHF.R.S32.HI R44, RZ, 0x8, R44 ;  /* 0x00000008ff2c7819 */ /* 0x000fc4000001142c */
[----:B-----5:R-:W-:Y:S01]  /*2d0c0*/  ISETP.LT.AND P0, PT, R37, UR6, !P0 ;  /* 0x0000000625007c0c */ /* 0x020fe2000c701270 */
[----:B------:R-:W5:Y:S01]  /*2d0d0*/  LDCU UR6, c[0x0][0x398] ;  /* 0x00007300ff0677ac */ /* 0x000f620008000800 */
[----:B------:R-:W-:Y:S02]  /*2d0e0*/  SHF.R.S32.HI R40, RZ, 0x8, R40 ;  /* 0x00000008ff287819 */ /* 0x000fe40000011428 */
[----:B------:R-:W-:Y:S01]  /*2d0f0*/  PRMT R38, R38, 0x9910, RZ ;  /* 0x0000991026267816 */ /* 0x000fe200000000ff */
[----:B------:R-:W-:Y:S01]  /*2d100*/  @P6 STG.E.U8 desc[UR24][R46.64], R44 ;  /* 0x0000002c2e006986 */ /* 0x000fe2000c101118 */
[----:B0-----:R-:W-:Y:S01]  /*2d110*/  ISETP.LT.AND P6, PT, R67, UR9, !P5 ;  /* 0x0000000943007c0c */ /* 0x001fe2000efc1270 */
[----:B------:R-:W0:Y:S02]  /*2d120*/  LDCU UR9, c[0x0][0x398] ;  /* 0x00007300ff0977ac */ /* 0x000e240008000800 */
[----:B------:R1:W-:Y:S01]  /*2d130*/  @P3 STG.E.U8 desc[UR24][R42.64], R40 ;  /* 0x000000282a003986 */ /* 0x0003e2000c101118 */
[----:B--2---:R-:W-:Y:S01]  /*2d140*/  ISETP.LT.AND P3, PT, R34, UR12, !P5 ;  /* 0x0000000c22007c0c */ /* 0x004fe2000ef61270 */
[----:B------:R-:W2:Y:S01]  /*2d150*/  LDCU UR12, c[0x0][0x398] ;  /* 0x00007300ff0c77ac */ /* 0x000ea20008000800 */
[----:B-1----:R-:W-:Y:S01]  /*2d160*/  SHF.R.S32.HI R40, RZ, 0x8, R38 ;  /* 0x00000008ff287819 */ /* 0x002fe20000011426 */
[----:B------:R-:W-:Y:S01]  /*2d170*/  VIADD R38, R66, 0x14 ;  /* 0x0000001442267836 */ /* 0x000fe20000000000 */
[----:B------:R-:W2:Y:S04]  /*2d180*/  LDL.LU R42, [R1+0x648] ;  /* 0x00064800012a7983 */ /* 0x000ea80000300800 */
[----:B------:R1:W-:Y:S01]  /*2d190*/  @P0 STG.E.U8 desc[UR24][R92.64], R40 ;  /* 0x000000285c000986 */ /* 0x0003e2000c101118 */
[----:B------:R-:W-:Y:S01]  /*2d1a0*/  ISETP.GE.AND P0, PT, R38, UR4, PT ;  /* 0x0000000426007c0c */ /* 0x000fe2000bf06270 */
[----:B------:R-:W0:Y:S02]  /*2d1b0*/  LDCU UR4, c[0x0][0x39c] ;  /* 0x00007380ff0477ac */ /* 0x000e240008000800 */
[----:B------:R-:W2:Y:S04]  /*2d1c0*/  LDL.LU R43, [R1+0x64c] ;  /* 0x00064c00012b7983 */ /* 0x000ea80000300800 */
[----:B-1----:R-:W2:Y:S01]  /*2d1d0*/  LDL.LU R40, [R1+0x650] ;  /* 0x0006500001287983 */ /* 0x002ea20000300800 */
[----:B---3--:R-:W-:-:S03]  /*2d1e0*/  F2FP.SATFINITE.E5M2.F32.PACK_AB_MERGE_C R29, R29, R41, RZ ;  /* 0x000000291d1d723e */ /* 0x008fc600048060ff */
[----:B------:R-:W3:Y:S04]  /*2d1f0*/  LDL.LU R41, [R1+0x654] ;  /* 0x0006540001297983 */ /* 0x000ee80000300800 */
[----:B------:R-:W3:Y:S01]  /*2d200*/  LDL.LU R38, [R1+0x448] ;  /* 0x0004480001267983 */ /* 0x000ee20000300800 */
[----:B----4-:R-:W-:-:S03]  /*2d210*/  F2FP.SATFINITE.E5M2.F32.PACK_AB_MERGE_C R92, R36, R39, RZ ;  /* 0x00000027245c723e */ /* 0x010fc600048060ff */
[----:B------:R-:W3:Y:S04]  /*2d220*/  LDL.LU R39, [R1+0x44c] ;  /* 0x00044c0001277983 */ /* 0x000ee80000300800 */
[----:B------:R1:W-:Y:S04]  /*2d230*/  @P6 STG.E.U8 desc[UR24][R90.64], R29 ;  /* 0x0000001d5a006986 */ /* 0x0003e8000c101118 */
[----:B------:R-:W4:Y:S04]  /*2d240*/  LDL.LU R36, [R1+0x450] ;  /* 0x0004500001247983 */ /* 0x000f280000300800 */
[----:B------:R0:W-:Y:S01]  /*2d250*/  @P3 STG.E.U8 desc[UR24][R88.64], R92 ;  /* 0x0000005c58003986 */ /* 0x0001e2000c101118 */
[----:B-1----:R-:W-:-:S03]  /*2d260*/  F2FP.SATFINITE.E5M2.F32.PACK_AB_MERGE_C R91, R33, R32, RZ ;  /* 0x00000020215b723e */ /* 0x002fc600048060ff */
[----:B------:R-:W4:Y:S04]  /*2d270*/  LDL.LU R32, [R1+0x454] ;  /* 0x0004540001207983 */ /* 0x000f280000300800 */
[----:B------:R-:W4:Y:S01]  /*2d280*/  LDL.LU R33, [R1+0x248] ;  /* 0x0002480001217983 */ /* 0x000f220000300800 */
[----:B0-----:R-:W-:Y:S02]  /*2d290*/  PRMT R89, R29, 0x9910, RZ ;  /* 0x000099101d597816 */ /* 0x001fe400000000ff */
[----:B------:R-:W-:Y:S02]  /*2d2a0*/  F2FP.SATFINITE.E5M2.F32.PACK_AB_MERGE_C R90, R31, R30, RZ ;  /* 0x0000001e1f5a723e */ /* 0x000fe400048060ff */
[----:B------:R-:W4:Y:S04]  /*2d2b0*/  LDL.LU R30, [R1+0x24c] ;  /* 0x00024c00011e7983 */ /* 0x000f280000300800 */
[----:B------:R-:W4:Y:S04]  /*2d2c0*/  LDL.LU R31, [R1+0x48] ;  /* 0x00004800011f7983 */ /* 0x000f280000300800 */
[----:B------:R-:W4:Y:S01]  /*2d2d0*/  LDL.LU R29, [R1+0x4c] ;  /* 0x00004c00011d7983 */ /* 0x000f220000300800 */
[----:B------:R-:W-:Y:S01]  /*2d2e0*/  ISETP.LT.AND P6, PT, R35, UR10, !P5 ;  /* 0x0000000a23007c0c */ /* 0x000fe2000efc1270 */
[----:B------:R-:W0:Y:S01]  /*2d2f0*/  LDCU UR10, c[0x0][0x398] ;  /* 0x00007300ff0a77ac */ /* 0x000e220008000800 */
[----:B-----5:R-:W-:-:S02]  /*2d300*/  ISETP.LT.AND P5, PT, R37, UR6, !P5 ;  /* 0x0000000625007c0c */ /* 0x020fc4000efa1270 */
[----:B------:R-:W-:Y:S01]  /*2d310*/  ISETP.LT.AND P3, PT, R67, UR9, !P1 ;  /* 0x0000000943007c0c */ /* 0x000fe2000cf61270 */
[----:B------:R-:W1:Y:S01]  /*2d320*/  LDCU UR6, c[0x0][0x398] ;  /* 0x00007300ff0677ac */ /* 0x000e620008000800 */
[----:B------:R-:W-:Y:S01]  /*2d330*/  PRMT R92, R92, 0x9910, RZ ;  /* 0x000099105c5c7816 */ /* 0x000fe200000000ff */
[----:B------:R-:W5:Y:S06]  /*2d340*/  LDCU UR9, c[0x0][0x398] ;  /* 0x00007300ff0977ac */ /* 0x000f6c0008000800 */
[----:B------:R0:W-:Y:S04]  /*2d350*/  @P6 STG.E.U8 desc[UR24][R86.64], R91 ;  /* 0x0000005b56006986 */ /* 0x0001e8000c101118 */
[----:B------:R1:W-:Y:S01]  /*2d360*/  @P5 STG.E.U8 desc[UR24][R82.64], R90 ;  /* 0x0000005a52005986 */ /* 0x0003e2000c101118 */
[----:B0-----:R-:W-:Y:S01]  /*2d370*/  IMAD.MOV.U32 R86, RZ, RZ, R89 ;  /* 0x000000ffff567224 */ /* 0x001fe200078e0059 */
[----:B------:R-:W-:Y:S01]  /*2d380*/  ISETP.LT.AND P5, PT, R34, UR10, !P1 ;  /* 0x0000000a22007c0c */ /* 0x000fe2000cfa1270 */
[----:B------:R-:W0:Y:S03]  /*2d390*/  LDCU UR10, c[0x0][0x398] ;  /* 0x00007300ff0a77ac */ /* 0x000e260008000800 */
[----:B-1----:R-:W-:-:S05]  /*2d3a0*/  SHF.R.S32.HI R82, RZ, 0x8, R86 ;  /* 0x00000008ff527819 */ /* 0x002fca0000011456 */
[----:B------:R1:W-:Y:S01]  /*2d3b0*/  @P3 STG.E.U8 desc[UR24][R80.64], R82 ;  /* 0x0000005250003986 */ /* 0x0003e2000c101118 */
[----:B------:R-:W-:Y:S01]  /*2d3c0*/  ISETP.LT.AND P3, PT, R35, UR6, !P1 ;  /* 0x0000000623007c0c */ /* 0x000fe2000cf61270 */
[----:B------:R-:W-:Y:S02]  /*2d3d0*/  VIADD R88, R66, 0x15 ;  /* 0x0000001542587836 */ /* 0x000fe40000000000 */
[----:B-1----:R-:W-:Y:S01]  /*2d3e0*/  IMAD.MOV.U32 R80, RZ, RZ, R92 ;  /* 0x000000ffff507224 */ /* 0x002fe200078e005c */
[----:B------:R-:W-:Y:S01]  /*2d3f0*/  PRMT R81, R91, 0x9910, RZ ;  /* 0x000099105b517816 */ /* 0x000fe200000000ff */
[----:B------:R-:W1:Y:S03]  /*2d400*/  LDCU UR6, c[0x0][0x398] ;  /* 0x00007300ff0677ac */ /* 0x000e660008000800 */
[----:B------:R-:W-:-:S05]  /*2d410*/  SHF.R.S32.HI R80, RZ, 0x8, R80 ;  /* 0x00000008ff507819 */ /* 0x000fca0000011450 */
[----:B------:R0:W-:Y:S01]  /*2d420*/  @P5 STG.E.U8 desc[UR24][R78.64], R80 ;  /* 0x000000504e005986 */ /* 0x0001e2000c101118 */
[----:B------:R-:W-:Y:S02]  /*2d430*/  PRMT R90, R90, 0x9910, RZ ;  /* 0x000099105a5a7816 */ /* 0x000fe400000000ff */
[----:B0-----:R-:W-:-:S05]  /*2d440*/  SHF.R.S32.HI R79, RZ, 0x8, R81 ;  /* 0x00000008ff4f7819 */ /* 0x001fca0000011451 */
[----:B------:R0:W-:Y:S01]  /*2d450*/  @P3 STG.E.U8 desc[UR24][R76.64], R79 ;  /* 0x0000004f4c003986 */ /* 0x0001e2000c101118 */
[----:B--2---:R-:W-:Y:S02]  /*2d460*/  ISETP.LT.AND P1, PT, R37, UR12, !P1 ;  /* 0x0000000c25007c0c */ /* 0x004fe4000cf21270 */
[----:B-----5:R-:W-:Y:S01]  /*2d470*/  ISETP.LT.AND P5, PT, R67, UR9, !P4 ;  /* 0x0000000943007c0c */ /* 0x020fe2000e7a1270 */
[----:B------:R-:W-:Y:S01]  /*2d480*/  IMAD.MOV.U32 R78, RZ, RZ, R90 ;  /* 0x000000ffff4e7224 */ /* 0x000fe200078e005a */
[----:B------:R-:W-:Y:S01]  /*2d490*/  F2FP.SATFINITE.E5M2.F32.PACK_AB_MERGE_C R82, R43, R42, RZ ;  /* 0x0000002a2b52723e */ /* 0x000fe200048060ff */
[----:B------:R-:W2:Y:S01]  /*2d4a0*/  LDCU UR9, c[0x0][0x398] ;  /* 0x00007300ff0977ac */ /* 0x000ea20008000800 */
[----:B0-----:R-:W-:Y:S01]  /*2d4b0*/  IADD3 R76, P3, PT, R73, R2, RZ ;  /* 0x00000002494c7210 */ /* 0x001fe20007f7e0ff */
[----:B------:R-:W0:Y:S04]  /*2d4c0*/  LDCU UR12, c[0x0][0x398] ;  /* 0x00007300ff0c77ac */ /* 0x000e280008000800 */
[----:B------:R-:W-:Y:S01]  /*2d4d0*/  IMAD.X R77, R28, 0x1, R71, P3 ;  /* 0x000000011c4d7824 */ /* 0x000fe200018e0647 */
[----:B------:R-:W-:Y:S01]  /*2d4e0*/  ISETP.LT.AND P3, PT, R34, UR10, !P4 ;  /* 0x0000000a22007c0c */ /* 0x000fe2000e761270 */
[----:B------:R-:W5:Y:S01]  /*2d4f0*/  LDCU UR10, c[0x0][0x398] ;  /* 0x00007300ff0a77ac */ /* 0x000f620008000800 */
[----:B------:R-:W-:-:S05]  /*2d500*/  SHF.R.S32.HI R78, RZ, 0x8, R78 ;  /* 0x00000008ff4e7819 */ /* 0x000fca000001144e */
[----:B------:R0:W-:Y:S04]  /*2d510*/  @P1 STG.E.U8 desc[UR24][R74.64], R78 ;  /* 0x0000004e4a001986 */ /* 0x0001e8000c101118 */
[----:B------:R-:W-:Y:S01]  /*2d520*/  @P5 STG.E.U8 desc[UR24][R84.64], R82 ;  /* 0x0000005254005986 */ /* 0x000fe2000c101118 */
[----:B0-----:R-:W-:-:S05]  /*2d530*/  IADD3 R74, P1, PT, R73, R68, RZ ;  /* 0x00000044494a7210 */ /* 0x001fca0007f3e0ff */
[----:B------:R-:W-:Y:S01]  /*2d540*/  IMAD.X R75, R28, 0x1, R3, P1 ;  /* 0x000000011c4b7824 */ /* 0x000fe200008e0603 */
[----:B---3--:R-:W-:-:S05]  /*2d550*/  F2FP.SATFINITE.E5M2.F32.PACK_AB_MERGE_C R80, R39, R38, RZ ;  /* 0x000000262750723e */ /* 0x008fca00048060ff */
[----:B------:R0:W-:Y:S02]  /*2d560*/  @P3 STG.E.U8 desc[UR24][R76.64], R80 ;  /* 0x000000504c003986 */ /* 0x0001e4000c101118 */
[----:B0-----:R-:W-:-:S05]  /*2d570*/  IADD3 R76, P3, PT, R73, R70, RZ ;  /* 0x00000046494c7210 */ /* 0x001fca0007f7e0ff */
[----:B------:R-:W-:Y:S01]  /*2d580*/  IMAD.X R77, R28, 0x1, R69, P3 ;  /* 0x000000011c4d7824 */ /* 0x000fe200018e0645 */
[----:B----4-:R-:W-:Y:S02]  /*2d590*/  F2FP.SATFINITE.E5M2.F32.PACK_AB_MERGE_C R79, R30, R33, RZ ;  /* 0x000000211e4f723e */ /* 0x010fe400048060ff */
[----:B------:R-:W3:Y:S01]  /*2d5a0*/  LDL.LU R30, [R1+0x250] ;  /* 0x00025000011e7983 */ /* 0x000ee20000300800 */
[----:B------:R-:W-:-:S03]  /*2d5b0*/  F2FP.SATFINITE.E5M2.F32.PACK_AB_MERGE_C R81, R29, R31, RZ ;  /* 0x0000001f1d51723e */ /* 0x000fc600048060ff */
[----:B------:R-:W3:Y:S04]  /*2d5c0*/  LDL.LU R31, [R1+0x254] ;  /* 0x00025400011f7983 */ /* 0x000ee80000300800 */
[----:B------:R-:W4:Y:S04]  /*2d5d0*/  LDL.LU R28, [R1+0x50] ;  /* 0x00005000011c7983 */ /* 0x000f280000300800 */
[----:B------:R-:W4:Y:S01]  /*2d5e0*/  LDL.LU R29, [R1+0x54] ;  /* 0x00005400011d7983 */ /* 0x000f220000300800 */
[----:B------:R-:W-:Y:S01]  /*2d5f0*/  ISETP.GE.AND P6, PT, R88, UR4, PT ;  /* 0x0000000458007c0c */ /* 0x000fe2000bfc6270 */
[----:B------:R-:W0:Y:S01]  /*2d600*/  LDCU UR4, c[0x0][0x39c] ;  /* 0x00007380ff0477ac */ /* 0x000e220008000800 */
[----:B------:R-:W-:Y:S01]  /*2d610*/  VIADD R78, R66, 0x16 ;  /* 0x00000016424e7836 */ /* 0x000fe20000000000 */
[----:B------:R-:W-:-:S02]  /*2d620*/  ISETP.LT.AND P5, PT, R35, UR14, !P4 ;  /* 0x0000000e23007c0c */ /* 0x000fc4000e7a1270 */
[----:B-1----:R-:W-:Y:S01]  /*2d630*/  ISETP.LT.AND P4, PT, R37, UR6, !P4 ;  /* 0x0000000625007c0c */ /* 0x002fe2000e781270 */
[----:B------:R-:W-:Y:S01]  /*2d640*/  VIADD R73, R73, UR30 ;  /* 0x0000001e49497c36 */ /* 0x000fe20008000000 */
[----:B------:R-:W-:Y:S01]  /*2d650*/  PRMT R82, R82, 0x9910, RZ ;  /* 0x0000991052527816 */ /* 0x000fe200000000ff */
[----:B------:R-:W1:Y:S01]  /*2d660*/  LDCU UR6, c[0x0][0x398] ;  /* 0x00007300ff0677ac */ /* 0x000e620008000800 */
[----:B------:R-:W-:Y:S02]  /*2d670*/  PRMT R80, R80, 0x9910, RZ ;  /* 0x0000991050507816 */ /* 0x000fe400000000ff */
[----:B------:R-:W-:Y:S01]  /*2d680*/  F2FP.SATFINITE.E5M2.F32.PACK_AB_MERGE_C R83, R41, R40, RZ ;  /* 0x000000282953723e */ /* 0x000fe200048060ff */
[----:B------:R-:W1:Y:S01]  /*2d690*/  LDCU UR14, c[0x0][0x398] ;  /* 0x00007300ff0e77ac */ /* 0x000e620008000800 */
[----:B------:R-:W4:Y:S01]  /*2d6a0*/  LDL.LU R41, [R1+0x658] ;  /* 0x0006580001297983 */ /* 0x000f220000300800 */
[----:B0-----:R-:W-:Y:S01]  /*2d6b0*/  ISETP.GE.AND P1, PT, R78, UR4, PT ;  /* 0x000000044e007c0c */ /* 0x001fe2000bf26270 */
[----:B------:R-:W0:Y:S02]  /*2d6c0*/  LDCU UR4, c[0x0][0x398] ;  /* 0x00007300ff0477ac */ /* 0x000e240008000800 */
[----:B------:R1:W-:Y:S01]  /*2d6d0*/  @P5 STG.E.U8 desc[UR24][R74.64], R79 ;  /* 0x0000004f4a005986 */ /* 0x0003e2000c101118 */
[----:B------:R-:W-:-:S03]  /*2d6e0*/  SHF.R.S32.HI R78, RZ, 0x1f, R73 ;  /* 0x0000001fff4e7819 */ /* 0x000fc60000011449 */
[----:B------:R0:W-:Y:S04]  /*2d6f0*/  @P4 STG.E.U8 desc[UR24][R76.64], R81 ;  /* 0x000000514c004986 */ /* 0x0001e8000c101118 */
[----:B------:R-:W4:Y:S01]  /*2d700*/  LDL.LU R38, [R1+0x65c] ;  /* 0x00065c0001267983 */ /* 0x000f220000300800 */
[----:B-1----:R-:W-:-:S03]  /*2d710*/  IADD3 R74, P5, PT, R73, R0, RZ ;  /* 0x00000000494a7210 */ /* 0x002fc60007fbe0ff */
[----:B------:R-:W4:Y:S01]  /*2d720*/  LDL.LU R39, [R1+0x458] ;  /* 0x0004580001277983 */ /* 0x000f220000300800 */
[----:B0-----:R-:W-:Y:S01]  /*2d730*/  ISETP.LT.AND P3, PT, R67, UR4, !P2 ;  /* 0x0000000443007c0c */ /* 0x001fe2000d761270 */
[----:B------:R-:W-:Y:S01]  /*2d740*/  IMAD.X R75, R78, 0x1, R72, P5 ;  /* 0x000000014e4b7824 */ /* 0x000fe200028e0648 */
[----:B------:R-:W-:Y:S01]  /*2d750*/  SHF.R.S32.HI R77, RZ, 0x8, R82 ;  /* 0x00000008ff4d7819 */ /* 0x000fe20000011452 */
[----:B------:R-:W0:Y:S01]  /*2d760*/  LDCU UR4, c[0x0][0x39c] ;  /* 0x00007380ff0477ac */ /* 0x000e220008000800 */
[----:B--2---:R-:W-:Y:S02]  /*2d770*/  ISETP.LT.AND P4, PT, R34, UR9, !P2 ;  /* 0x0000000922007c0c */ /* 0x004fe4000d781270 */
[----:B------:R-:W-:Y:S01]  /*2d780*/  IADD3 R76, P5, PT, R73, R2, RZ ;  /* 0x00000002494c7210 */ /* 0x000fe20007fbe0ff */
[----:B------:R-:W1:Y:S06]  /*2d790*/  LDCU UR9, c[0x0][0x398] ;  /* 0x00007300ff0977ac */ /* 0x000e6c0008000800 */
[----:B------:R2:W-:Y:S01]  /*2d7a0*/  @P3 STG.E.U8 desc[UR24][R74.64], R77 ;  /* 0x0000004d4a003986 */ /* 0x0005e2000c101118 */
[----:B-----5:R-:W-:Y:S01]  /*2d7b0*/  ISETP.LT.AND P3, PT, R35, UR10, !P2 ;  /* 0x0000000a23007c0c */ /* 0x020fe2000d761270 */
[----:B------:R-:W5:Y:S01]  /*2d7c0*/  LDCU UR10, c[0x0][0x398] ;  /* 0x00007300ff0a77ac */ /* 0x000f620008000800 */
[----:B------:R-:W-:Y:S01]  /*2d7d0*/  PRMT R79, R79, 0x9910, RZ ;  /* 0x000099104f4f7816 */ /* 0x000fe200000000ff */
[----:B--2---:R-:W-:-:S02]  /*2d7e0*/  IMAD.MOV.U32 R75, RZ, RZ, R80 ;  /* 0x000000ffff4b7224 */ /* 0x004fc400078e0050 */
[----:B------:R-:W-:Y:S01]  /*2d7f0*/  IMAD.X R77, R78, 0x1, R71, P5 ;  /* 0x000000014e4d7824 */ /* 0x000fe200028e0647 */
[----:B------:R-:W-:Y:S02]  /*2d800*/  IADD3 R74, P5, PT, R73, R68, RZ ;  /* 0x00000044494a7210 */ /* 0x000fe40007fbe0ff */
[----:B------:R-:W-:Y:S02]  /*2d810*/  SHF.R.S32.HI R75, RZ, 0x8, R75 ;  /* 0x00000008ff4b7819 */ /* 0x000fe4000001144b */
[----:B------:R-:W-:-:S03]  /*2d820*/  PRMT R81, R81, 0x9910, RZ ;  /* 0x0000991051517816 */ /* 0x000fc600000000ff */
[----:B------:R2:W-:Y:S01]  /*2d830*/  @P4 STG.E.U8 desc[UR24][R76.64], R75 ;  /* 0x0000004b4c004986 */ /* 0x0005e2000c101118 */
[----:B------:R-:W-:Y:S01]  /*2d840*/  ISETP.LT.AND P4, PT, R67, UR12, !P0 ;  /* 0x0000000c43007c0c */ /* 0x000fe2000c781270 */
[----:B------:R-:W0:Y:S01]  /*2d850*/  LDCU UR12, c[0x0][0x398] ;  /* 0x00007300ff0c77ac */ /* 0x000e220008000800 */
[----:B--2---:R-:W-:Y:S01]  /*2d860*/  IMAD.X R75, R78, 0x1, R3, P5 ;  /* 0x000000014e4b7824 */ /* 0x004fe200028e0603 */
[----:B------:R-:W-:Y:S02]  /*2d870*/  SHF.R.S32.HI R76, RZ, 0x8, R79 ;  /* 0x00000008ff4c7819 */ /* 0x000fe4000001144f */
[----:B------:R-:W-:Y:S01]  /*2d880*/  ISETP.LT.AND P5, PT, R37, UR6, !P2 ;  /* 0x0000000625007c0c */ /* 0x000fe2000d7a1270 */
[----:B------:R-:W-:Y:S01]  /*2d890*/  VIADD R79, R66, 0x17 ;  /* 0x00000017424f7836 */ /* 0x000fe20000000000 */
[----:B------:R-:W-:Y:S01]  /*2d8a0*/  F2FP.SATFINITE.E5M2.F32.PACK_AB_MERGE_C R84, R32, R36, RZ ;  /* 0x000000242054723e */ /* 0x000fe200048060ff */
[----:B------:R2:W-:Y:S01]  /*2d8b0*/  @P3 STG.E.U8 desc[UR24][R74.64], R76 ;  /* 0x0000004c4a003986 */ /* 0x0005e2000c101118 */
[----:B------:R-:W0:Y:S03]  /*2d8c0*/  LDCU UR6, c[0x0][0x39c] ;  /* 0x00007380ff0677ac */ /* 0x000e260008000800 */
[----:B------:R-:W4:Y:S04]  /*2d8d0*/  LDL.LU R36, [R1+0x45c] ;  /* 0x00045c0001247983 */ /* 0x000f280000300800 */
[----:B------:R-:W4:Y:S01]  /*2d8e0*/  LDL.LU R32, [R1+0x258] ;  /* 0x0002580001207983 */ /* 0x000f220000300800 */
[----:B--2---:R-:W-:Y:S01]  /*2d8f0*/  IADD3 R76, P2, PT, R73, R70, RZ ;  /* 0x00000046494c7210 */ /* 0x004fe20007f5e0ff */
[----:B------:R-:W-:-:S02]  /*2d900*/  IMAD.MOV.U32 R75, RZ, RZ, R81 ;  /* 0x000000ffff4b7224 */ /* 0x000fc400078e0051 */
[----:B------:R-:W2:Y:S01]  /*2d910*/  LDL.LU R33, [R1+0x25c] ;  /* 0x00025c0001217983 */ /* 0x000ea20000300800 */
[----:B------:R-:W-:Y:S02]  /*2d920*/  VIADD R73, R73, UR30 ;  /* 0x0000001e49497c36 */ /* 0x000fe40008000000 */
[----:B------:R-:W-:Y:S01]  /*2d930*/  IMAD.X R77, R78, 0x1, R69, P2 ;  /* 0x000000014e4d7824 */ /* 0x000fe200010e0645 */
[----:B------:R-:W-:Y:S02]  /*2d940*/  SHF.R.S32.HI R75, RZ, 0x8, R75 ;  /* 0x00000008ff4b7819 */ /* 0x000fe4000001144b */
[----:B------:R-:W-:Y:S02]  /*2d950*/  SHF.R.S32.HI R78, RZ, 0x1f, R73 ;  /* 0x0000001fff4e7819 */ /* 0x000fe40000011449 */
[----:B------:R-:W-:Y:S01]  /*2d960*/  IADD3 R74, P3, PT, R73, R0, RZ ;  /* 0x00000000494a7210 */ /* 0x000fe20007f7e0ff */
[----:B------:R0:W-:Y:S04]  /*2d970*/  @P5 STG.E.U8 desc[UR24][R76.64], R75 ;  /* 0x0000004b4c005986 */ /* 0x0001e8000c101118 */
[----:B0-----:R-:W-:-:S05]  /*2d980*/  IMAD.X R75, R78, 0x1, R72, P3 ;  /* 0x000000014e4b7824 */ /* 0x001fca00018e0648 */
[----:B------:R0:W-:Y:S01]  /*2d990*/  @P4 STG.E.U8 desc[UR24][R74.64], R83 ;  /* 0x000000534a004986 */ /* 0x0001e2000c101118 */
[----:B------:R-:W-:Y:S01]  /*2d9a0*/  ISETP.GE.AND P4, PT, R79, UR4, PT ;  /* 0x000000044f007c0c */ /* 0x000fe2000bf86270 */
[----:B------:R-:W0:Y:S01]  /*2d9b0*/  LDCU UR4, c[0x0][0x39c] ;  /* 0x00007380ff0477ac */ /* 0x000e220008000800 */
[----:B---3--:R-:W-:Y:S02]  /*2d9c0*/  F2FP.SATFINITE.E5M2.F32.PACK_AB_MERGE_C R79, R31, R30, RZ ;  /* 0x0000001e1f4f723e */ /* 0x008fe400048060ff */
[----:B------:R-:W3:Y:S04]  /*2d9d0*/  LDL.LU R30, [R1+0x660] ;  /* 0x00066000011e7983 */ /* 0x000ee80000300800 */
[----:B------:R-:W3:Y:S01]  /*2d9e0*/  LDL.LU R31, [R1+0x664] ;  /* 0x00066400011f7983 */ /* 0x000ee20000300800 */
[----:B----4-:R-:W-:-:S03]  /*2d9f0*/  F2FP.SATFINITE.E5M2.F32.PACK_AB_MERGE_C R80, R29, R28, RZ ;  /* 0x0000001c1d50723e */ /* 0x010fc600048060ff */
[----:B------:R-:W4:Y:S04]  /*2da00*/  LDL.LU R28, [R1+0x58] ;  /* 0x00005800011c7983 */ /* 0x000f280000300800 */
[----:B------:R-:W4:Y:S01]  /*2da10*/  LDL.LU R29, [R1+0x5c] ;  /* 0x00005c00011d7983 */ /* 0x000f220000300800 */
[----:B------:R-:W-:Y:S02]  /*2da20*/  ISETP.LT.AND P2, PT, R34, UR14, !P0 ;  /* 0x0000000e22007c0c */ /* 0x000fe4000c741270 */
[----:B------:R-:W-:Y:S02]  /*2da30*/  IADD3 R76, P5, PT, R73, R2, RZ ;  /* 0x00000002494c7210 */ /* 0x000fe40007fbe0ff */
[----:B-1----:R-:W-:Y:S01]  /*2da40*/  ISETP.LT.AND P3, PT, R35, UR9, !P0 ;  /* 0x0000000923007c0c */ /* 0x002fe2000c761270 */
[----:B0-----:R-:W-:Y:S01]  /*2da50*/  VIADD R75, R66, 0x18 ;  /* 0x00000018424b7836 */ /* 0x001fe20000000000 */
[----:B------:R-:W-:Y:S01]  /*2da60*/  PRMT R81, R83, 0x9910, RZ ;  /* 0x0000991053517816 */ /* 0x000fe200000000ff */
[C---:B------:R-:W-:Y:S01]  /*2da70*/  IMAD.X R77, R78.reuse, 0x1, R71, P5 ;  /* 0x000000014e4d7824 */ /* 0x040fe200028e0647 */
[----:B------:R-:W-:Y:S01]  /*2da80*/  IADD3 R74, P5, PT, R73, R68, RZ ;  /* 0x00000044494a7210 */ /* 0x000fe20007fbe0ff */
[----:B------:R-:W0:Y:S04]  /*2da90*/  LDCU UR9, c[0x0][0x398] ;  /* 0x00007300ff0977ac */ /* 0x000e280008000800 */
[----:B------:R1:W-:Y:S01]  /*2daa0*/  @P2 STG.E.U8 desc[UR24][R76.64], R84 ;  /* 0x000000544c002986 */ /* 0x0003e2000c101118 */
[----:B------:R-:W-:Y:S01]  /*2dab0*/  ISETP.GE.AND P2, PT, R75, UR6, PT ;  /* 0x000000064b007c0c */ /* 0x000fe2000bf46270 */
[----:B------:R-:W-:Y:S01]  /*2dac0*/  IMAD.X R75, R78, 0x1, R3, P5 ;  /* 0x000000014e4b7824 */ /* 0x000fe200028e0603 */
[----:B------:R-:W0:Y:S01]  /*2dad0*/  LDCU UR6, c[0x0][0x398] ;  /* 0x00007300ff0677ac */ /* 0x000e220008000800 */
[----:B-----5:R-:W-:-:S03]  /*2dae0*/  ISETP.LT.AND P0, PT, R37, UR10, !P0 ;  /* 0x0000000a25007c0c */ /* 0x020fc6000c701270 */
[----:B------:R5:W-:Y:S01]  /*2daf0*/  @P3 STG.E.U8 desc[UR24][R74.64], R79 ;  /* 0x0000004f4a003986 */ /* 0x000be2000c101118 */
[----:B------:R-:W-:Y:S01]  /*2db00*/  ISETP.LT.AND P5, PT, R67, UR12, !P6 ;  /* 0x0000000c43007c0c */ /* 0x000fe2000f7a1270 */
[----:B------:R-:W0:Y:S01]  /*2db10*/  LDCU UR10, c[0x0][0x398] ;  /* 0x00007300ff0a77ac */ /* 0x000e220008000800 */
[C---:B-1----:R-:W-:Y:S01]  /*2db20*/  IADD3 R76, P3, PT, R73.reuse, R70, RZ ;  /* 0x00000046494c7210 */ /* 0x042fe20007f7e0ff */
[----:B------:R-:W-:Y:S01]  /*2db30*/  VIADD R73, R73, UR30 ;  /* 0x0000001e49497c36 */ /* 0x000fe20008000000 */
[----:B------:R-:W1:Y:S03]  /*2db40*/  LDCU UR12, c[0x0][0x398] ;  /* 0x00007300ff0c77ac */ /* 0x000e660008000800 */
[----:B------:R-:W-:Y:S01]  /*2db50*/  IMAD.X R77, R78, 0x1, R69, P3 ;  /* 0x000000014e4d7824 */ /* 0x000fe200018e0645 */
[----:B------:R-:W-:Y:S01]  /*2db60*/  SHF.R.S32.HI R78, RZ, 0x1f, R73 ;  /* 0x0000001fff4e7819 */ /* 0x000fe20000011449 */
[----:B------:R-:W1:Y:S01]  /*2db70*/  LDCU UR14, c[0x0][0x398] ;  /* 0x00007300ff0e77ac */ /* 0x000e620008000800 */
[----:B-----5:R-:W-:-:S02]  /*2db80*/  IADD3 R74, P3, PT, R73, R0, RZ ;  /* 0x00000000494a7210 */ /* 0x020fc40007f7e0ff */
[----:B------:R5:W-:Y:S03]  /*2db90*/  @P0 STG.E.U8 desc[UR24][R76.64], R80 ;  /* 0x000000504c000986 */ /* 0x000be6000c101118 */
[----:B------:R-:W-:Y:S01]  /*2dba0*/  IMAD.X R75, R78, 0x1, R72, P3 ;  /* 0x000000014e4b7824 */ /* 0x000fe200018e0648 */
[----:B0-----:R-:W-:Y:S01]  /*2dbb0*/  ISETP.LT.AND P3, PT, R34, UR6, !P6 ;  /* 0x0000000622007c0c */ /* 0x001fe2000f761270 */
[----:B------:R-:W0:Y:S01]  /*2dbc0*/  LDCU UR6, c[0x0][0x398] ;  /* 0x00007300ff0677ac */ /* 0x000e220008000800 */
[----:B-----5:R-:W-:Y:S02]  /*2dbd0*/  SHF.R.S32.HI R76, RZ, 0x8, R81 ;  /* 0x00000008ff4c7819 */ /* 0x020fe40000011451 */
[----:B------:R-:W-:-:S03]  /*2dbe0*/  PRMT R77, R84, 0x9910, RZ ;  /* 0x00009910544d7816 */ /* 0x000fc600000000ff */
[----:B------:R5:W-:Y:S01]  /*2dbf0*/  @P5 STG.E.U8 desc[UR24][R74.64], R76 ;  /* 0x0000004c4a005986 */ /* 0x000be2000c101118 */
[----:B------:R-:W-:Y:S01]  /*2dc00*/  ISETP.LT.AND P0, PT, R35, UR9, !P6 ;  /* 0x0000000923007c0c */ /* 0x000fe2000f701270 */
[----:B------:R-:W0:Y:S01]  /*2dc10*/  LDCU UR9, c[0x0][0x398] ;  /* 0x00007300ff0977ac */ /* 0x000e220008000800 */
[----:B------:R-:W-:Y:S02]  /*2dc20*/  PRMT R81, R79, 0x9910, RZ ;  /* 0x000099104f517816 */ /* 0x000fe400000000ff */
[----:B-----5:R-:W-:Y:S01]  /*2dc30*/  IADD3 R76, P5, PT, R73, R2, RZ ;  /* 0x00000002494c7210 */ /* 0x020fe20007fbe0ff */
[----:B------:R-:W-:Y:S02]  /*2dc40*/  IMAD.MOV.U32 R74, RZ, RZ, R77 ;  /* 0x000000ffff4a7224 */ /* 0x000fe400078e004d */
[----:B------:R-:W-:Y:S02]  /*2dc50*/  VIADD R75, R66, 0x19 ;  /* 0x00000019424b7836 */ /* 0x000fe40000000000 */
[----:B------:R-:W-:Y:S01]  /*2dc60*/  IMAD.X R77, R78, 0x1, R71, P5 ;  /* 0x000000014e4d7824 */ /* 0x000fe200028e0647 */
[----:B------:R-:W-:-:S02]  /*2dc70*/  SHF.R.S32.HI R79, RZ, 0x8, R74 ;  /* 0x00000008ff4f7819 */ /* 0x000fc4000001144a */
[----:B------:R-:W-:-:S03]  /*2dc80*/  IADD3 R74, P5, PT, R73, R68, RZ ;  /* 0x00000044494a7210 */ /* 0x000fc60007fbe0ff */
[----:B------:R5:W-:Y:S01]  /*2dc90*/  @P3 STG.E.U8 desc[UR24][R76.64], R79 ;  /* 0x0000004f4c003986 */ /* 0x000be2000c101118 */
[----:B------:R-:W-:Y:S01]  /*2dca0*/  ISETP.GE.AND P3, PT, R75, UR4, PT ;  /* 0x000000044b007c0c */ /* 0x000fe2000bf66270 */
[----:B------:R-:W-:Y:S01]  /*2dcb0*/  IMAD.X R75, R78, 0x1, R3, P5 ;  /* 0x000000014e4b7824 */ /* 0x000fe200028e0603 */
[----:B------:R-:W-:Y:S01]  /*2dcc0*/  ISETP.LT.AND P6, PT, R37, UR10, !P6 ;  /* 0x0000000a25007c0c */ /* 0x000fe2000f7c1270 */
[----:B------:R-:W1:Y:S01]  /*2dcd0*/  LDCU UR10, c[0x0][0x398] ;  /* 0x00007300ff0a77ac */ /* 0x000e620008000800 */
[----:B-----5:R-:W-:Y:S01]  /*2dce0*/  SHF.R.S32.HI R76, RZ, 0x8, R81 ;  /* 0x00000008ff4c7819 */ /* 0x020fe20000011451 */
[----:B------:R-:W5:Y:S04]  /*2dcf0*/  LDCU UR4, c[0x0][0x39c] ;  /* 0x00007380ff0477ac */ /* 0x000f680008000800 */
[----:B------:R1:W-:Y:S01]  /*2dd00*/  @P0 STG.E.U8 desc[UR24][R74.64], R76 ;  /* 0x0000004c4a000986 */ /* 0x0003e2000c101118 */
[----:B0-----:R-:W-:Y:S01]  /*2dd10*/  ISETP.LT.AND P5, PT, R67, UR6, !P1 ;  /* 0x0000000643007c0c */ /* 0x001fe2000cfa1270 */
[----:B------:R-:W0:Y:S01]  /*2dd20*/  LDCU UR6, c[0x0][0x398] ;  /* 0x00007300ff0677ac */ /* 0x000e220008000800 */
[----:B------:R-:W-:-:S02]  /*2dd30*/  PRMT R80, R80, 0x9910, RZ ;  /* 0x0000991050507816 */ /* 0x000fc400000000ff */
[C---:B-1----:R-:W-:Y:S01]  /*2dd40*/  IADD3 R76, P0, PT, R73.reuse, R70, RZ ;  /* 0x00000046494c7210 */ /* 0x042fe20007f1e0ff */
[----:B------:R-:W-:Y:S01]  /*2dd50*/  VIADD R73, R73, UR30 ;  /* 0x0000001e49497c36 */ /* 0x000fe20008000000 */
[----:B------:R-:W-:-:S03]  /*2dd60*/  SHF.R.S32.HI R80, RZ, 0x8, R80 ;  /* 0x00000008ff507819 */ /* 0x000fc60000011450 */
[----:B------:R-:W-:Y:S01]  /*2dd70*/  IMAD.X R77, R78, 0x1, R69, P0 ;  /* 0x000000014e4d7824 */ /* 0x000fe200000e0645 */
[----:B------:R-:W-:Y:S02]  /*2dd80*/  SHF.R.S32.HI R79, RZ, 0x1f, R73 ;  /* 0x0000001fff4f7819 */ /* 0x000fe40000011449 */
[----:B------:R-:W-:Y:S02]  /*2dd90*/  IADD3 R74, P0, PT, R73, R0, RZ ;  /* 0x00000000494a7210 */ /* 0x000fe40007f1e0ff */
[----:B------:R-:W-:Y:S01]  /*2dda0*/  F2FP.SATFINITE.E5M2.F32.PACK_AB_MERGE_C R81, R38, R41, RZ ;  /* 0x000000292651723e */ /* 0x000fe200048060ff */
[----:B------:R1:W-:Y:S02]  /*2ddb0*/  @P6 STG.E.U8 desc[UR24][R76.64], R80 ;  /* 0x000000504c006986 */ /* 0x0003e4000c101118 */
[----:B------:R-:W-:Y:S01]  /*2ddc0*/  IMAD.X R75, R79, 0x1, R72, P0 ;  /* 0x000000014f4b7824 */ /* 0x000fe200000e0648 */
[----:B------:R-:W-:Y:S01]  /*2ddd0*/  ISETP.LT.AND P0, PT, R34, UR9, !P1 ;  /* 0x0000000922007c0c */ /* 0x000fe2000cf01270 */
[----:B------:R-:W-:Y:S01]  /*2dde0*/  VIADD R78, R66, 0x1a ;  /* 0x0000001a424e7836 */ /* 0x000fe20000000000 */
[----:B------:R-:W-:Y:S01]  /*2ddf0*/  F2FP.SATFINITE.E5M2.F32.PACK_AB_MERGE_C R82, R36, R39, RZ ;  /* 0x000000272452723e */ /* 0x000fe200048060ff */
[----:B------:R-:W0:Y:S01]  /*2de00*/  LDCU UR9, c[0x0][0x398] ;  /* 0x00007300ff0977ac */ /* 0x000e220008000800 */
[----:B------:R2:W-:Y:S01]  /*2de10*/  @P5 STG.E.U8 desc[UR24][R74.64], R81 ;  /* 0x000000514a005986 */ /* 0x0005e2000c101118 */
[----:B------:R-:W-:-:S02]  /*2de20*/  ISETP.LT.AND P5, PT, R35, UR10, !P1 ;  /* 0x0000000a23007c0c */ /* 0x000fc4000cfa1270 */
[----:B-1----:R-:W-:Y:S01]  /*2de30*/  IADD3 R76, P6, PT, R73, R2, RZ ;  /* 0x00000002494c7210 */ /* 0x002fe20007fde0ff */
[----:B------:R-:W1:Y:S04]  /*2de40*/  LDCU UR10, c[0x0][0x398] ;  /* 0x00007300ff0a77ac */ /* 0x000e680008000800 */
[----:B------:R-:W-:Y:S01]  /*2de50*/  IMAD.X R77, R79, 0x1, R71, P6 ;  /* 0x000000014f4d7824 */ /* 0x000fe200030e0647 */
[----:B--2---:R-:W-:Y:S02]  /*2de60*/  IADD3 R74, P6, PT, R73, R68, RZ ;  /* 0x00000044494a7210 */ /* 0x004fe40007fde0ff */
[----:B------:R-:W-:Y:S02]  /*2de70*/  F2FP.SATFINITE.E5M2.F32.PACK_AB_MERGE_C R80, R33, R32, RZ ;  /* 0x000000202150723e */ /* 0x000fe400048060ff */
[----:B------:R-:W-:Y:S01]  /*2de80*/  @P0 STG.E.U8 desc[UR24][R76.64], R82 ;  /* 0x000000524c000986 */ /* 0x000fe2000c101118 */
[----:B------:R-:W-:Y:S01]  /*2de90*/  IMAD.X R75, R79, 0x1, R3, P6 ;  /* 0x000000014f4b7824 */ /* 0x000fe200030e0603 */
[----:B-----5:R-:W-:-:S02]  /*2dea0*/  ISETP.GE.AND P0, PT, R78, UR4, PT ;  /* 0x000000044e007c0c */ /* 0x020fc4000bf06270 */
[----:B------:R-:W2:Y:S01]  /*2deb0*/  LDL.LU R32, [R1+0x460] ;  /* 0x0004600001207983 */ /* 0x000ea20000300800 */
[C---:B------:R-:W-:Y:S01]  /*2dec0*/  IADD3 R78, P6, PT, R73.reuse, R70, RZ ;  /* 0x00000046494e7210 */ /* 0x040fe20007fde0ff */
[----:B------:R-:W5:Y:S02]  /*2ded0*/  LDCU UR4, c[0x0][0x398] ;  /* 0x00007300ff0477ac */ /* 0x000f640008000800 */
[----:B------:R0:W-:Y:S04]  /*2dee0*/  @P5 STG.E.U8 desc[UR24][R74.64], R80 ;  /* 0x000000504a005986 */ /* 0x0001e8000c101118 */
[----:B------:R-:W2:Y:S01]  /*2def0*/  LDL.LU R33, [R1+0x464] ;  /* 0x0004640001217983 */ /* 0x000ea20000300800 */
[----:B0-----:R-:W-:Y:S01]  /*2df00*/  VIADD R74, R73, UR30 ;  /* 0x0000001e494a7c36 */ /* 0x001fe20008000000 */
[----:B------:R-:W-:-:S02]  /*2df10*/  PRMT R73, R81, 0x9910, RZ ;  /* 0x0000991051497816 */ /* 0x000fc400000000ff */
[----:B---3--:R-:W-:Y:S02]  /*2df20*/  F2FP.SATFINITE.E5M2.F32.PACK_AB_MERGE_C R84, R31, R30, RZ ;  /* 0x0000001e1f54723e */ /* 0x008fe400048060ff */
[----:B------:R-:W3:Y:S04]  /*2df30*/  LDL.LU R30, [R1+0x260] ;  /* 0x00026000011e7983 */ /* 0x000ee80000300800 */
[----:B------:R-:W3:Y:S01]  /*2df40*/  LDL.LU R31, [R1+0x264] ;  /* 0x00026400011f7983 */ /* 0x000ee20000300800 */
[----:B----4-:R-:W-:-:S03]  /*2df50*/  F2FP.SATFINITE.E5M2.F32.PACK_AB_MERGE_C R81, R29, R28, RZ ;  /* 0x0000001c1d51723e */ /* 0x010fc600048060ff */
[----:B------:R-:W4:Y:S04]  /*2df60*/  LDL.LU R28, [R1+0x60] ;  /* 0x00006000011c7983 */ /* 0x000f280000300800 */
[----:B------:R-:W4:Y:S01]  /*2df70*/  LDL.LU R29, [R1+0x64] ;  /* 0x00006400011d7983 */ /* 0x000f220000300800 */
[----:B------:R-:W-:Y:S01]  /*2df80*/  ISETP.LT.AND P1, PT, R37, UR6, !P1 ;  /* 0x0000000625007c0c */ /* 0x000fe2000cf21270 */
[----:B------:R-:W-:Y:S01]  /*2df90*/  IMAD.X R79, R79, 0x1, R69, P6 ;  /* 0x000000014f4f7824 */ /* 0x000fe200030e0645 */
[----:B------:R-:W-:Y:S01]  /*2dfa0*/  ISETP.LT.AND P5, PT, R67, UR9, !P4 ;  /* 0x0000000943007c0c */ /* 0x000fe2000e7a1270 */
[----:B------:R-:W0:Y:S01]  /*2dfb0*/  LDCU UR6, c[0x0][0x398] ;  /* 0x00007300ff0677ac */ /* 0x000e220008000800 */
[----:B------:R-:W-:Y:S02]  /*2dfc0*/  SHF.R.S32.HI R75, RZ, 0x1f, R74 ;  /* 0x0000001fff4b7819 */ /* 0x000fe4000001144a */
[----:B------:R-:W-:Y:S01]  /*2dfd0*/  IADD3 R76, P6, PT, R74, R0, RZ ;  /* 0x000000004a4c7210 */ /* 0x000fe20007fde0ff */
[----:B------:R-:W0:Y:S01]  /*2dfe0*/  LDCU UR9, c[0x0][0x398] ;  /* 0x00007300ff0977ac */ /* 0x000e220008000800 */
[----:B------:R-:W-:-:S03]  /*2dff0*/  SHF.R.S32.HI R73, RZ, 0x8, R73 ;  /* 0x00000008ff497819 */ /* 0x000fc60000011449 */
[----:B------:R-:W-:Y:S01]  /*2e000*/  IMAD.X R77, R75, 0x1, R72, P6 ;  /* 0x000000014b4d7824 */ /* 0x000fe200030e0648 */
[----:B------:R-:W-:Y:S01]  /*2e010*/  PRMT R82, R82, 0x9910, RZ ;  /* 0x0000991052527816 */ /* 0x000fe200000000ff */
[----:B------:R0:W-:Y:S04]  /*2e020*/  @P1 STG.E.U8 desc[UR24][R78.64], R81 ;  /* 0x000000514e001986 */ /* 0x0001e8000c101118 */
[----:B------:R1:W-:Y:S01]  /*2e030*/  @P5 STG.E.U8 desc[UR24][R76.64], R73 ;  /* 0x000000494c005986 */ /* 0x0003e2000c101118 */
[----:B-----5:R-:W-:Y:S01]  /*2e040*/  ISETP.LT.AND P5, PT, R34, UR4, !P4 ;  /* 0x0000000422007c0c */ /* 0x020fe2000e7a1270 */
[----:B------:R-:W5:Y:S01]  /*2e050*/  LDCU UR4, c[0x0][0x39c] ;  /* 0x00007380ff0477ac */ /* 0x000f620008000800 */
[----:B0-----:R-:W-:Y:S02]  /*2e060*/  IADD3 R78, P6, PT, R74, R2, RZ ;  /* 0x000000024a4e7210 */ /* 0x001fe40007fde0ff */
[----:B-1----:R-:W-:Y:S01]  /*2e070*/  PRMT R73, R80, 0x9910, RZ ;  /* 0x0000991050497816 */ /* 0x002fe200000000ff */
[----:B------:R-:W-:-:S02]  /*2e080*/  IMAD.MOV.U32 R80, RZ, RZ, R82 ;  /* 0x000000ffff507224 */ /* 0x000fc400078e0052 */
[----:B------:R-:W-:Y:S01]  /*2e090*/  IMAD.X R79, R75, 0x1, R71, P6 ;  /* 0x000000014b4f7824 */ /* 0x000fe200030e0647 */
[----:B------:R-:W-:Y:S01]  /*2e0a0*/  ISETP.LT.AND P1, PT, R35, UR10, !P4 ;  /* 0x0000000a23007c0c */ /* 0x000fe2000e721270 */
[----:B------:R-:W0:Y:S01]  /*2e0b0*/  LDCU UR10, c[0x0][0x398] ;  /* 0x00007300ff0a77ac */ /* 0x000e220008000800 */
[----:B------:R-:W-:Y:S02]  /*2e0c0*/  SHF.R.S32.HI R80, RZ, 0x8, R80 ;  /* 0x00000008ff507819 */ /* 0x000fe40000011450 */
[----:B------:R-:W-:Y:S01]  /*2e0d0*/  ISETP.LT.AND P4, PT, R37, UR6, !P4 ;  /* 0x0000000625007c0c */ /* 0x000fe2000e781270 */
[----:B------:R-:W1:Y:S01]  /*2e0e0*/  LDCU UR6, c[0x0][0x39c] ;  /* 0x00007380ff0677ac */ /* 0x000e620008000800 */
[----:B------:R-:W-:Y:S01]  /*2e0f0*/  IADD3 R76, P6, PT, R74, R68, RZ ;  /* 0x000000444a4c7210 */ /* 0x000fe20007fde0ff */
[----:B------:R0:W-:Y:S01]  /*2e100*/  @P5 STG.E.U8 desc[UR24][R78.64], R80 ;  /* 0x000000504e005986 */ /* 0x0001e2000c101118 */
[----:B------:R-:W-:Y:S02]  /*2e110*/  PRMT R82, R81, 0x9910, RZ ;  /* 0x0000991051527816 */ /* 0x000fe400000000ff */
[----:B------:R-:W-:Y:S01]  /*2e120*/  SHF.R.S32.HI R73, RZ, 0x8, R73 ;  /* 0x00000008ff497819 */ /* 0x000fe20000011449 */
[----:B------:R-:W-:Y:S01]  /*2e130*/  IMAD.X R77, R75, 0x1, R3, P6 ;  /* 0x000000014b4d7824 */ /* 0x000fe200030e0603 */
[----:B------:R-:W-:Y:S01]  /*2e140*/  SHF.R.S32.HI R82, RZ, 0x8, R82 ;  /* 0x00000008ff527819 */ /* 0x000fe20000011452 */
[----:B------:R-:W-:Y:S01]  /*2e150*/  VIADD R81, R66, 0x1b ;  /* 0x0000001b42517836 */ /* 0x000fe20000000000 */
[----:B0-----:R-:W-:-:S02]  /*2e160*/  IADD3 R78, P5, PT, R74, R70, RZ ;  /* 0x000000464a4e7210 */ /* 0x001fc40007fbe0ff */
[----:B------:R0:W-:Y:S03]  /*2e170*/  @P1 STG.E.U8 desc[UR24][R76.64], R73 ;  /* 0x000000494c001986 */ /* 0x0001e6000c101118 */
[----:B------:R-:W-:-:S05]  /*2e180*/  IMAD.X R79, R75, 0x1, R69, P5 ;  /* 0x000000014b4f7824 */ /* 0x000fca00028e0645 */
[----:B------:R3:W-:Y:S01]  /*2e190*/  @P4 STG.E.U8 desc[UR24][R78.64], R82 ;  /* 0x000000524e004986 */ /* 0x0007e2000c101118 */
[----:B-----5:R-:W-:Y:S01]  /*2e1a0*/  ISETP.GE.AND P4, PT, R81, UR4, PT ;  /* 0x0000000451007c0c */ /* 0x020fe2000bf86270 */
[----:B------:R-:W5:Y:S01]  /*2e1b0*/  LDCU UR4, c[0x0][0x398] ;  /* 0x00007300ff0477ac */ /* 0x000f620008000800 */
[----:B----4-:R-:W-:Y:S02]  /*2e1c0*/  F2FP.SATFINITE.E5M2.F32.PACK_AB_MERGE_C R81, R29, R28, RZ ;  /* 0x0000001c1d51723e */ /* 0x010fe400048060ff */
[----:B------:R-:W4:Y:S04]  /*2e1d0*/  LDL.LU R28, [R1+0x668] ;  /* 0x00066800011c7983 */ /* 0x000f280000300800 */
[----:B------:R-:W4:Y:S01]  /*2e1e0*/  LDL.LU R29, [R1+0x66c] ;  /* 0x00066c00011d7983 */ /* 0x000f220000300800 */
[----:B0-----:R-:W-:Y:S01]  /*2e1f0*/  VIADD R73, R74, UR30 ;  /* 0x0000001e4a497c36 */ /* 0x001fe20008000000 */
[----:B------:R-:W-:Y:S01]  /*2e200*/  ISETP.LT.AND P1, PT, R67, UR9, !P2 ;  /* 0x0000000943007c0c */ /* 0x000fe2000d721270 */
[----:B------:R-:W0:Y:S03]  /*2e210*/  LDCU UR9, c[0x0][0x398] ;  /* 0x00007300ff0977ac */ /* 0x000e260008000800 */
[----:B------:R-:W-:-:S02]  /*2e220*/  SHF.R.S32.HI R80, RZ, 0x1f, R73 ;  /* 0x0000001fff507819 */ /* 0x000fc40000011449 */
[C---:B------:R-:W-:Y:S02]  /*2e230*/  IADD3 R76, P6, PT, R73.reuse, R0, RZ ;  /* 0x00000000494c7210 */ /* 0x040fe40007fde0ff */
[----:B------:R-:W-:Y:S01]  /*2e240*/  ISETP.LT.AND P5, PT, R34, UR12, !P2 ;  /* 0x0000000c22007c0c */ /* 0x000fe2000d7a1270 */
[----:B------:R-:W0:Y:S02]  /*2e250*/  LDCU UR12, c[0x0][0x398] ;  /* 0x00007300ff0c77ac */ /* 0x000e240008000800 */
[C---:B------:R-:W-:Y:S01]  /*2e260*/  IMAD.X R77, R80.reuse, 0x1, R72, P6 ;  /* 0x00000001504d7824 */ /* 0x040fe200030e0648 */
[----:B------:R-:W-:Y:S02]  /*2e270*/  IADD3 R74, P6, PT, R73, R2, RZ ;  /* 0x00000002494a7210 */ /* 0x000fe40007fde0ff */
[----:B--2---:R-:W-:Y:S02]  /*2e280*/  F2FP.SATFINITE.E5M2.F32.PACK_AB_MERGE_C R83, R33, R32, RZ ;  /* 0x000000202153723e */ /* 0x004fe400048060ff */
[----:B------:R-:W2:Y:S01]  /*2e290*/  LDL.LU R32, [R1+0x468] ;  /* 0x0004680001207983 */ /* 0x000ea20000300800 */
[----:B------:R-:W-:Y:S01]  /*2e2a0*/  IMAD.X R75, R80, 0x1, R71, P6 ;  /* 0x00000001504b7824 */ /* 0x000fe200030e0647 */
[----:B---3--:R-:W-:-:S02]  /*2e2b0*/  F2FP.SATFINITE.E5M2.F32.PACK_AB_MERGE_C R82, R31, R30, RZ ;  /* 0x0000001e1f52723e */ /* 0x008fc400048060ff */
[----:B------:R3:W-:Y:S01]  /*2e2c0*/  @P1 STG.E.U8 desc[UR24][R76.64], R84 ;  /* 0x000000544c001986 */ /* 0x0007e2000c101118 */
[----:B------:R-:W-:-:S03]  /*2e2d0*/  PRMT R78, R83, 0x9910, RZ ;  /* 0x00009910534e7816 */ /* 0x000fc600000000ff */
[----:B------:R-:W2:Y:S04]  /*2e2e0*/  LDL.LU R33, [R1+0x46c] ;  /* 0x00046c0001217983 */ /* 0x000ea80000300800 */
[----:B------:R4:W-:Y:S04]  /*2e2f0*/  @P5 STG.E.U8 desc[UR24][R74.64], R83 ;  /* 0x000000534a005986 */ /* 0x0009e8000c101118 */
[----:B------:R-:W2:Y:S04]  /*2e300*/  LDL.LU R30, [R1+0x268] ;  /* 0x00026800011e7983 */ /* 0x000ea80000300800 */
[----:B------:R-:W2:Y:S01]  /*2e310*/  LDL.LU R31, [R1+0x26c] ;  /* 0x00026c00011f7983 */ /* 0x000ea20000300800 */
[----:B------:R-:W-:Y:S01]  /*2e320*/  ISETP.LT.AND P5, PT, R35, UR10, !P2 ;  /* 0x0000000a23007c0c */ /* 0x000fe2000d7a1270 */
[----:B------:R-:W0:Y:S01]  /*2e330*/  LDCU UR10, c[0x0][0x398] ;  /* 0x00007300ff0a77ac */ /* 0x000e220008000800 */
[----:B------:R-:W-:-:S02]  /*2e340*/  ISETP.LT.AND P1, PT, R37, UR14, !P2 ;  /* 0x0000000e25007c0c */ /* 0x000fc4000d721270 */
[----:B---3--:R-:W-:Y:S02]  /*2e350*/  IADD3 R76, P2, PT, R73, R68, RZ ;  /* 0x00000044494c7210 */ /* 0x008fe40007f5e0ff */
[----:B----4-:R-:W-:Y:S01]  /*2e360*/  F2FP.SATFINITE.E5M2.F32.PACK_AB_MERGE_C R83, R29, R28, RZ ;  /* 0x0000001c1d53723e */ /* 0x010fe200048060ff */
[----:B------:R-:W-:Y:S01]  /*2e370*/  VIADD R75, R66, 0x1c ;  /* 0x0000001c424b7836 */ /* 0x000fe20000000000 */
[----:B------:R-:W3:Y:S01]  /*2e380*/  LDL.LU R28, [R1+0x68] ;  /* 0x00006800011c7983 */ /* 0x000ee20000300800 */
[----:B------:R-:W-:Y:S01]  /*2e390*/  IADD3 R74, P6, PT, R73, R70, RZ ;  /* 0x00000046494a7210 */ /* 0x000fe20007fde0ff */
[----:B------:R-:W4:Y:S02]  /*2e3a0*/  LDCU UR14, c[0x0][0x398] ;  /* 0x00007300ff0e77ac */ /* 0x000f240008000800 */
[----:B------:R-:W3:Y:S01]  /*2e3b0*/  LDL.LU R29, [R1+0x6c] ;  /* 0x00006c00011d7983 */ /* 0x000ee20000300800 */
[C---:B------:R-:W-:Y:S01]  /*2e3c0*/  IMAD.X R77, R80.reuse, 0x1, R3, P2 ;  /* 0x00000001504d7824 */ /* 0x040fe200010e0603 */
[----:B-1----:R-:W-:Y:S01]  /*2e3d0*/  ISETP.GE.AND P2, PT, R75, UR6, PT ;  /* 0x000000064b007c0c */ /* 0x002fe2000bf46270 */
[----:B------:R-:W-:Y:S01]  /*2e3e0*/  VIADD R73, R73, UR30 ;  /* 0x0000001e49497c36 */ /* 0x000fe20008000000 */
[----:B------:R-:W1:Y:S01]  /*2e3f0*/  LDCU UR6, c[0x0][0x398] ;  /* 0x00007300ff0677ac */ /* 0x000e620008000800 */
[----:B------:R-:W-:Y:S01]  /*2e400*/  IMAD.X R75, R80, 0x1, R69, P6 ;  /* 0x00000001504b7824 */ /* 0x000fe200030e0645 */
[----:B------:R4:W-:Y:S02]  /*2e410*/  @P5 STG.E.U8 desc[UR24][R76.64], R82 ;  /* 0x000000524c005986 */ /* 0x0009e4000c101118 */
[----:B------:R-:W-:-:S02]  /*2e420*/  SHF.R.S32.HI R79, RZ, 0x1f, R73 ;  /* 0x0000001fff4f7819 */ /* 0x000fc40000011449 */
[----:B------:R1:W-:Y:S01]  /*2e430*/  @P1 STG.E.U8 desc[UR24][R74.64], R81 ;  /* 0x000000514a001986 */ /* 0x0003e2000c101118 */
[----:B-----5:R-:W-:Y:S01]  /*2e440*/  ISETP.LT.AND P5, PT, R67, UR4, !P3 ;  /* 0x0000000443007c0c */ /* 0x020fe2000dfa1270 */
[----:B------:R-:W5:Y:S01]  /*2e450*/  LDCU UR4, c[0x0][0x39c] ;  /* 0x00007380ff0477ac */ /* 0x000f620008000800 */
[----:B0-----:R-:W-:Y:S01]  /*2e460*/  ISETP.LT.AND P1, PT, R34, UR9, !P3 ;  /* 0x0000000922007c0c */ /* 0x001fe2000df21270 */
[----:B------:R-:W5:Y:S01]  /*2e470*/  LDL.LU R39, [R1+0x670] ;  /* 0x0006700001277983 */ /* 0x000f620000300800 */
[----:B------:R-:W-:Y:S01]  /*2e480*/  PRMT R80, R84, 0x9910, RZ ;  /* 0x0000991054507816 */ /* 0x000fe200000000ff */
[----:B------:R-:W0:Y:S01]  /*2e490*/  LDCU UR9, c[0x0][0x398] ;  /* 0x00007300ff0977ac */ /* 0x000e220008000800 */
[----:B----4-:R-:W-:Y:S01]  /*2e4a0*/  IADD3 R76, P6, PT, R73, R0, RZ ;  /* 0x00000000494c7210 */ /* 0x010fe20007fde0ff */
[----:B------:R-:W5:Y:S04]  /*2e4b0*/  LDL.LU R36, [R1+0x674] ;  /* 0x0006740001247983 */ /* 0x000f680000300800 */
[----:B------:R-:W-:Y:S01]  /*2e4c0*/  IMAD.X R77, R79, 0x1, R72, P6 ;  /* 0x000000014f4d7824 */ /* 0x000fe200030e0648 */
[----:B-1----:R-:W-:-:S02]  /*2e4d0*/  IADD3 R74, P6, PT, R73, R2, RZ ;  /* 0x00000002494a7210 */ /* 0x002fc40007fde0ff */
[----:B------:R-:W-:Y:S02]  /*2e4e0*/  SHF.R.S32.HI R80, RZ, 0x8, R80 ;  /* 0x00000008ff507819 */ /* 0x000fe40000011450 */
[----:B------:R-:W-:Y:S01]  /*2e4f0*/  SHF.R.S32.HI R78, RZ, 0x8, R78 ;  /* 0x00000008ff4e7819 */ /* 0x000fe2000001144e */
[----:B------:R-:W-:Y:S02]  /*2e500*/  IMAD.X R75, R79, 0x1, R71, P6 ;  /* 0x000000014f4b7824 */ /* 0x000fe400030e0647 */
[----:B------:R1:W-:Y:S04]  /*2e510*/  @P5 STG.E.U8 desc[UR24][R76.64], R80 ;  /* 0x000000504c005986 */ /* 0x0003e8000c101118 */
[----:B------:R4:W-:Y:S01]  /*2e520*/  @P1 STG.E.U8 desc[UR24][R74.64], R78 ;  /* 0x0000004e4a001986 */ /* 0x0009e2000c101118 */
[----:B------:R-:W-:Y:S01]  /*2e530*/  ISETP.LT.AND P1, PT, R35, UR6, !P3 ;  /* 0x0000000623007c0c */ /* 0x000fe2000df21270 */
[----:B------:R-:W0:Y:S01]  /*2e540*/  LDCU UR6, c[0x0][0x39c] ;  /* 0x00007380ff0677ac */ /* 0x000e220008000800 */
[----:B------:R-:W-:-:S02]  /*2e550*/  PRMT R82, R82, 0x9910, RZ ;  /* 0x0000991052527816 */ /* 0x000fc400000000ff */
[----:B-1----:R-:W-:Y:S02]  /*2e560*/  IADD3 R80, P6, PT, R73, R68, RZ ;  /* 0x0000004449507210 */ /* 0x002fe40007fde0ff */
[----:B------:R-:W-:Y:S02]  /*2e570*/  SHF.R.S32.HI R82, RZ, 0x8, R82 ;  /* 0x00000008ff527819 */ /* 0x000fe40000011452 */
[----:B----4-:R-:W-:Y:S01]  /*2e580*/  PRMT R74, R81, 0x9910, RZ ;  /* 0x00009910514a7816 */ /* 0x010fe200000000ff */
[----:B------:R-:W-:-:S05]  /*2e590*/  IMAD.X R81, R79, 0x1, R3, P6 ;  /* 0x000000014f517824 */ /* 0x000fca00030e0603 */
[----:B------:R2:W-:Y:S02]  /*2e5a0*/  @P1 STG.E.U8 desc[UR24][R80.64], R82 ;  /* 0x0000005250001986 */ /* 0x0005e4000c101118 */
[----:B--2---:R-:W-:Y:S02]  /*2e5b0*/  F2FP.SATFINITE.E5M2.F32.PACK_AB_MERGE_C R82, R33, R32, RZ ;  /* 0x000000202152723e */ /* 0x004fe400048060ff */
[----:B------:R-:W2:Y:S01]  /*2e5c0*/  LDL.LU R32, [R1+0x470] ;  /* 0x0004700001207983 */ /* 0x000ea20000300800 */
[----:B------:R-:W-:-:S03]  /*2e5d0*/  F2FP.SATFINITE.E5M2.F32.PACK_AB_MERGE_C R80, R31, R30, RZ ;  /* 0x0000001e1f50723e */ /* 0x000fc600048060ff */
[----:B------:R-:W2:Y:S04]  /*2e5e0*/  LDL.LU R33, [R1+0x474] ;  /* 0x0004740001217983 */ /* 0x000ea80000300800 */
[----:B------:R-:W4:Y:S04]  /*2e5f0*/  LDL.LU R30, [R1+0x270] ;  /* 0x00027000011e7983 */ /* 0x000f280000300800 */
[----:B------:R-:W4:Y:S01]  /*2e600*/  LDL.LU R31, [R1+0x274] ;  /* 0x00027400011f7983 */ /* 0x000f220000300800 */
[----:B---3--:R-:W-:-:S03]  /*2e610*/  F2FP.SATFINITE.E5M2.F32.PACK_AB_MERGE_C R81, R29, R28, RZ ;  /* 0x0000001c1d51723e */ /* 0x008fc600048060ff */
[----:B------:R-:W3:Y:S04]  /*2e620*/  LDL.LU R28, [R1+0x70] ;  /* 0x00007000011c7983 */ /* 0x000ee80000300800 */
[----:B------:R-:W3:Y:S01]  /*2e630*/  LDL.LU R29, [R1+0x74] ;  /* 0x00007400011d7983 */ /* 0x000ee20000300800 */
[----:B------:R-:W-:Y:S01]  /*2e640*/  ISETP.LT.AND P3, PT, R37, UR10, !P3 ;  /* 0x0000000a25007c0c */ /* 0x000fe2000df61270 */
[C---:B------:R-:W-:Y:S01]  /*2e650*/  VIADD R75, R73.reuse, UR30 ;  /* 0x0000001e494b7c36 */ /* 0x040fe20008000000 */
[----:B------:R-:W-:Y:S01]  /*2e660*/  IADD3 R78, P6, PT, R73, R70, RZ ;  /* 0x00000046494e7210 */ /* 0x000fe20007fde0ff */
[----:B------:R-:W1:Y:S01]  /*2e670*/  LDCU UR10, c[0x0][0x398] ;  /* 0x00007300ff0a77ac */ /* 0x000e620008000800 */
[----:B------:R-:W-:Y:S01]  /*2e680*/  ISETP.LT.AND P5, PT, R67, UR12, !P0 ;  /* 0x0000000c43007c0c */ /* 0x000fe2000c7a1270 */
[----:B------:R-:W3:Y:S01]  /*2e690*/  LDL.LU R43, [R1+0x678] ;  /* 0x00067800012b7983 */ /* 0x000ee20000300800 */
[----:B------:R-:W-:Y:S01]  /*2e6a0*/  SHF.R.S32.HI R74, RZ, 0x8, R74 ;  /* 0x00000008ff4a7819 */ /* 0x000fe2000001144a */
[----:B------:R-:W-:Y:S01]  /*2e6b0*/  IMAD.X R79, R79, 0x1, R69, P6 ;  /* 0x000000014f4f7824 */ /* 0x000fe200030e0645 */
[----:B------:R-:W-:Y:S01]  /*2e6c0*/  SHF.R.S32.HI R73, RZ, 0x1f, R75 ;  /* 0x0000001fff497819 */ /* 0x000fe2000001144b */
[----:B------:R-:W3:Y:S01]  /*2e6d0*/  LDL.LU R40, [R1+0x67c] ;  /* 0x00067c0001287983 */ /* 0x000ee20000300800 */
[----:B------:R-:W-:Y:S01]  /*2e6e0*/  IADD3 R76, P6, PT, R75, R0, RZ ;  /* 0x000000004b4c7210 */ /* 0x000fe20007fde0ff */
[----:B------:R-:W1:Y:S02]  /*2e6f0*/  LDCU UR12, c[0x0][0x398] ;  /* 0x00007300ff0c77ac */ /* 0x000e640008000800 */
[----:B------:R5:W-:Y:S01]  /*2e700*/  @P3 STG.E.U8 desc[UR24][R78.64], R74 ;  /* 0x0000004a4e003986 */ /* 0x000be2000c101118 */
[----:B0-----:R-:W-:Y:S01]  /*2e710*/  ISETP.LT.AND P3, PT, R34, UR9, !P0 ;  /* 0x0000000922007c0c */ /* 0x001fe2000c761270 */
[----:B------:R-:W-:Y:S01]  /*2e720*/  IMAD.X R77, R73, 0x1, R72, P6 ;  /* 0x00000001494d7824 */ /* 0x000fe200030e0648 */
[----:B------:R-:W0:Y:S01]  /*2e730*/  LDCU UR9, c[0x0][0x398] ;  /* 0x00007300ff0977ac */ /* 0x000e220008000800 */
[----:B------:R-:W3:Y:S04]  /*2e740*/  LDL.LU R41, [R1+0x478] ;  /* 0x0004780001297983 */ /* 0x000ee80000300800 */
[----:B------:R1:W-:Y:S01]  /*2e750*/  @P5 STG.E.U8 desc[UR24][R76.64], R83 ;  /* 0x000000534c005986 */ /* 0x0003e2000c101118 */
[----:B------:R-:W-:Y:S01]  /*2e760*/  ISETP.LT.AND P5, PT, R35, UR14, !P0 ;  /* 0x0000000e23007c0c */ /* 0x000fe2000c7a1270 */
[----:B------:R-:W0:Y:S01]  /*2e770*/  LDCU UR14, c[0x0][0x398] ;  /* 0x00007300ff0e77ac */ /* 0x000e220008000800 */
[----:B-----5:R-:W-:Y:S01]  /*2e780*/  IADD3 R78, P6, PT, R75, R2, RZ ;  /* 0x000000024b4e7210 */ /* 0x020fe20007fde0ff */
[----:B------:R-:W-:Y:S01]  /*2e790*/  VIADD R74, R66, 0x1d ;  /* 0x0000001d424a7836 */ /* 0x000fe20000000000 */
[----:B------:R-:W-:Y:S01]  /*2e7a0*/  F2FP.SATFINITE.E5M2.F32.PACK_AB_MERGE_C R84, R36, R39, RZ ;  /* 0x000000272454723e */ /* 0x000fe200048060ff */
[----:B------:R-:W5:Y:S02]  /*2e7b0*/  LDL.LU R38, [R1+0x47c] ;  /* 0x00047c0001267983 */ /* 0x000f640000300800 */
[----:B------:R-:W-:Y:S01]  /*2e7c0*/  IMAD.X R79, R73, 0x1, R71, P6 ;  /* 0x00000001494f7824 */ /* 0x000fe200030e0647 */
[----:B------:R-:W-:Y:S01]  /*2e7d0*/  ISETP.GE.AND P1, PT, R74, UR4, PT ;  /* 0x000000044a007c0c */ /* 0x000fe2000bf26270 */
[----:B------:R-:W5:Y:S01]  /*2e7e0*/  LDL.LU R39, [R1+0x680] ;  /* 0x0006800001277983 */ /* 0x000f620000300800 */
[----:B-1----:R-:W-:Y:S01]  /*2e7f0*/  IADD3 R76, P6, PT, R75, R68, RZ ;  /* 0x000000444b4c7210 */ /* 0x002fe20007fde0ff */
[----:B------:R-:W-:Y:S01]  /*2e800*/  VIADD R74, R66, 0x1e ;  /* 0x0000001e424a7836 */ /* 0x000fe20000000000 */
[----:B------:R-:W1:Y:S01]  /*2e810*/  LDCU UR4, c[0x0][0x398] ;  /* 0x00007300ff0477ac */ /* 0x000e620008000800 */
[----:B------:R0:W-:Y:S02]  /*2e820*/  @P3 STG.E.U8 desc[UR24][R78.64], R82 ;  /* 0x000000524e003986 */ /* 0x0001e4000c101118 */
[----:B------:R-:W-:Y:S01]  /*2e830*/  IMAD.X R77, R73, 0x1, R3, P6 ;  /* 0x00000001494d7824 */ /* 0x000fe200030e0603 */
[----:B------:R-:W-:Y:S01]  /*2e840*/  ISETP.GE.AND P3, PT, R74, UR6, PT ;  /* 0x000000064a007c0c */ /* 0x000fe2000bf66270 */
[----:B------:R-:W-:Y:S01]  /*2e850*/  VIADD R74, R75, UR30 ;  /* 0x0000001e4b4a7c36 */ /* 0x000fe20008000000 */
[----:B------:R-:W-:Y:S01]  /*2e860*/  PRMT R83, R83, 0x9910, RZ ;  /* 0x0000991053537816 */ /* 0x000fe200000000ff */
[----:B------:R-:W5:Y:S01]  /*2e870*/  LDL.LU R36, [R1+0x684] ;  /* 0x0006840001247983 */ /* 0x000f620000300800 */
[----:B0-----:R-:W-:Y:S01]  /*2e880*/  ISETP.LT.AND P0, PT, R37, UR9, !P0 ;  /* 0x0000000925007c0c */ /* 0x001fe2000c701270 */
[----:B------:R-:W0:Y:S02]  /*2e890*/  LDCU UR6, c[0x0][0x398] ;  /* 0x00007300ff0677ac */ /* 0x000e240008000800 */
[----:B------:R1:W-:Y:S01]  /*2e8a0*/  @P5 STG.E.U8 desc[UR24][R76.64], R80 ;  /* 0x000000504c005986 */ /* 0x0003e2000c101118 */
[----:B------:R-:W-:Y:S01]  /*2e8b0*/  IADD3 R78, P6, PT, R75, R70, RZ ;  /* 0x000000464b4e7210 */ /* 0x000fe20007fde0ff */
[----:B------:R-:W0:Y:S01]  /*2e8c0*/  LDCU UR9, c[0x0][0x398] ;  /* 0x00007300ff0977ac */ /* 0x000e220008000800 */
[----:B------:R-:W-:-:S02]  /*2e8d0*/  ISETP.LT.AND P5, PT, R67, UR10, !P4 ;  /* 0x0000000a43007c0c */ /* 0x000fc4000e7a1270 */
[----:B------:R-:W-:Y:S01]  /*2e8e0*/  SHF.R.S32.HI R75, RZ, 0x1f, R74 ;  /* 0x0000001fff4b7819 */ /* 0x000fe2000001144a */
[----:B------:R-:W-:Y:S01]  /*2e8f0*/  IMAD.X R79, R73, 0x1, R69, P6 ;  /* 0x00000001494f7824 */ /* 0x000fe200030e0645 */
[----:B------:R-:W-:Y:S01]  /*2e900*/  PRMT R82, R82, 0x9910, RZ ;  /* 0x0000991052527816 */ /* 0x000fe200000000ff */
[----:B------:R-:W-:Y:S01]  /*2e910*/  IMAD.MOV.U32 R73, RZ, RZ, R83 ;  /* 0x000000ffff497224 */ /* 0x000fe200078e0053 */
[----:B------:R-:W0:Y:S01]  /*2e920*/  LDCU UR10, c[0x0][0x398] ;  /* 0x00007300ff0a77ac */ /* 0x000e220008000800 */
[----:B-1----:R-:W-:-:S03]  /*2e930*/  IADD3 R76, P6, PT, R74, R0, RZ ;  /* 0x000000004a4c7210 */ /* 0x002fc60007fde0ff */
[----:B------:R-:W-:Y:S02]  /*2e940*/  SHF.R.S32.HI R73, RZ, 0x8, R73 ;  /* 0x00000008ff497819 */ /* 0x000fe40000011449 */
[----:B------:R-:W-:Y:S01]  /*2e950*/  IMAD.X R77, R75, 0x1, R72, P6 ;  /* 0x000000014b4d7824 */ /* 0x000fe200030e0648 */
[----:B------:R1:W-:Y:S04]  /*2e960*/  @P0 STG.E.U8 desc[UR24][R78.64], R81 ;  /* 0x000000514e000986 */ /* 0x0003e8000c101118 */
[----:B------:R0:W-:Y:S01]  /*2e970*/  @P5 STG.E.U8 desc[UR24][R76.64], R73 ;  /* 0x000000494c005986 */ /* 0x0001e2000c101118 */
[----:B------:R-:W-:Y:S01]  /*2e980*/  ISETP.LT.AND P5, PT, R34, UR4, !P4 ;  /* 0x0000000422007c0c */ /* 0x000fe2000e7a1270 */
[----:B------:R-:W2:Y:S01]  /*2e990*/  LDCU UR4, c[0x0][0x39c] ;  /* 0x00007380ff0477ac */ /* 0x000ea20008000800 */
[----:B-1----:R-:W-:-:S02]  /*2e9a0*/  IADD3 R78, P6, PT, R74, R2, RZ ;  /* 0x000000024a4e7210 */ /* 0x002fc40007fde0ff */
[----:B0-----:R-:W-:Y:S01]  /*2e9b0*/  PRMT R73, R80, 0x9910, RZ ;  /* 0x0000991050497816 */ /* 0x001fe200000000ff */
[----:B------:R-:W-:Y:S02]  /*2e9c0*/  IMAD.MOV.U32 R80, RZ, RZ, R82 ;  /* 0x000000ffff507224 */ /* 0x000fe400078e0052 */
[----:B------:R-:W-:-:S03]  /*2e9d0*/  IMAD.X R79, R75, 0x1, R71, P6 ;  /* 0x000000014b4f7824 */ /* 0x000fc600030e0647 */
[----:B------:R-:W-:-:S05]  /*2e9e0*/  SHF.R.S32.HI R80, RZ, 0x8, R80 ;  /* 0x00000008ff507819 */ /* 0x000fca0000011450 */
[----:B------:R0:W-:Y:S01]  /*2e9f0*/  @P5 STG.E.U8 desc[UR24][R78.64], R80 ;  /* 0x000000504e005986 */ /* 0x0001e2000c101118 */
[----:B----4-:R-:W-:Y:S02]  /*2ea00*/  F2FP.SATFINITE.E5M2.F32.PACK_AB_MERGE_C R82, R31, R30, RZ ;  /* 0x0000001e1f52723e */ /* 0x010fe400048060ff */
[----:B0-----:R-:W-:Y:S02]  /*2ea10*/  PRMT R79, R81, 0x9910, RZ ;  /* 0x00009910514f7816 */ /* 0x001fe400000000ff */
[----:B--2---:R-:W-:Y:S02]  /*2ea20*/  F2FP.SATFINITE.E5M2.F32.PACK_AB_MERGE_C R81, R33, R32, RZ ;  /* 0x000000202151723e */ /* 0x004fe400048060ff */
[----:B------:R-:W2:Y:S04]  /*2ea30*/  LDL.LU R32, [R1+0x480] ;  /* 0x0004800001207983 */ /* 0x000ea80000300800 */
[----:B------:R-:W2:Y:S04]  /*2ea40*/  LDL.LU R33, [R1+0x484] ;  /* 0x0004840001217983 */ /* 0x000ea80000300800 */
[----:B------:R-:W4:Y:S04]  /*2ea50*/  LDL.LU R30, [R1+0x278] ;  /* 0x00027800011e7983 */ /* 0x000f280000300800 */
[----:B------:R-:W4:Y:S01]  /*2ea60*/  LDL.LU R31, [R1+0x27c] ;  /* 0x00027c00011f7983 */ /* 0x000f220000300800 */
[----:B---3--:R-:W-:-:S03]  /*2ea70*/  F2FP.SATFINITE.E5M2.F32.PACK_AB_MERGE_C R83, R29, R28, RZ ;  /* 0x0000001c1d53723e */ /* 0x008fc600048060ff */
[----:B------:R-:W3:Y:S04]  /*2ea80*/  LDL.LU R28, [R1+0x78] ;  /* 0x00007800011c7983 */ /* 0x000ee80000300800 */
[----:B------:R-:W3:Y:S01]  /*2ea90*/  LDL.LU R29, [R1+0x7c] ;  /* 0x00007c00011d7983 */ /* 0x000ee20000300800 */
[----:B------:R-:W-:Y:S01]  /*2eaa0*/  ISETP.LT.AND P0, PT, R35, UR6, !P4 ;  /* 0x0000000623007c0c */ /* 0x000fe2000e701270 */
[----:B------:R-:W0:Y:S01]  /*2eab0*/  LDCU UR6, c[0x0][0x398] ;  /* 0x00007300ff0677ac */ /* 0x000e220008000800 */
[----:B------:R-:W-:Y:S02]  /*2eac0*/  IADD3 R76, P6, PT, R74, R68, RZ ;  /* 0x000000444a4c7210 */ /* 0x000fe40007fde0ff */
[----:B------:R-:W-:-:S03]  /*2ead0*/  SHF.R.S32.HI R73, RZ, 0x8, R73 ;  /* 0x00000008ff497819 */ /* 0x000fc60000011449 */
[----:B------:R-:W-:Y:S01]  /*2eae0*/  IMAD.X R77, R75, 0x1, R3, P6 ;  /* 0x000000014b4d7824 */ /* 0x000fe200030e0603 */
[----:B------:R-:W-:Y:S01]  /*2eaf0*/  ISETP.LT.AND P5, PT, R67, UR10, !P2 ;  /* 0x0000000a43007c0c */ /* 0x000fe2000d7a1270 */
[----:B------:R-:W-:Y:S01]  /*2eb00*/  VIADD R78, R66, 0x1f ;  /* 0x0000001f424e7836 */ /* 0x000fe20000000000 */
[----:B------:R-:W-:Y:S01]  /*2eb10*/  SHF.R.S32.HI R79, RZ, 0x8, R79 ;  /* 0x00000008ff4f7819 */ /* 0x000fe2000001144f */
[----:B------:R-:W1:Y:S02]  /*2eb20*/  LDCU UR10, c[0x0][0x398] ;  /* 0x00007300ff0a77ac */ /* 0x000e640008000800 */
[----:B------:R0:W-:Y:S01]  /*2eb30*/  @P0 STG.E.U8 desc[UR24][R76.64], R73 ;  /* 0x000000494c000986 */ /* 0x0001e2000c101118 */
[----:B------:R-:W-:Y:S01]  /*2eb40*/  ISETP.LT.AND P0, PT, R37, UR9, !P4 ;  /* 0x0000000925007c0c */ /* 0x000fe2000e701270 */
[----:B------:R-:W1:Y:S01]  /*2eb50*/  LDCU UR9, c[0x0][0x398] ;  /* 0x00007300ff0977ac */ /* 0x000e620008000800 */
[C---:B0-----:R-:W-:Y:S01]  /*2eb60*/  VIADD R73, R74.reuse, UR30 ;  /* 0x0000001e4a497c36 */ /* 0x041fe20008000000 */
[----:B------:R-:W-:-:S04]  /*2eb70*/  IADD3 R76, P4, PT, R74, R70, RZ ;  /* 0x000000464a4c7210 */ /* 0x000fc80007f9e0ff */
[----:B------:R-:W-:Y:S02]  /*2eb80*/  SHF.R.S32.HI R80, RZ, 0x1f, R73 ;  /* 0x0000001fff507819 */ /* 0x000fe40000011449 */
[----:B------:R-:W-:Y:S01]  /*2eb90*/  IADD3 R74, P6, PT, R73, R0, RZ ;  /* 0x00000000494a7210 */ /* 0x000fe20007fde0ff */
[----:B------:R-:W-:Y:S01]  /*2eba0*/  IMAD.X R77, R75, 0x1, R69, P4 ;  /* 0x000000014b4d7824 */ /* 0x000fe200020e0645 */
[----:B------:R-:W-:Y:S01]  /*2ebb0*/  ISETP.GE.AND P4, PT, R78, UR4, PT ;  /* 0x000000044e007c0c */ /* 0x000fe2000bf86270 */
[----:B------:R-:W0:Y:S02]  /*2ebc0*/  LDCU UR4, c[0x0][0x39c] ;  /* 0x00007380ff0477ac */ /* 0x000e240008000800 */
[----:B------:R-:W-:Y:S01]  /*2ebd0*/  IMAD.X R75, R80, 0x1, R72, P6 ;  /* 0x00000001504b7824 */ /* 0x000fe200030e0648 */
[----:B------:R-:W-:Y:S01]  /*2ebe0*/  IADD3 R78, P6, PT, R73, R2, RZ ;  /* 0x00000002494e7210 */ /* 0x000fe20007fde0ff */
[----:B------:R1:W-:Y:S01]  /*2ebf0*/  @P0 STG.E.U8 desc[UR24][R76.64], R79 ;  /* 0x0000004f4c000986 */ /* 0x0003e2000c101118 */
[----:B------:R-:W-:Y:S01]  /*2ec00*/  ISETP.LT.AND P0, PT, R35, UR6, !P2 ;  /* 0x0000000623007c0c */ /* 0x000fe2000d701270 */
[----:B------:R-:W0:Y:S02]  /*2ec10*/  LDCU UR6, c[0x0][0x39c] ;  /* 0x00007380ff0677ac */ /* 0x000e240008000800 */
[----:B------:R5:W-:Y:S01]  /*2ec20*/  @P5 STG.E.U8 desc[UR24][R74.64], R84 ;  /* 0x000000544a005986 */ /* 0x000be2000c101118 */
[----:B------:R-:W-:Y:S01]  /*2ec30*/  ISETP.LT.AND P5, PT, R34, UR12, !P2 ;  /* 0x0000000c22007c0c */ /* 0x000fe2000d7a1270 */
[----:B------:R-:W0:Y:S01]  /*2ec40*/  LDCU UR12, c[0x0][0x398] ;  /* 0x00007300ff0c77ac */ /* 0x000e220008000800 */
[----:B------:R-:W-:Y:S01]  /*2ec50*/  ISETP.LT.AND P2, PT, R37, UR14, !P2 ;  /* 0x0000000e25007c0c */ /* 0x000fe2000d741270 */
[----:B------:R-:W0:Y:S01]  /*2ec60*/  LDCU UR14, c[0x0][0x398] ;  /* 0x00007300ff0e77ac */ /* 0x000e220008000800 */
[----:B-1----:R-:W-:Y:S01]  /*2ec70*/  IMAD.X R79, R80, 0x1, R71, P6 ;  /* 0x00000001504f7824 */ /* 0x002fe200030e0647 */
[----:B------:R-:W-:-:S05]  /*2ec80*/  IADD3 R76, P6, PT, R73, R68, RZ ;  /* 0x00000044494c7210 */ /* 0x000fca0007fde0ff */
[----:B------:R-:W-:Y:S01]  /*2ec90*/  IMAD.X R77, R80, 0x1, R3, P6 ;  /* 0x00000001504d7824 */ /* 0x000fe200030e0603 */
[C---:B-----5:R-:W-:Y:S02]  /*2eca0*/  IADD3 R74, P6, PT, R73.reuse, R70, RZ ;  /* 0x00000046494a7210 */ /* 0x060fe40007fde0ff */
[----:B------:R1:W-:Y:S01]  /*2ecb0*/  @P5 STG.E.U8 desc[UR24][R78.64], R81 ;  /* 0x000000514e005986 */ /* 0x0003e2000c101118 */
[----:B------:R-:W-:Y:S01]  /*2ecc0*/  VIADD R73, R73, UR30 ;  /* 0x0000001e49497c36 */ /* 0x000fe20008000000 */
[----:B------:R-:W-:Y:S01]  /*2ecd0*/  PRMT R84, R84, 0x9910, RZ ;  /* 0x0000991054547816 */ /* 0x000fe200000000ff */
[----:B------:R-:W-:Y:S01]  /*2ece0*/  IMAD.X R75, R80, 0x1, R69, P6 ;  /* 0x00000001504b7824 */ /* 0x000fe200030e0645 */
[----:B------:R5:W-:Y:S01]  /*2ecf0*/  @P0 STG.E.U8 desc[UR24][R76.64], R82 ;  /* 0x000000524c000986 */ /* 0x000be2000c101118 */
[----:B------:R-:W-:Y:S01]  /*2ed00*/  ISETP.LT.AND P0, PT, R67, UR9, !P1 ;  /* 0x0000000943007c0c */ /* 0x000fe2000cf01270 */
[----:B------:R-:W0:Y:S01]  /*2ed10*/  LDCU UR9, c[0x0][0x398] ;  /* 0x00007300ff0977ac */ /* 0x000e220008000800 */
[----:B------:R-:W-:Y:S01]  /*2ed20*/  ISETP.LT.AND P5, PT, R34, UR10, !P1 ;  /* 0x0000000a22007c0c */ /* 0x000fe2000cfa1270 */
[----:B------:R0:W-:Y:S01]  /*2ed30*/  @P2 STG.E.U8 desc[UR24][R74.64], R83 ;  /* 0x000000534a002986 */ /* 0x0001e2000c101118 */
[----:B------:R-:W-:Y:S01]  /*2ed40*/  PRMT R80, R81, 0x9910, RZ ;  /* 0x0000991051507816 */ /* 0x000fe200000000ff */
[----:B------:R-:W2:Y:S01]  /*2ed50*/  LDCU UR10, c[0x0][0x398] ;  /* 0x00007300ff0a77ac */ /* 0x000ea20008000800 */
[----:B-1----:R-:W-:Y:S01]  /*2ed60*/  SHF.R.S32.HI R78, RZ, 0x1f, R73 ;  /* 0x0000001fff4e7819 */ /* 0x002fe20000011449 */
[----:B------:R-:W-:Y:S01]  /*2ed70*/  IMAD.MOV.U32 R81, RZ, RZ, R84 ;  /* 0x000000ffff517224 */ /* 0x000fe200078e0054 */
[----:B-----5:R-:W-:-:S02]  /*2ed80*/  IADD3 R76, P2, PT, R73, R0, RZ ;  /* 0x00000000494c7210 */ /* 0x020fc40007f5e0ff */
[----:B0-----:R-:W-:-:S03]  /*2ed90*/  IADD3 R74, P6, PT, R73, R2, RZ ;  /* 0x00000002494a7210 */ /* 0x001fc60007fde0ff */
[C---:B------:R-:W-:Y:S01]  /*2eda0*/  IMAD.X R77, R78.reuse, 0x1, R72, P2 ;  /* 0x000000014e4d7824 */ /* 0x040fe200010e0648 */
[----:B------:R-:W-:Y:S02]  /*2edb0*/  SHF.R.S32.HI R81, RZ, 0x8, R81 ;  /* 0x00000008ff517819 */ /* 0x000fe40000011451 */
[----:B------:R-:W-:Y:S01]  /*2edc0*/  SHF.R.S32.HI R80, RZ, 0x8, R80 ;  /* 0x00000008ff507819 */ /* 0x000fe20000011450 */
[----:B------:R-:W-:Y:S01]  /*2edd0*/  IMAD.X R75, R78, 0x1, R71, P6 ;  /* 0x000000014e4b7824 */ /* 0x000fe200030e0647 */
[----:B------:R-:W-:Y:S01]  /*2ede0*/  ISETP.LT.AND P6, PT, R35, UR12, !P1 ;  /* 0x0000000c23007c0c */ /* 0x000fe2000cfc1270 */
[----:B------:R0:W-:Y:S01]  /*2edf0*/  @P0 STG.E.U8 desc[UR24][R76.64], R81 ;  /* 0x000000514c000986 */ /* 0x0001e2000c101118 */
[----:B------:R-:W-:Y:S01]  /*2ee00*/  VIADD R79, R66, 0x20 ;  /* 0x00000020424f7836 */ /* 0x000fe20000000000 */
[----:B------:R-:W1:Y:S02]  /*2ee10*/  LDCU UR12, c[0x0][0x398] ;  /* 0x00007300ff0c77ac */ /* 0x000e640008000800 */
[----:B------:R5:W-:Y:S01]  /*2ee20*/  @P5 STG.E.U8 desc[UR24][R74.64], R80 ;  /* 0x000000504a005986 */ /* 0x000be2000c101118 */
[----:B0-----:R-:W-:Y:S01]  /*2ee30*/  PRMT R76, R82, 0x9910, RZ ;  /* 0x00009910524c7816 */ /* 0x001fe200000000ff */
[----:B-----5:R-:W-:Y:S01]  /*2ee40*/  VIADD R75, R66, 0x21 ;  /* 0x00000021424b7836 */ /* 0x020fe20000000000 */
[----:B------:R-:W-:-:S02]  /*2ee50*/  IADD3 R74, P5, PT, R73, R68, RZ ;  /* 0x00000044494a7210 */ /* 0x000fc40007fbe0ff */
[----:B------:R-:W-:Y:S02]  /*2ee60*/  SHF.R.S32.HI R76, RZ, 0x8, R76 ;  /* 0x00000008ff4c7819 */ /* 0x000fe4000001144c */
[----:B------:R-:W-:Y:S01]  /*2ee70*/  ISETP.GE.AND P0, PT, R75, UR6, PT ;  /* 0x000000064b007c0c */ /* 0x000fe2000bf06270 */
[----:B------:R-:W-:Y:S01]  /*2ee80*/  IMAD.X R75, R78, 0x1, R3, P5 ;  /* 0x000000014e4b7824 */ /* 0x000fe200028e0603 */
[----:B------:R-:W-:Y:S01]  /*2ee90*/  ISETP.LT.AND P5, PT, R37, UR14, !P1 ;  /* 0x0000000e25007c0c */ /* 0x000fe2000cfa1270 */
[----:B------:R-:W0:Y:S01]  /*2eea0*/  LDCU UR6, c[0x0][0x398] ;  /* 0x00007300ff0677ac */ /* 0x000e220008000800 */
[----:B------:R-:W-:Y:S02]  /*2eeb0*/  ISETP.GE.AND P2, PT, R79, UR4, PT ;  /* 0x000000044f007c0c */ /* 0x000fe4000bf46270 */
[----:B------:R5:W-:Y:S01]  /*2eec0*/  @P6 STG.E.U8 desc[UR24][R74.64], R76 ;  /* 0x0000004c4a006986 */ /* 0x000be2000c101118 */
[----:B------:R-:W0:Y:S01]  /*2eed0*/  LDCU UR4, c[0x0][0x39c] ;  /* 0x00007380ff0477ac */ /* 0x000e220008000800 */
[----:B------:R-:W-:-:S02]  /*2eee0*/  PRMT R77, R83, 0x9910, RZ ;  /* 0x00009910534d7816 */ /* 0x000fc400000000ff */
[----:B------:R-:W-:Y:S01]  /*2eef0*/  F2FP.SATFINITE.E5M2.F32.PACK_AB_MERGE_C R81, R40, R43, RZ ;  /* 0x0000002b2851723e */ /* 0x000fe200048060ff */
[----:B------:R-:W0:Y:S01]  /*2ef00*/  LDCU UR14, c[0x0][0x398] ;  /* 0x00007300ff0e77ac */ /* 0x000e220008000800 */
[C---:B-----5:R-:W-:Y:S01]  /*2ef10*/  IADD3 R74, P1, PT, R73.reuse, R70, RZ ;  /* 0x00000046494a7210 */ /* 0x060fe20007f3e0ff */
[----:B------:R-:W-:Y:S01]  /*2ef20*/  VIADD R73, R73, UR30 ;  /* 0x0000001e49497c36 */ /* 0x000fe20008000000 */
[----:B------:R-:W-:-:S03]  /*2ef30*/  SHF.R.S32.HI R77, RZ, 0x8, R77 ;  /* 0x00000008ff4d7819 */ /* 0x000fc6000001144d */
[----:B------:R-:W-:Y:S01]  /*2ef40*/  IMAD.X R75, R78, 0x1, R69, P1 ;  /* 0x000000014e4b7824 */ /* 0x000fe200008e0645 */
[----:B------:R-:W-:Y:S01]  /*2ef50*/  ISETP.LT.AND P1, PT, R67, UR9, !P3 ;  /* 0x0000000943007c0c */ /* 0x000fe2000df21270 */
[----:B------:R-:W-:Y:S01]  /*2ef60*/  VIADD R79, R66, 0x22 ;  /* 0x00000022424f7836 */ /* 0x000fe20000000000 */
[----:B------:R-:W-:Y:S01]  /*2ef70*/  SHF.R.S32.HI R78, RZ, 0x1f, R73 ;  /* 0x0000001fff4e7819 */ /* 0x000fe20000011449 */
[----:B------:R-:W5:Y:S01]  /*2ef80*/  LDCU UR9, c[0x0][0x398] ;  /* 0x00007300ff0977ac */ /* 0x000f620008000800 */
[----:B------:R-:W-:Y:S01]  /*2ef90*/  IADD3 R76, P6, PT, R73, R0, RZ ;  /* 0x00000000494c7210 */ /* 0x000fe20007fde0ff */
[----:B------:R0:W-:Y:S04]  /*2efa0*/  @P5 STG.E.U8 desc[UR24][R74.64], R77 ;  /* 0x0000004d4a005986 */ /* 0x0001e8000c101118 */
[----:B0-----:R-:W-:-:S05]  /*2efb0*/  IMAD.X R77, R78, 0x1, R72, P6 ;  /* 0x000000014e4d7824 */ /* 0x001fca00030e0648 */
[----:B------:R0:W-:Y:S01]  /*2efc0*/  @P1 STG.E.U8 desc[UR24][R76.64], R81 ;  /* 0x000000514c001986 */ /* 0x0001e2000c101118 */
[----:B------:R-:W-:Y:S01]  /*2efd0*/  ISETP.GE.AND P1, PT, R79, UR4, PT ;  /* 0x000000044f007c0c */ /* 0x000fe2000bf26270 */
[----:B------:R-:W0:Y:S01]  /*2efe0*/  LDCU UR4, c[0x0][0x398] ;  /* 0x00007300ff0477ac */ /* 0x000e220008000800 */
[----:B----4-:R-:W-:Y:S02]  /*2eff0*/  F2FP.SATFINITE.E5M2.F32.PACK_AB_MERGE_C R79, R31, R30, RZ ;  /* 0x0000001e1f4f723e */ /* 0x010fe400048060ff */
[----:B------:R-:W4:Y:S04]  /*2f000*/  LDL.LU R30, [R1+0x280] ;  /* 0x00028000011e7983 */ /* 0x000f280000300800 */
[----:B------:R-:W4:Y:S01]  /*2f010*/  LDL.LU R31, [R1+0x284] ;  /* 0x00028400011f7983 */ /* 0x000f220000300800 */
[----:B---3--:R-:W-:-:S03]  /*2f020*/  F2FP.SATFINITE.E5M2.F32.PACK_AB_MERGE_C R80, R29, R28, RZ ;  /* 0x0000001c1d50723e */ /* 0x008fc600048060ff */
[----:B------:R-:W3:Y:S04]  /*2f030*/  LDL.LU R28, [R1+0x80] ;  /* 0x00008000011c7983 */ /* 0x000ee80000300800 */
[----:B------:R-:W3:Y:S01]  /*2f040*/  LDL.LU R29, [R1+0x84] ;  /* 0x00008400011d7983 */ /* 0x000ee20000300800 */
[----:B--2---:R-:W-:Y:S01]  /*2f050*/  ISETP.LT.AND P5, PT, R34, UR10, !P3 ;  /* 0x0000000a22007c0c */ /* 0x004fe2000dfa1270 */
[----:B------:R-:W2:Y:S01]  /*2f060*/  LDCU UR10, c[0x0][0x398] ;  /* 0x00007300ff0a77ac */ /* 0x000ea20008000800 */
[----:B------:R-:W-:Y:S02]  /*2f070*/  IADD3 R74, P6, PT, R73, R2, RZ ;  /* 0x00000002494a7210 */ /* 0x000fe40007fde0ff */
[----:B------:R-:W-:Y:S02]  /*2f080*/  F2FP.SATFINITE.E5M2.F32.PACK_AB_MERGE_C R82, R38, R41, RZ ;  /* 0x000000292652723e */ /* 0x000fe400048060ff */
[----:B0-----:R-:W-:Y:S01]  /*2f090*/  PRMT R81, R81, 0x9910, RZ ;  /* 0x0000991051517816 */ /* 0x001fe200000000ff */
[----:B------:R-:W-:Y:S01]  /*2f0a0*/  IMAD.X R75, R78, 0x1, R71, P6 ;  /* 0x000000014e4b7824 */ /* 0x000fe200030e0647 */
[----:B------:R-:W-:Y:S01]  /*2f0b0*/  ISETP.LT.AND P6, PT, R35, UR6, !P3 ;  /* 0x0000000623007c0c */ /* 0x000fe2000dfc1270 */
[----:B------:R-:W0:Y:S01]  /*2f0c0*/  LDCU UR6, c[0x0][0x398] ;  /* 0x00007300ff0677ac */ /* 0x000e220008000800 */
[----:B------:R-:W3:Y:S04]  /*2f0d0*/  LDL.LU R41, [R1+0x688] ;  /* 0x0006880001297983 */ /* 0x000ee80000300800 */
[----:B------:R1:W-:Y:S01]  /*2f0e0*/  @P5 STG.E.U8 desc[UR24][R74.64], R82 ;  /* 0x000000524a005986 */ /* 0x0003e2000c101118 */
[----:B-----5:R-:W-:Y:S01]  /*2f0f0*/  ISETP.LT.AND P3, PT, R37, UR9, !P3 ;  /* 0x0000000925007c0c */ /* 0x020fe2000df61270 */
[----:B------:R-:W5:Y:S02]  /*2f100*/  LDCU UR9, c[0x0][0x398] ;  /* 0x00007300ff0977ac */ /* 0x000f640008000800 */
[----:B------:R-:W3:Y:S01]  /*2f110*/  LDL.LU R38, [R1+0x68c] ;  /* 0x00068c0001267983 */ /* 0x000ee20000300800 */
[----:B-1----:R-:W-:-:S05]  /*2f120*/  IADD3 R74, P5, PT, R73, R68, RZ ;  /* 0x00000044494a7210 */ /* 0x002fca0007fbe0ff */
[----:B------:R-:W-:Y:S01]  /*2f130*/  IMAD.X R75, R78, 0x1, R3, P5 ;  /* 0x000000014e4b7824 */ /* 0x000fe200028e0603 */
[----:B--2---:R-:W-:Y:S01]  /*2f140*/  ISETP.LT.AND P5, PT, R67, UR10, !P4 ;  /* 0x0000000a43007c0c */ /* 0x004fe2000e7a1270 */
[----:B------:R-:W1:Y:S03]  /*2f150*/  LDCU UR10, c[0x0][0x398] ;  /* 0x00007300ff0a77ac */ /* 0x000e660008000800 */
[----:B------:R2:W-:Y:S01]  /*2f160*/  @P6 STG.E.U8 desc[UR24][R74.64], R79 ;  /* 0x0000004f4a006986 */ /* 0x0005e2000c101118 */
[C---:B------:R-:W-:Y:S01]  /*2f170*/  IADD3 R76, P6, PT, R73.reuse, R70, RZ ;  /* 0x00000046494c7210 */ /* 0x040fe20007fde0ff */
[----:B------:R-:W-:-:S04]  /*2f180*/  VIADD R73, R73, UR30 ;  /* 0x0000001e49497c36 */ /* 0x000fc80008000000 */
[----:B------:R-:W-:Y:S01]  /*2f190*/  IMAD.X R77, R78, 0x1, R69, P6 ;  /* 0x000000014e4d7824 */ /* 0x000fe200030e0645 */
[----:B------:R-:W-:Y:S02]  /*2f1a0*/  SHF.R.S32.HI R78, RZ, 0x1f, R73 ;  /* 0x0000001fff4e7819 */ /* 0x000fe40000011449 */
[----:B--2---:R-:W-:Y:S02]  /*2f1b0*/  IADD3 R74, P6, PT, R73, R0, RZ ;  /* 0x00000000494a7210 */ /* 0x004fe40007fde0ff */
[----:B------:R2:W-:Y:S01]  /*2f1c0*/  @P3 STG.E.U8 desc[UR24][R76.64], R80 ;  /* 0x000000504c003986 */ /* 0x0005e2000c101118 */
[----:B------:R-:W-:Y:S02]  /*2f1d0*/  PRMT R82, R82, 0x9910, RZ ;  /* 0x0000991052527816 */ /* 0x000fe400000000ff */
[----:B------:R-:W-:Y:S01]  /*2f1e0*/  IMAD.X R75, R78, 0x1, R72, P6 ;  /* 0x000000014e4b7824 */ /* 0x000fe200030e0648 */
[----:B------:R-:W-:Y:S01]  /*2f1f0*/  ISETP.LT.AND P3, PT, R34, UR4, !P4 ;  /* 0x0000000422007c0c */ /* 0x000fe2000e761270 */
[----:B------:R-:W1:Y:S01]  /*2f200*/  LDCU UR4, c[0x0][0x39c] ;  /* 0x00007380ff0477ac */ /* 0x000e620008000800 */
[----:B--2---:R-:W-:-:S05]  /*2f210*/  SHF.R.S32.HI R76, RZ, 0x8, R81 ;  /* 0x00000008ff4c7819 */ /* 0x004fca0000011451 */
[----:B------:R2:W-:Y:S01]  /*2f220*/  @P5 STG.E.U8 desc[UR24][R74.64], R76 ;  /* 0x0000004c4a005986 */ /* 0x0005e2000c101118 */
[----:B0-----:R-:W-:Y:S01]  /*2f230*/  ISETP.LT.AND P5, PT, R35, UR6, !P4 ;  /* 0x0000000623007c0c */ /* 0x001fe2000e7a1270 */
[----:B------:R-:W0:Y:S01]  /*2f240*/  LDCU UR6, c[0x0][0x39c] ;  /* 0x00007380ff0677ac */ /* 0x000e220008000800 */
[----:B------:R-:W-:Y:S02]  /*2f250*/  PRMT R79, R79, 0x9910, RZ ;  /* 0x000099104f4f7816 */ /* 0x000fe400000000ff */
[----:B--2---:R-:W-:Y:S01]  /*2f260*/  IADD3 R76, P6, PT, R73, R2, RZ ;  /* 0x00000002494c7210 */ /* 0x004fe20007fde0ff */
[----:B------:R-:W-:-:S04]  /*2f270*/  IMAD.MOV.U32 R75, RZ, RZ, R82 ;  /* 0x000000ffff4b7224 */ /* 0x000fc800078e0052 */
[----:B------:R-:W-:Y:S01]  /*2f280*/  IMAD.X R77, R78, 0x1, R71, P6 ;  /* 0x000000014e4d7824 */ /* 0x000fe200030e0647 */
[----:B------:R-:W-:Y:S02]  /*2f290*/  SHF.R.S32.HI R75, RZ, 0x8, R75 ;  /* 0x00000008ff4b7819 */ /* 0x000fe4000001144b */
[----:B------:R-:W-:-:S03]  /*2f2a0*/  IADD3 R74, P6, PT, R73, R68, RZ ;  /* 0x00000044494a7210 */ /* 0x000fc60007fde0ff */
[----:B------:R2:W-:Y:S01]  /*2f2b0*/  @P3 STG.E.U8 desc[UR24][R76.64], R75 ;  /* 0x0000004b4c003986 */ /* 0x0005e2000c101118 */
[----:B------:R-:W-:Y:S01]  /*2f2c0*/  PRMT R80, R80, 0x9910, RZ ;  /* 0x0000991050507816 */ /* 0x000fe200000000ff */
[----:B--2---:R-:W-:Y:S01]  /*2f2d0*/  IMAD.X R75, R78, 0x1, R3, P6 ;  /* 0x000000014e4b7824 */ /* 0x004fe200030e0603 */
[----:B------:R-:W-:Y:S02]  /*2f2e0*/  SHF.R.S32.HI R76, RZ, 0x8, R79 ;  /* 0x00000008ff4c7819 */ /* 0x000fe4000001144f */
[----:B-----5:R-:W-:Y:S02]  /*2f2f0*/  ISETP.LT.AND P6, PT, R37, UR9, !P4 ;  /* 0x0000000925007c0c */ /* 0x020fe4000e7c1270 */
[----:B------:R-:W-:Y:S01]  /*2f300*/  F2FP.SATFINITE.E5M2.F32.PACK_AB_MERGE_C R83, R36, R39, RZ ;  /* 0x000000272453723e */ /* 0x000fe200048060ff */
[----:B------:R2:W-:Y:S01]  /*2f310*/  @P5 STG.E.U8 desc[UR24][R74.64], R76 ;  /* 0x0000004c4a005986 */ /* 0x0005e2000c101118 */
[----:B-1----:R-:W-:Y:S01]  /*2f320*/  ISETP.LT.AND P4, PT, R67, UR10, !P2 ;  /* 0x0000000a43007c0c */ /* 0x002fe2000d781270 */
[----:B------:R-:W-:Y:S01]  /*2f330*/  VIADD R79, R66, 0x23 ;  /* 0x00000023424f7836 */ /* 0x000fe20000000000 */
[----:B------:R-:W-:Y:S01]  /*2f340*/  F2FP.SATFINITE.E5M2.F32.PACK_AB_MERGE_C R84, R33, R32, RZ ;  /* 0x000000202154723e */ /* 0x000fe200048060ff */
[----:B------:R-:W5:Y:S01]  /*2f350*/  LDL.LU R39, [R1+0x488] ;  /* 0x0004880001277983 */ /* 0x000f620000300800 */
[----:B------:R-:W1:Y:S03]  /*2f360*/  LDCU UR9, c[0x0][0x398] ;  /* 0x00007300ff0977ac */ /* 0x000e660008000800 */
[----:B------:R-:W5:Y:S01]  /*2f370*/  LDL.LU R36, [R1+0x48c] ;  /* 0x00048c0001247983 */ /* 0x000f620000300800 */
[----:B------:R-:W0:Y:S01]  /*2f380*/  LDCU UR10, c[0x0][0x398] ;  /* 0x00007300ff0a77ac */ /* 0x000e220008000800 */
[C---:B--2---:R-:W-:Y:S01]  /*2f390*/  IADD3 R76, P3, PT, R73.reuse, R70, RZ ;  /* 0x00000046494c7210 */ /* 0x044fe20007f7e0ff */
[----:B------:R-:W-:Y:S01]  /*2f3a0*/  IMAD.MOV.U32 R75, RZ, RZ, R80 ;  /* 0x000000ffff4b7224 */ /* 0x000fe200078e0050 */
[----:B------:R-:W2:Y:S01]  /*2f3b0*/  LDL.LU R32, [R1+0x288] ;  /* 0x0002880001207983 */ /* 0x000ea20000300800 */
[----:B------:R-:W-:-:S02]  /*2f3c0*/  VIADD R73, R73, UR30 ;  /* 0x0000001e49497c36 */ /* 0x000fc40008000000 */
[----:B------:R-:W-:Y:S01]  /*2f3d0*/  IMAD.X R77, R78, 0x1, R69, P3 ;  /* 0x000000014e4d7824 */ /* 0x000fe200018e0645 */
[----:B------:R-:W-:Y:S01]  /*2f3e0*/  SHF.R.S32.HI R75, RZ, 0x8, R75 ;  /* 0x00000008ff4b7819 */ /* 0x000fe2000001144b */
[----:B------:R-:W2:Y:S01]  /*2f3f0*/  LDL.LU R33, [R1+0x28c] ;  /* 0x00028c0001217983 */ /* 0x000ea20000300800 */
[----:B------:R-:W-:Y:S02]  /*2f400*/  SHF.R.S32.HI R78, RZ, 0x1f, R73 ;  /* 0x0000001fff4e7819 */ /* 0x000fe40000011449 */
        /* <DEDUP_REMOVED lines=12> */
[----:B------:R-:W-:Y:S02]  /*2f4d0*/  ISETP.LT.AND P3, PT, R34, UR12, !P2 ;  /* 0x0000000c22007c0c */ /* 0x000fe4000d761270 */
[----:B------:R-:W-:Y:S01]  /*2f4e0*/  IADD3 R76, P6, PT, R73, R2, RZ ;  /* 0x00000002494c7210 */ /* 0x000fe20007fde0ff */
[----:B0-----:R-:W-:Y:S01]  /*2f4f0*/  VIADD R75, R66, 0x24 ;  /* 0x00000024424b7836 */ /* 0x001fe20000000000 */
[----:B------:R-:W-:Y:S01]  /*2f500*/  ISETP.LT.AND P5, PT, R35, UR14, !P2 ;  /* 0x0000000e23007c0c */ /* 0x000fe2000d7a1270 */
[----:B------:R-:W0:Y:S02]  /*2f510*/  LDCU UR12, c[0x0][0x398] ;  /* 0x00007300ff0c77ac */ /* 0x000e240008000800 */
[----:B------:R-:W-:Y:S01]  /*2f520*/  IMAD.X R77, R78, 0x1, R71, P6 ;  /* 0x000000014e4d7824 */ /* 0x000fe200030e0647 */
[----:B------:R-:W-:Y:S01]  /*2f530*/  IADD3 R74, P6, PT, R73, R68, RZ ;  /* 0x00000044494a7210 */ /* 0x000fe20007fde0ff */
[----:B------:R-:W0:Y:S01]  /*2f540*/  LDCU UR14, c[0x0][0x398] ;  /* 0x00007300ff0e77ac */ /* 0x000e220008000800 */
[----:B------:R-:W-:-:S03]  /*2f550*/  ISETP.LT.AND P2, PT, R37, UR16, !P2 ;  /* 0x0000001025007c0c */ /* 0x000fc6000d741270 */
[----:B------:R0:W-:Y:S01]  /*2f560*/  @P3 STG.E.U8 desc[UR24][R76.64], R84 ;  /* 0x000000544c003986 */ /* 0x0001e2000c101118 */
[----:B------:R-:W-:Y:S01]  /*2f570*/  ISETP.GE.AND P3, PT, R75, UR6, PT ;  /* 0x000000064b007c0c */ /* 0x000fe2000bf66270 */
[----:B------:R-:W0:Y:S01]  /*2f580*/  LDCU UR6, c[0x0][0x398] ;  /* 0x00007300ff0677ac */ /* 0x000e220008000800 */
[----:B------:R-:W-:Y:S01]  /*2f590*/  IMAD.X R75, R78, 0x1, R3, P6 ;  /* 0x000000014e4b7824 */ /* 0x000fe200030e0603 */
[----:B------:R-:W-:Y:S01]  /*2f5a0*/  PRMT R81, R83, 0x9910, RZ ;  /* 0x0000991053517816 */ /* 0x000fe200000000ff */
[----:B------:R-:W2:Y:S03]  /*2f5b0*/  LDCU UR16, c[0x0][0x398] ;  /* 0x00007300ff1077ac */ /* 0x000ea60008000800 */
[----:B------:R0:W-:Y:S01]  /*2f5c0*/  @P5 STG.E.U8 desc[UR24][R74.64], R79 ;  /* 0x0000004f4a005986 */ /* 0x0001e2000c101118 */
[----:B-1----:R-:W-:Y:S01]  /*2f5d0*/  ISETP.LT.AND P5, PT, R67, UR9, !P0 ;  /* 0x0000000943007c0c */ /* 0x002fe2000c7a1270 */
[----:B------:R-:W1:Y:S01]  /*2f5e0*/  LDCU UR9, c[0x0][0x398] ;  /* 0x00007300ff0977ac */ /* 0x000e620008000800 */
[C---:B0-----:R-:W-:Y:S01]  /*2f5f0*/  IADD3 R76, P6, PT, R73.reuse, R70, RZ ;  /* 0x00000046494c7210 */ /* 0x041fe20007fde0ff */
[----:B------:R-:W-:-:S04]  /*2f600*/  VIADD R73, R73, UR30 ;  /* 0x0000001e49497c36 */ /* 0x000fc80008000000 */
[----:B------:R-:W-:Y:S01]  /*2f610*/  IMAD.X R77, R78, 0x1, R69, P6 ;  /* 0x000000014e4d7824 */ /* 0x000fe200030e0645 */
[----:B------:R-:W-:Y:S02]  /*2f620*/  SHF.R.S32.HI R78, RZ, 0x1f, R73 ;  /* 0x0000001fff4e7819 */ /* 0x000fe40000011449 */
[----:B------:R-:W-:Y:S02]  /*2f630*/  IADD3 R74, P6, PT, R73, R0, RZ ;  /* 0x00000000494a7210 */ /* 0x000fe40007fde0ff */
[----:B------:R0:W-:Y:S03]  /*2f640*/  @P2 STG.E.U8 desc[UR24][R76.64], R80 ;  /* 0x000000504c002986 */ /* 0x0001e6000c101118 */
[----:B------:R-:W-:Y:S01]  /*2f650*/  IMAD.X R75, R78, 0x1, R72, P6 ;  /* 0x000000014e4b7824 */ /* 0x000fe200030e0648 */
[----:B------:R-:W-:Y:S01]  /*2f660*/  ISETP.LT.AND P2, PT, R34, UR6, !P0 ;  /* 0x0000000622007c0c */ /* 0x000fe2000c741270 */
[----:B------:R-:W1:Y:S01]  /*2f670*/  LDCU UR6, c[0x0][0x398] ;  /* 0x00007300ff0677ac */ /* 0x000e620008000800 */
[----:B0-----:R-:W-:-:S02]  /*2f680*/  SHF.R.S32.HI R76, RZ, 0x8, R81 ;  /* 0x00000008ff4c7819 */ /* 0x001fc40000011451 */
[----:B------:R-:W-:-:S03]  /*2f690*/  PRMT R77, R84, 0x9910, RZ ;  /* 0x00009910544d7816 */ /* 0x000fc600000000ff */
[----:B------:R0:W-:Y:S01]  /*2f6a0*/  @P5 STG.E.U8 desc[UR24][R74.64], R76 ;  /* 0x0000004c4a005986 */ /* 0x0001e2000c101118 */
[----:B------:R-:W-:Y:S01]  /*2f6b0*/  ISETP.LT.AND P5, PT, R35, UR10, !P0 ;  /* 0x0000000a23007c0c */ /* 0x000fe2000c7a1270 */
[----:B------:R-:W1:Y:S01]  /*2f6c0*/  LDCU UR10, c[0x0][0x398] ;  /* 0x00007300ff0a77ac */ /* 0x000e620008000800 */
[----:B------:R-:W-:Y:S02]  /*2f6d0*/  PRMT R81, R79, 0x9910, RZ ;  /* 0x000099104f517816 */ /* 0x000fe400000000ff */
[----:B0-----:R-:W-:Y:S01]  /*2f6e0*/  IADD3 R76, P6, PT, R73, R2, RZ ;  /* 0x00000002494c7210 */ /* 0x001fe20007fde0ff */
        /* <DEDUP_REMOVED lines=8> */
[----:B-1----:R-:W-:Y:S01]  /*2f770*/  ISETP.LT.AND P0, PT, R37, UR9, !P0 ;  /* 0x0000000925007c0c */ /* 0x002fe2000c701270 */
[----:B------:R-:W1:Y:S01]  /*2f780*/  LDCU UR9, c[0x0][0x398] ;  /* 0x00007300ff0977ac */ /* 0x000e620008000800 */
[----:B------:R-:W-:Y:S01]  /*2f790*/  PRMT R80, R80, 0x9910, RZ ;  /* 0x0000991050507816 */ /* 0x000fe200000000ff */
[----:B------:R-:W1:Y:S01]  /*2f7a0*/  LDCU UR4, c[0x0][0x39c] ;  /* 0x00007380ff0477ac */ /* 0x000e620008000800 */
[----:B0-----:R-:W-:-:S05]  /*2f7b0*/  SHF.R.S32.HI R76, RZ, 0x8, R81 ;  /* 0x00000008ff4c7819 */ /* 0x001fca0000011451 */
[----:B------:R0:W-:Y:S01]  /*2f7c0*/  @P5 STG.E.U8 desc[UR24][R74.64], R76 ;  /* 0x0000004c4a005986 */ /* 0x0001e2000c101118 */
[----:B------:R-:W-:Y:S01]  /*2f7d0*/  ISETP.LT.AND P5, PT, R67, UR6, !P1 ;  /* 0x0000000643007c0c */ /* 0x000fe2000cfa1270 */
[----:B------:R-:W1:Y:S01]  /*2f7e0*/  LDCU UR6, c[0x0][0x398] ;  /* 0x00007300ff0677ac */ /* 0x000e620008000800 */
[----:B------:R-:W-:Y:S02]  /*2f7f0*/  SHF.R.S32.HI R80, RZ, 0x8, R80 ;  /* 0x00000008ff507819 */ /* 0x000fe40000011450 */
[C---:B0-----:R-:W-:Y:S01]  /*2f800*/  IADD3 R76, P6, PT, R73.reuse, R70, RZ ;  /* 0x00000046494c7210 */ /* 0x041fe20007fde0ff */
[----:B------:R-:W-:-:S04]  /*2f810*/  VIADD R73, R73, UR30 ;  /* 0x0000001e49497c36 */ /* 0x000fc80008000000 */
        /* <DEDUP_REMOVED lines=8> */
[----:B-----5:R-:W-:Y:S01]  /*2f8a0*/  F2FP.SATFINITE.E5M2.F32.PACK_AB_MERGE_C R82, R36, R39, RZ ;  /* 0x000000272452723e */ /* 0x020fe200048060ff */
[----:B------:R-:W5:Y:S01]  /*2f8b0*/  LDCU UR10, c[0x0][0x398] ;  /* 0x00007300ff0a77ac */ /* 0x000f620008000800 */
[----:B------:R2:W-:Y:S01]  /*2f8c0*/  @P5 STG.E.U8 desc[UR24][R74.64], R81 ;  /* 0x000000514a005986 */ /* 0x0005e2000c101118 */
[----:B-1----:R-:W-:Y:S01]  /*2f8d0*/  ISETP.LT.AND P5, PT, R35, UR9, !P1 ;  /* 0x0000000923007c0c */ /* 0x002fe2000cfa1270 */
[----:B------:R-:W1:Y:S01]  /*2f8e0*/  LDCU UR9, c[0x0][0x398] ;  /* 0x00007300ff0977ac */ /* 0x000e620008000800 */
[----:B0-----:R-:W-:-:S05]  /*2f8f0*/  IADD3 R76, P6, PT, R73, R2, RZ ;  /* 0x00000002494c7210 */ /* 0x001fca0007fde0ff */
[----:B------:R-:W-:Y:S01]  /*2f900*/  IMAD.X R77, R79, 0x1, R71, P6 ;  /* 0x000000014f4d7824 */ /* 0x000fe200030e0647 */
[----:B--2---:R-:W-:Y:S02]  /*2f910*/  IADD3 R74, P6, PT, R73, R68, RZ ;  /* 0x00000044494a7210 */ /* 0x004fe40007fde0ff */
[----:B------:R-:W-:Y:S02]  /*2f920*/  F2FP.SATFINITE.E5M2.F32.PACK_AB_MERGE_C R80, R33, R32, RZ ;  /* 0x000000202150723e */ /* 0x000fe400048060ff */
[----:B------:R-:W-:Y:S01]  /*2f930*/  @P0 STG.E.U8 desc[UR24][R76.64], R82 ;  /* 0x000000524c000986 */ /* 0x000fe2000c101118 */
[----:B------:R-:W-:Y:S01]  /*2f940*/  IMAD.X R75, R79, 0x1, R3, P6 ;  /* 0x000000014f4b7824 */ /* 0x000fe200030e0603 */
[----:B------:R-:W-:Y:S02]  /*2f950*/  ISETP.GE.AND P0, PT, R78, UR4, PT ;  /* 0x000000044e007c0c */ /* 0x000fe4000bf06270 */
[----:B------:R-:W2:Y:S01]  /*2f960*/  LDL.LU R32, [R1+0x490] ;  /* 0x0004900001207983 */ /* 0x000ea20000300800 */
[----:B------:R-:W-:Y:S01]  /*2f970*/  IADD3 R78, P6, PT, R73, R70, RZ ;  /* 0x00000046494e7210 */ /* 0x000fe20007fde0ff */
[----:B------:R-:W0:Y:S02]  /*2f980*/  LDCU UR4, c[0x0][0x398] ;  /* 0x00007300ff0477ac */ /* 0x000e240008000800 */
[----:B------:R1:W-:Y:S04]  /*2f990*/  @P5 STG.E.U8 desc[UR24][R74.64], R80 ;  /* 0x000000504a005986 */ /* 0x0003e8000c101118 */
[----:B------:R-:W2:Y:S01]  /*2f9a0*/  LDL.LU R33, [R1+0x494] ;  /* 0x0004940001217983 */ /* 0x000ea20000300800 */
[----:B----4-:R-:W-:Y:S01]  /*2f9b0*/  F2FP.SATFINITE.E5M2.F32.PACK_AB_MERGE_C R84, R31, R30, RZ ;  /* 0x0000001e1f54723e */ /* 0x010fe200048060ff */
[----:B-1----:R-:W-:Y:S01]  /*2f9c0*/  VIADD R74, R73, UR30 ;  /* 0x0000001e494a7c36 */ /* 0x002fe20008000000 */
[----:B------:R-:W-:Y:S01]  /*2f9d0*/  PRMT R73, R81, 0x9910, RZ ;  /* 0x0000991051497816 */ /* 0x000fe200000000ff */
[----:B------:R-:W4:Y:S04]  /*2f9e0*/  LDL.LU R30, [R1+0x290] ;  /* 0x00029000011e7983 */ /* 0x000f280000300800 */
[----:B------:R-:W4:Y:S01]  /*2f9f0*/  LDL.LU R31, [R1+0x294] ;  /* 0x00029400011f7983 */ /* 0x000f220000300800 */
[----:B---3--:R-:W-:-:S03]  /*2fa00*/  F2FP.SATFINITE.E5M2.F32.PACK_AB_MERGE_C R81, R29, R28, RZ ;  /* 0x0000001c1d51723e */ /* 0x008fc600048060ff */
[----:B------:R-:W3:Y:S04]  /*2fa10*/  LDL.LU R28, [R1+0x90] ;  /* 0x00009000011c7983 */ /* 0x000ee80000300800 */
[----:B------:R-:W3:Y:S01]  /*2fa20*/  LDL.LU R29, [R1+0x94] ;  /* 0x00009400011d7983 */ /* 0x000ee20000300800 */
[----:B------:R-:W-:Y:S01]  /*2fa30*/  ISETP.LT.AND P1, PT, R37, UR6, !P1 ;  /* 0x0000000625007c0c */ /* 0x000fe2000cf21270 */
[----:B------:R-:W-:Y:S01]  /*2fa40*/  IMAD.X R79, R79, 0x1, R69, P6 ;  /* 0x000000014f4f7824 */ /* 0x000fe200030e0645 */
[----:B------:R-:W-:Y:S01]  /*2fa50*/  ISETP.LT.AND P5, PT, R67, UR9, !P4 ;  /* 0x0000000943007c0c */ /* 0x000fe2000e7a1270 */
[----:B------:R-:W1:Y:S01]  /*2fa60*/  LDCU UR6, c[0x0][0x398] ;  /* 0x00007300ff0677ac */ /* 0x000e620008000800 */
[----:B------:R-:W-:Y:S02]  /*2fa70*/  SHF.R.S32.HI R75, RZ, 0x1f, R74 ;  /* 0x0000001fff4b7819 */ /* 0x000fe4000001144a */
[----:B------:R-:W-:Y:S01]  /*2fa80*/  IADD3 R76, P6, PT, R74, R0, RZ ;  /* 0x000000004a4c7210 */ /* 0x000fe20007fde0ff */
[----:B------:R-:W1:Y:S01]  /*2fa90*/  LDCU UR9, c[0x0][0x398] ;  /* 0x00007300ff0977ac */ /* 0x000e620008000800 */
[----:B------:R-:W-:-:S03]  /*2faa0*/  SHF.R.S32.HI R73, RZ, 0x8, R73 ;  /* 0x00000008ff497819 */ /* 0x000fc60000011449 */
[----:B------:R-:W-:Y:S01]  /*2fab0*/  IMAD.X R77, R75, 0x1, R72, P6 ;  /* 0x000000014b4d7824 */ /* 0x000fe200030e0648 */
[----:B------:R-:W-:Y:S01]  /*2fac0*/  PRMT R82, R82, 0x9910, RZ ;  /* 0x0000991052527816 */ /* 0x000fe200000000ff */
[----:B------:R1:W-:Y:S04]  /*2fad0*/  @P1 STG.E.U8 desc[UR24][R78.64], R81 ;  /* 0x000000514e001986 */ /* 0x0003e8000c101118 */
[----:B------:R5:W-:Y:S01]  /*2fae0*/  @P5 STG.E.U8 desc[UR24][R76.64], R73 ;  /* 0x000000494c005986 */ /* 0x000be2000c101118 */
[----:B0-----:R-:W-:Y:S01]  /*2faf0*/  ISETP.LT.AND P5, PT, R34, UR4, !P4 ;  /* 0x0000000422007c0c */ /* 0x001fe2000e7a1270 */
[----:B------:R-:W0:Y:S01]  /*2fb00*/  LDCU UR4, c[0x0][0x39c] ;  /* 0x00007380ff0477ac */ /* 0x000e220008000800 */
[----:B-1----:R-:W-:Y:S02]  /*2fb10*/  IADD3 R78, P6, PT, R74, R2, RZ ;  /* 0x000000024a4e7210 */ /* 0x002fe40007fde0ff */
[----:B-----5:R-:W-:Y:S01]  /*2fb20*/  PRMT R73, R80, 0x9910, RZ ;  /* 0x0000991050497816 */ /* 0x020fe200000000ff */
[----:B------:R-:W-:-:S02]  /*2fb30*/  IMAD.MOV.U32 R80, RZ, RZ, R82 ;  /* 0x000000ffff507224 */ /* 0x000fc400078e0052 */
[----:B------:R-:W-:Y:S01]  /*2fb40*/  IMAD.X R79, R75, 0x1, R71, P6 ;  /* 0x000000014b4f7824 */ /* 0x000fe200030e0647 */
[----:B------:R-:W-:Y:S01]  /*2fb50*/  ISETP.LT.AND P1, PT, R35, UR10, !P4 ;  /* 0x0000000a23007c0c */ /* 0x000fe2000e721270 */
[----:B------:R-:W1:Y:S01]  /*2fb60*/  LDCU UR10, c[0x0][0x398] ;  /* 0x00007300ff0a77ac */ /* 0x000e620008000800 */
[----:B------:R-:W-:Y:S02]  /*2fb70*/  SHF.R.S32.HI R80, RZ, 0x8, R80 ;  /* 0x00000008ff507819 */ /* 0x000fe40000011450 */
[----:B------:R-:W-:Y:S01]  /*2fb80*/  ISETP.LT.AND P4, PT, R37, UR6, !P4 ;  /* 0x0000000625007c0c */ /* 0x000fe2000e781270 */
[----:B------:R-:W5:Y:S01]  /*2fb90*/  LDCU UR6, c[0x0][0x39c] ;  /* 0x00007380ff0677ac */ /* 0x000f620008000800 */
        /* <DEDUP_REMOVED lines=11> */
[----:B------:R-:W-:Y:S01]  /*2fc50*/  ISETP.GE.AND P4, PT, R81, UR4, PT ;  /* 0x0000000451007c0c */ /* 0x000fe2000bf86270 */
[----:B------:R-:W0:Y:S01]  /*2fc60*/  LDCU UR4, c[0x0][0x398] ;  /* 0x00007300ff0477ac */ /* 0x000e220008000800 */
[----:B---3--:R-:W-:Y:S02]  /*2fc70*/  F2FP.SATFINITE.E5M2.F32.PACK_AB_MERGE_C R81, R29, R28, RZ ;  /* 0x0000001c1d51723e */ /* 0x008fe400048060ff */
[----:B------:R-:W3:Y:S04]  /*2fc80*/  LDL.LU R28, [R1+0x698] ;  /* 0x00069800011c7983 */ /* 0x000ee80000300800 */
[----:B------:R-:W3:Y:S01]  /*2fc90*/  LDL.LU R29, [R1+0x69c] ;  /* 0x00069c00011d7983 */ /* 0x000ee20000300800 */
        /* <DEDUP_REMOVED lines=12> */
[----:B----4-:R-:W-:-:S02]  /*2fd60*/  F2FP.SATFINITE.E5M2.F32.PACK_AB_MERGE_C R82, R31, R30, RZ ;  /* 0x0000001e1f52723e */ /* 0x010fc400048060ff */
[----:B------:R-:W-:Y:S01]  /*2fd70*/  @P1 STG.E.U8 desc[UR24][R76.64], R84 ;  /* 0x000000544c001986 */ /* 0x000fe2000c101118 */
[----:B------:R-:W-:-:S03]  /*2fd80*/  PRMT R78, R83, 0x9910, RZ ;  /* 0x00009910534e7816 */ /* 0x000fc600000000ff */
[----:B------:R-:W2:Y:S04]  /*2fd90*/  LDL.LU R33, [R1+0x49c] ;  /* 0x00049c0001217983 */ /* 0x000ea80000300800 */
[----:B------:R4:W-:Y:S04]  /*2fda0*/  @P5 STG.E.U8 desc[UR24][R74.64], R83 ;  /* 0x000000534a005986 */ /* 0x0009e8000c101118 */
[----:B------:R-:W2:Y:S04]  /*2fdb0*/  LDL.LU R30, [R1+0x298] ;  /* 0x00029800011e7983 */ /* 0x000ea80000300800 */
[----:B------:R-:W2:Y:S01]  /*2fdc0*/  LDL.LU R31, [R1+0x29c] ;  /* 0x00029c00011f7983 */ /* 0x000ea20000300800 */
[----:B-1----:R-:W-:Y:S01]  /*2fdd0*/  ISETP.LT.AND P1, PT, R35, UR10, !P3 ;  /* 0x0000000a23007c0c */ /* 0x002fe2000df21270 */
[----:B------:R-:W1:Y:S01]  /*2fde0*/  LDCU UR10, c[0x0][0x398] ;  /* 0x00007300ff0a77ac */ /* 0x000e620008000800 */
[----:B------:R-:W-:Y:S01]  /*2fdf0*/  ISETP.LT.AND P3, PT, R37, UR14, !P3 ;  /* 0x0000000e25007c0c */ /* 0x000fe2000df61270 */
[----:B----4-:R-:W-:Y:S01]  /*2fe00*/  VIADD R75, R66, 0x28 ;  /* 0x00000028424b7836 */ /* 0x010fe20000000000 */
[----:B------:R-:W-:Y:S01]  /*2fe10*/  IADD3 R76, P5, PT, R73, R68, RZ ;  /* 0x00000044494c7210 */ /* 0x000fe20007fbe0ff */
[----:B------:R-:W4:Y:S01]  /*2fe20*/  LDCU UR14, c[0x0][0x398] ;  /* 0x00007300ff0e77ac */ /* 0x000f220008000800 */
[----:B---3--:R-:W-:-:S02]  /*2fe30*/  F2FP.SATFINITE.E5M2.F32.PACK_AB_MERGE_C R83, R29, R28, RZ ;  /* 0x0000001c1d53723e */ /* 0x008fc400048060ff */
[----:B------:R-:W3:Y:S04]  /*2fe40*/  LDL.LU R28, [R1+0x98] ;  /* 0x00009800011c7983 */ /* 0x000ee80000300800 */
[----:B------:R-:W3:Y:S01]  /*2fe50*/  LDL.LU R29, [R1+0x9c] ;  /* 0x00009c00011d7983 */ /* 0x000ee20000300800 */
[----:B------:R-:W-:Y:S01]  /*2fe60*/  IADD3 R74, P6, PT, R73, R70, RZ ;  /* 0x00000046494a7210 */ /* 0x000fe20007fde0ff */
[C---:B------:R-:W-:Y:S01]  /*2fe70*/  IMAD.X R77, R80.reuse, 0x1, R3, P5 ;  /* 0x00000001504d7824 */ /* 0x040fe200028e0603 */
[----:B-----5:R-:W-:Y:S01]  /*2fe80*/  ISETP.GE.AND P5, PT, R75, UR6, PT ;  /* 0x000000064b007c0c */ /* 0x020fe2000bfa6270 */
[----:B------:R-:W-:Y:S01]  /*2fe90*/  VIADD R73, R73, UR30 ;  /* 0x0000001e49497c36 */ /* 0x000fe20008000000 */
[----:B------:R-:W5:Y:S01]  /*2fea0*/  LDCU UR6, c[0x0][0x398] ;  /* 0x00007300ff0677ac */ /* 0x000f620008000800 */
[----:B------:R-:W-:Y:S01]  /*2feb0*/  IMAD.X R75, R80, 0x1, R69, P6 ;  /* 0x00000001504b7824 */ /* 0x000fe200030e0645 */
[----:B------:R1:W-:Y:S02]  /*2fec0*/  @P1 STG.E.U8 desc[UR24][R76.64], R82 ;  /* 0x000000524c001986 */ /* 0x0003e4000c101118 */
[----:B------:R-:W-:-:S02]  /*2fed0*/  SHF.R.S32.HI R79, RZ, 0x1f, R73 ;  /* 0x0000001fff4f7819 */ /* 0x000fc40000011449 */
[----:B------:R4:W-:Y:S01]  /*2fee0*/  @P3 STG.E.U8 desc[UR24][R74.64], R81 ;  /* 0x000000514a003986 */ /* 0x0009e2000c101118 */
[----:B------:R-:W-:Y:S01]  /*2fef0*/  ISETP.LT.AND P3, PT, R67, UR4, !P2 ;  /* 0x0000000443007c0c */ /* 0x000fe2000d761270 */
[----:B------:R-:W2:Y:S01]  /*2ff00*/  LDCU UR4, c[0x0][0x39c] ;  /* 0x00007380ff0477ac */ /* 0x000ea20008000800 */
[----:B0-----:R-:W-:Y:S01]  /*2ff10*/  ISETP.LT.AND P1, PT, R34, UR9, !P2 ;  /* 0x0000000922007c0c */ /* 0x001fe2000d721270 */
[----:B------:R-:W3:Y:S01]  /*2ff20*/  LDL.LU R39, [R1+0x6a0] ;  /* 0x0006a00001277983 */ /* 0x000ee20000300800 */
[----:B------:R-:W-:Y:S01]  /*2ff30*/  PRMT R80, R84, 0x9910, RZ ;  /* 0x0000991054507816 */ /* 0x000fe200000000ff */
[----:B------:R-:W0:Y:S01]  /*2ff40*/  LDCU UR9, c[0x0][0x398] ;  /* 0x00007300ff0977ac */ /* 0x000e220008000800 */
[----:B-1----:R-:W-:Y:S01]  /*2ff50*/  IADD3 R76, P6, PT, R73, R0, RZ ;  /* 0x00000000494c7210 */ /* 0x002fe20007fde0ff */
[----:B------:R-:W3:Y:S04]  /*2ff60*/  LDL.LU R36, [R1+0x6a4] ;  /* 0x0006a40001247983 */ /* 0x000ee80000300800 */
[----:B------:R-:W-:Y:S01]  /*2ff70*/  IMAD.X R77, R79, 0x1, R72, P6 ;  /* 0x000000014f4d7824 */ /* 0x000fe200030e0648 */
[----:B----4-:R-:W-:-:S02]  /*2ff80*/  IADD3 R74, P6, PT, R73, R2, RZ ;  /* 0x00000002494a7210 */ /* 0x010fc40007fde0ff */
[----:B------:R-:W-:Y:S02]  /*2ff90*/  SHF.R.S32.HI R80, RZ, 0x8, R80 ;  /* 0x00000008ff507819 */ /* 0x000fe40000011450 */
[----:B------:R-:W-:Y:S01]  /*2ffa0*/  SHF.R.S32.HI R78, RZ, 0x8, R78 ;  /* 0x00000008ff4e7819 */ /* 0x000fe2000001144e */
[----:B------:R-:W-:Y:S02]  /*2ffb0*/  IMAD.X R75, R79, 0x1, R71, P6 ;  /* 0x000000014f4b7824 */ /* 0x000fe400030e0647 */
[----:B------:R1:W-:Y:S04]  /*2ffc0*/  @P3 STG.E.U8 desc[UR24][R76.64], R80 ;  /* 0x000000504c003986 */ /* 0x0003e8000c101118 */
[----:B------:R4:W-:Y:S01]  /*2ffd0*/  @P1 STG.E.U8 desc[UR24][R74.64], R78 ;  /* 0x0000004e4a001986 */ /* 0x0009e2000c101118 */
[----:B-----5:R-:W-:Y:S01]  /*2ffe0*/  ISETP.LT.AND P1, PT, R35, UR6, !P2 ;  /* 0x0000000623007c0c */ /* 0x020fe2000d721270 */
[----:B------:R-:W5:Y:S01]  /*2fff0*/  LDCU UR6, c[0x0][0x39c] ;  /* 0x00007380ff0677ac */ /* 0x000f620008000800 */
        /* <DEDUP_REMOVED lines=15> */
[C---:B------:R-:W-:Y:S01]  /*300f0*/  IADD3 R78, P6, PT, R73.reuse, R70, RZ ;  /* 0x00000046494e7210 */ /* 0x040fe20007fde0ff */
[----:B------:R-:W-:Y:S01]  /*30100*/  VIADD R75, R73, UR30 ;  /* 0x0000001e494b7c36 */ /* 0x000fe20008000000 */
[----:B------:R-:W-:Y:S01]  /*30110*/  ISETP.LT.AND P2, PT, R37, UR10, !P2 ;  /* 0x0000000a25007c0c */ /* 0x000fe2000d741270 */
[----:B------:R-:W1:Y:S01]  /*30120*/  LDCU UR10, c[0x0][0x398] ;  /* 0x00007300ff0a77ac */ /* 0x000e620008000800 */
[----:B------:R-:W-:Y:S01]  /*30130*/  ISETP.LT.AND P3, PT, R67, UR12, !P0 ;  /* 0x0000000c43007c0c */ /* 0x000fe2000c761270 */
[----:B------:R-:W-:Y:S01]  /*30140*/  IMAD.X R79, R79, 0x1, R69, P6 ;  /* 0x000000014f4f7824 */ /* 0x000fe200030e0645 */
[----:B------:R-:W-:Y:S01]  /*30150*/  SHF.R.S32.HI R73, RZ, 0x1f, R75 ;  /* 0x0000001fff497819 */ /* 0x000fe2000001144b */
[----:B------:R-:W3:Y:S01]  /*30160*/  LDL.LU R43, [R1+0x6a8] ;  /* 0x0006a800012b7983 */ /* 0x000ee20000300800 */
[----:B------:R-:W-:Y:S01]  /*30170*/  IADD3 R76, P6, PT, R75, R0, RZ ;  /* 0x000000004b4c7210 */ /* 0x000fe20007fde0ff */
[----:B------:R-:W1:Y:S01]  /*30180*/  LDCU UR12, c[0x0][0x398] ;  /* 0x00007300ff0c77ac */ /* 0x000e620008000800 */
[----:B------:R-:W-:Y:S01]  /*30190*/  SHF.R.S32.HI R74, RZ, 0x8, R74 ;  /* 0x00000008ff4a7819 */ /* 0x000fe2000001144a */
[----:B------:R-:W3:Y:S02]  /*301a0*/  LDL.LU R40, [R1+0x6ac] ;  /* 0x0006ac0001287983 */ /* 0x000ee40000300800 */
[----:B------:R-:W-:-:S02]  /*301b0*/  IMAD.X R77, R73, 0x1, R72, P6 ;  /* 0x00000001494d7824 */ /* 0x000fc400030e0648 */
[----:B------:R1:W-:Y:S04]  /*301c0*/  @P2 STG.E.U8 desc[UR24][R78.64], R74 ;  /* 0x0000004a4e002986 */ /* 0x0003e8000c101118 */
[----:B------:R5:W-:Y:S01]  /*301d0*/  @P3 STG.E.U8 desc[UR24][R76.64], R83 ;  /* 0x000000534c003986 */ /* 0x000be2000c101118 */
[----:B0-----:R-:W-:Y:S01]  /*301e0*/  ISETP.LT.AND P3, PT, R34, UR9, !P0 ;  /* 0x0000000922007c0c */ /* 0x001fe2000c761270 */
[----:B------:R-:W0:Y:S01]  /*301f0*/  LDCU UR9, c[0x0][0x398] ;  /* 0x00007300ff0977ac */ /* 0x000e220008000800 */
[----:B------:R-:W-:Y:S01]  /*30200*/  ISETP.LT.AND P2, PT, R35, UR14, !P0 ;  /* 0x0000000e23007c0c */ /* 0x000fe2000c741270 */
[----:B------:R-:W3:Y:S01]  /*30210*/  LDL.LU R41, [R1+0x4a8] ;  /* 0x0004a80001297983 */ /* 0x000ee20000300800 */
[----:B------:R-:W0:Y:S01]  /*30220*/  LDCU UR14, c[0x0][0x398] ;  /* 0x00007300ff0e77ac */ /* 0x000e220008000800 */
[----:B-1----:R-:W-:Y:S01]  /*30230*/  IADD3 R78, P6, PT, R75, R2, RZ ;  /* 0x000000024b4e7210 */ /* 0x002fe20007fde0ff */
[----:B------:R-:W-:Y:S01]  /*30240*/  VIADD R74, R66, 0x29 ;  /* 0x00000029424a7836 */ /* 0x000fe20000000000 */
[----:B------:R-:W3:Y:S03]  /*30250*/  LDL.LU R38, [R1+0x4ac] ;  /* 0x0004ac0001267983 */ /* 0x000ee60000300800 */
[----:B------:R-:W-:Y:S01]  /*30260*/  IMAD.X R79, R73, 0x1, R71, P6 ;  /* 0x00000001494f7824 */ /* 0x000fe200030e0647 */
[----:B-----5:R-:W-:-:S02]  /*30270*/  IADD3 R76, P6, PT, R75, R68, RZ ;  /* 0x000000444b4c7210 */ /* 0x020fc40007fde0ff */
[----:B------:R-:W-:Y:S01]  /*30280*/  ISETP.GE.AND P1, PT, R74, UR4, PT ;  /* 0x000000044a007c0c */ /* 0x000fe2000bf26270 */
[----:B------:R-:W-:Y:S01]  /*30290*/  VIADD R74, R66, 0x2a ;  /* 0x0000002a424a7836 */ /* 0x000fe20000000000 */
[----:B------:R1:W-:Y:S01]  /*302a0*/  @P3 STG.E.U8 desc[UR24][R78.64], R82 ;  /* 0x000000524e003986 */ /* 0x0003e2000c101118 */
[----:B------:R-:W-:Y:S01]  /*302b0*/  IMAD.X R77, R73, 0x1, R3, P6 ;  /* 0x00000001494d7824 */ /* 0x000fe200030e0603 */
[----:B------:R-:W5:Y:S01]  /*302c0*/  LDCU UR4, c[0x0][0x398] ;  /* 0x00007300ff0477ac */ /* 0x000f620008000800 */
[----:B------:R-:W-:Y:S02]  /*302d0*/  PRMT R83, R83, 0x9910, RZ ;  /* 0x0000991053537816 */ /* 0x000fe400000000ff */
[----:B------:R-:W-:Y:S01]  /*302e0*/  ISETP.GE.AND P3, PT, R74, UR6, PT ;  /* 0x000000064a007c0c */ /* 0x000fe2000bf66270 */
[----:B------:R-:W-:Y:S01]  /*302f0*/  VIADD R74, R75, UR30 ;  /* 0x0000001e4b4a7c36 */ /* 0x000fe20008000000 */
[----:B------:R5:W-:Y:S01]  /*30300*/  @P2 STG.E.U8 desc[UR24][R76.64], R80 ;  /* 0x000000504c002986 */ /* 0x000be2000c101118 */
[----:B0-----:R-:W-:Y:S01]  /*30310*/  ISETP.LT.AND P0, PT, R37, UR9, !P0 ;  /* 0x0000000925007c0c */ /* 0x001fe2000c701270 */
[----:B------:R-:W0:Y:S01]  /*30320*/  LDCU UR6, c[0x0][0x398] ;  /* 0x00007300ff0677ac */ /* 0x000e220008000800 */
[----:B-1----:R-:W-:Y:S01]  /*30330*/  IADD3 R78, P6, PT, R75, R70, RZ ;  /* 0x000000464b4e7210 */ /* 0x002fe20007fde0ff */
[----:B------:R-:W1:Y:S01]  /*30340*/  LDCU UR9, c[0x0][0x398] ;  /* 0x00007300ff0977ac */ /* 0x000e620008000800 */
[----:B------:R-:W-:-:S02]  /*30350*/  ISETP.LT.AND P2, PT, R67, UR10, !P4 ;  /* 0x0000000a43007c0c */ /* 0x000fc4000e741270 */
[----:B------:R-:W-:Y:S01]  /*30360*/  SHF.R.S32.HI R75, RZ, 0x1f, R74 ;  /* 0x0000001fff4b7819 */ /* 0x000fe2000001144a */
[----:B------:R-:W-:Y:S01]  /*30370*/  IMAD.X R79, R73, 0x1, R69, P6 ;  /* 0x00000001494f7824 */ /* 0x000fe200030e0645 */
[----:B------:R-:W-:Y:S01]  /*30380*/  PRMT R82, R82, 0x9910, RZ ;  /* 0x0000991052527816 */ /* 0x000fe200000000ff */
[----:B------:R-:W-:Y:S01]  /*30390*/  IMAD.MOV.U32 R73, RZ, RZ, R83 ;  /* 0x000000ffff497224 */ /* 0x000fe200078e0053 */
[----:B-----5:R-:W-:Y:S01]  /*303a0*/  IADD3 R76, P6, PT, R74, R0, RZ ;  /* 0x000000004a4c7210 */ /* 0x020fe20007fde0ff */
[----:B------:R-:W5:Y:S03]  /*303b0*/  LDCU UR10, c[0x0][0x398] ;  /* 0x00007300ff0a77ac */ /* 0x000f660008000800 */
[----:B------:R-:W-:Y:S01]  /*303c0*/  SHF.R.S32.HI R73, RZ, 0x8, R73 ;  /* 0x00000008ff497819 */ /* 0x000fe20000011449 */
[----:B------:R-:W-:Y:S01]  /*303d0*/  IMAD.X R77, R75, 0x1, R72, P6 ;  /* 0x000000014b4d7824 */ /* 0x000fe200030e0648 */
[----:B------:R0:W-:Y:S04]  /*303e0*/  @P0 STG.E.U8 desc[UR24][R78.64], R81 ;  /* 0x000000514e000986 */ /* 0x0001e8000c101118 */
[----:B------:R1:W-:Y:S01]  /*303f0*/  @P2 STG.E.U8 desc[UR24][R76.64], R73 ;  /* 0x000000494c002986 */ /* 0x0003e2000c101118 */
[----:B------:R-:W-:Y:S01]  /*30400*/  ISETP.LT.AND P2, PT, R34, UR4, !P4 ;  /* 0x0000000422007c0c */ /* 0x000fe2000e741270 */
[----:B------:R-:W2:Y:S01]  /*30410*/  LDCU UR4, c[0x0][0x39c] ;  /* 0x00007380ff0477ac */ /* 0x000ea20008000800 */
[----:B0-----:R-:W-:-:S02]  /*30420*/  IADD3 R78, P6, PT, R74, R2, RZ ;  /* 0x000000024a4e7210 */ /* 0x001fc40007fde0ff */
[----:B-1----:R-:W-:Y:S01]  /*30430*/  PRMT R73, R80, 0x9910, RZ ;  /* 0x0000991050497816 */ /* 0x002fe200000000ff */
[----:B------:R-:W-:Y:S02]  /*30440*/  IMAD.MOV.U32 R80, RZ, RZ, R82 ;  /* 0x000000ffff507224 */ /* 0x000fe400078e0052 */
[----:B------:R-:W-:-:S03]  /*30450*/  IMAD.X R79, R75, 0x1, R71, P6 ;  /* 0x000000014b4f7824 */ /* 0x000fc600030e0647 */
[----:B------:R-:W-:Y:S02]  /*30460*/  SHF.R.S32.HI R80, RZ, 0x8, R80 ;  /* 0x00000008ff507819 */ /* 0x000fe40000011450 */
[----:B------:R-:W-:Y:S02]  /*30470*/  F2FP.SATFINITE.E5M2.F32.PACK_AB_MERGE_C R83, R36, R39, RZ ;  /* 0x000000272453723e */ /* 0x000fe400048060ff */
[----:B------:R-:W3:Y:S04]  /*30480*/  LDL.LU R39, [R1+0x6b0] ;  /* 0x0006b00001277983 */ /* 0x000ee80000300800 */
[----:B------:R0:W-:Y:S01]  /*30490*/  @P2 STG.E.U8 desc[UR24][R78.64], R80 ;  /* 0x000000504e002986 */ /* 0x0001e2000c101118 */
[----:B----4-:R-:W-:-:S03]  /*304a0*/  F2FP.SATFINITE.E5M2.F32.PACK_AB_MERGE_C R82, R31, R30, RZ ;  /* 0x0000001e1f52723e */ /* 0x010fc600048060ff */
[----:B------:R-:W4:Y:S01]  /*304b0*/  LDL.LU R36, [R1+0x6b4] ;  /* 0x0006b40001247983 */ /* 0x000f220000300800 */
[----:B0-----:R-:W-:Y:S02]  /*304c0*/  PRMT R79, R81, 0x9910, RZ ;  /* 0x00009910514f7816 */ /* 0x001fe400000000ff */
[----:B--2---:R-:W-:Y:S02]  /*304d0*/  F2FP.SATFINITE.E5M2.F32.PACK_AB_MERGE_C R81, R33, R32, RZ ;  /* 0x000000202151723e */ /* 0x004fe400048060ff */
[----:B------:R-:W2:Y:S04]  /*304e0*/  LDL.LU R32, [R1+0x4b0] ;  /* 0x0004b00001207983 */ /* 0x000ea80000300800 */
[----:B------:R-:W2:Y:S04]  /*304f0*/  LDL.LU R33, [R1+0x4b4] ;  /* 0x0004b40001217983 */ /* 0x000ea80000300800 */
[----:B------:R-:W2:Y:S04]  /*30500*/  LDL.LU R30, [R1+0x2a8] ;  /* 0x0002a800011e7983 */ /* 0x000ea80000300800 */
[----:B------:R-:W2:Y:S01]  /*30510*/  LDL.LU R31, [R1+0x2ac] ;  /* 0x0002ac00011f7983 */ /* 0x000ea20000300800 */
        /* <DEDUP_REMOVED lines=8> */
[----:B-----5:R-:W-:Y:S01]  /*305a0*/  ISETP.LT.AND P2, PT, R67, UR10, !P5 ;  /* 0x0000000a43007c0c */ /* 0x020fe2000ef41270 */
[----:B------:R-:W-:Y:S01]  /*305b0*/  VIADD R78, R66, 0x2b ;  /* 0x0000002b424e7836 */ /* 0x000fe20000000000 */
[----:B------:R-:W-:Y:S01]  /*305c0*/  SHF.R.S32.HI R79, RZ, 0x8, R79 ;  /* 0x00000008ff4f7819 */ /* 0x000fe2000001144f */
[----:B------:R-:W1:Y:S02]  /*305d0*/  LDCU UR10, c[0x0][0x398] ;  /* 0x00007300ff0a77ac */ /* 0x000e640008000800 */
[----:B------:R5:W-:Y:S01]  /*305e0*/  @P0 STG.E.U8 desc[UR24][R76.64], R73 ;  /* 0x000000494c000986 */ /* 0x000be2000c101118 */
[----:B------:R-:W-:Y:S01]  /*305f0*/  ISETP.LT.AND P0, PT, R37, UR9, !P4 ;  /* 0x0000000925007c0c */ /* 0x000fe2000e701270 */
[----:B------:R-:W0:Y:S01]  /*30600*/  LDCU UR9, c[0x0][0x398] ;  /* 0x00007300ff0977ac */ /* 0x000e220008000800 */
[C---:B-----5:R-:W-:Y:S01]  /*30610*/  VIADD R73, R74.reuse, UR30 ;  /* 0x0000001e4a497c36 */ /* 0x060fe20008000000 */
[----:B------:R-:W-:-:S04]  /*30620*/  IADD3 R76, P4, PT, R74, R70, RZ ;  /* 0x000000464a4c7210 */ /* 0x000fc80007f9e0ff */
[----:B------:R-:W-:Y:S02]  /*30630*/  SHF.R.S32.HI R80, RZ, 0x1f, R73 ;  /* 0x0000001fff507819 */ /* 0x000fe40000011449 */
[----:B------:R-:W-:Y:S01]  /*30640*/  IADD3 R74, P6, PT, R73, R0, RZ ;  /* 0x00000000494a7210 */ /* 0x000fe20007fde0ff */
[----:B------:R-:W-:Y:S01]  /*30650*/  IMAD.X R77, R75, 0x1, R69, P4 ;  /* 0x000000014b4d7824 */ /* 0x000fe200020e0645 */
[----:B------:R-:W-:Y:S01]  /*30660*/  ISETP.GE.AND P4, PT, R78, UR4, PT ;  /* 0x000000044e007c0c */ /* 0x000fe2000bf86270 */
[----:B------:R-:W5:Y:S02]  /*30670*/  LDCU UR4, c[0x0][0x39c] ;  /* 0x00007380ff0477ac */ /* 0x000f640008000800 */
[----:B------:R-:W-:Y:S01]  /*30680*/  IMAD.X R75, R80, 0x1, R72, P6 ;  /* 0x00000001504b7824 */ /* 0x000fe200030e0648 */
[----:B------:R-:W-:Y:S01]  /*30690*/  IADD3 R78, P6, PT, R73, R2, RZ ;  /* 0x00000002494e7210 */ /* 0x000fe20007fde0ff */
[----:B------:R1:W-:Y:S01]  /*306a0*/  @P0 STG.E.U8 desc[UR24][R76.64], R79 ;  /* 0x0000004f4c000986 */ /* 0x0003e2000c101118 */
[----:B0-----:R-:W-:Y:S01]  /*306b0*/  ISETP.LT.AND P0, PT, R35, UR6, !P5 ;  /* 0x0000000623007c0c */ /* 0x001fe2000ef01270 */
        /* <DEDUP_REMOVED lines=8> */
[C---:B------:R-:W-:Y:S01]  /*30740*/  IMAD.X R77, R80.reuse, 0x1, R3, P6 ;  /* 0x00000001504d7824 */ /* 0x040fe200030e0603 */
[C---:B-----5:R-:W-:Y:S02]  /*30750*/  IADD3 R74, P6, PT, R73.reuse, R70, RZ ;  /* 0x00000046494a7210 */ /* 0x060fe40007fde0ff */
[----:B------:R1:W-:Y:S01]  /*30760*/  @P2 STG.E.U8 desc[UR24][R78.64], R81 ;  /* 0x000000514e002986 */ /* 0x0003e2000c101118 */
[----:B------:R-:W-:Y:S02]  /*30770*/  VIADD R73, R73, UR30 ;  /* 0x0000001e49497c36 */ /* 0x000fe40008000000 */
[----:B------:R-:W-:Y:S01]  /*30780*/  IMAD.X R75, R80, 0x1, R69, P6 ;  /* 0x00000001504b7824 */ /* 0x000fe200030e0645 */
[----:B------:R-:W-:Y:S01]  /*30790*/  PRMT R83, R83, 0x9910, RZ ;  /* 0x0000991053537816 */ /* 0x000fe200000000ff */
[----:B------:R5:W-:Y:S01]  /*307a0*/  @P0 STG.E.U8 desc[UR24][R76.64], R82 ;  /* 0x000000524c000986 */ /* 0x000be2000c101118 */
[----:B------:R-:W-:Y:S01]  /*307b0*/  ISETP.LT.AND P0, PT, R67, UR9, !P1 ;  /* 0x0000000943007c0c */ /* 0x000fe2000cf01270 */
[----:B------:R-:W0:Y:S02]  /*307c0*/  LDCU UR9, c[0x0][0x398] ;  /* 0x00007300ff0977ac */ /* 0x000e240008000800 */
[----:B------:R0:W-:Y:S01]  /*307d0*/  @P5 STG.E.U8 desc[UR24][R74.64], R84 ;  /* 0x000000544a005986 */ /* 0x0001e2000c101118 */
[----:B------:R-:W-:Y:S01]  /*307e0*/  ISETP.LT.AND P5, PT, R34, UR10, !P1 ;  /* 0x0000000a22007c0c */ /* 0x000fe2000cfa1270 */
[----:B-1----:R-:W-:Y:S01]  /*307f0*/  VIADD R79, R66, 0x2c ;  /* 0x0000002c424f7836 */ /* 0x002fe20000000000 */
[----:B------:R-:W-:Y:S01]  /*30800*/  PRMT R80, R81, 0x9910, RZ ;  /* 0x0000991051507816 */ /* 0x000fe200000000ff */
[----:B------:R-:W-:Y:S01]  /*30810*/  IMAD.MOV.U32 R81, RZ, RZ, R83 ;  /* 0x000000ffff517224 */ /* 0x000fe200078e0053 */
[----:B------:R-:W-:Y:S01]  /*30820*/  SHF.R.S32.HI R78, RZ, 0x1f, R73 ;  /* 0x0000001fff4e7819 */ /* 0x000fe20000011449 */
[----:B------:R-:W1:Y:S01]  /*30830*/  LDCU UR10, c[0x0][0x398] ;  /* 0x00007300ff0a77ac */ /* 0x000e620008000800 */
        /* <DEDUP_REMOVED lines=8> */
[----:B------:R-:W-:Y:S01]  /*308c0*/  ISETP.GE.AND P2, PT, R79, UR4, PT ;  /* 0x000000044f007c0c */ /* 0x000fe2000bf46270 */
[----:B------:R-:W5:Y:S02]  /*308d0*/  LDCU UR4, c[0x0][0x39c] ;  /* 0x00007380ff0477ac */ /* 0x000f640008000800 */
[----:B------:R1:W-:Y:S01]  /*308e0*/  @P5 STG.E.U8 desc[UR24][R74.64], R80 ;  /* 0x000000504a005986 */ /* 0x0003e2000c101118 */
[----:B----4-:R-:W-:Y:S01]  /*308f0*/  F2FP.SATFINITE.E5M2.F32.PACK_AB_MERGE_C R83, R36, R39, RZ ;  /* 0x000000272453723e */ /* 0x010fe200048060ff */
[----:B------:R-:W4:Y:S01]  /*30900*/  LDCU UR12, c[0x0][0x398] ;  /* 0x00007300ff0c77ac */ /* 0x000f220008000800 */
[----:B0-----:R-:W-:Y:S01]  /*30910*/  PRMT R76, R82, 0x9910, RZ ;  /* 0x00009910524c7816 */ /* 0x001fe200000000ff */
[----:B-1----:R-:W-:Y:S01]  /*30920*/  VIADD R75, R66, 0x2d ;  /* 0x0000002d424b7836 */ /* 0x002fe20000000000 */
[----:B------:R-:W-:-:S02]  /*30930*/  IADD3 R74, P5, PT, R73, R68, RZ ;  /* 0x00000044494a7210 */ /* 0x000fc40007fbe0ff */
[----:B------:R-:W-:Y:S02]  /*30940*/  SHF.R.S32.HI R76, RZ, 0x8, R76 ;  /* 0x00000008ff4c7819 */ /* 0x000fe4000001144c */
[----:B------:R-:W-:Y:S01]  /*30950*/  ISETP.GE.AND P0, PT, R75, UR6, PT ;  /* 0x000000064b007c0c */ /* 0x000fe2000bf06270 */
[----:B------:R-:W-:Y:S01]  /*30960*/  IMAD.X R75, R78, 0x1, R3, P5 ;  /* 0x000000014e4b7824 */ /* 0x000fe200028e0603 */
[----:B------:R-:W-:Y:S02]  /*30970*/  ISETP.LT.AND P5, PT, R37, UR14, !P1 ;  /* 0x0000000e25007c0c */ /* 0x000fe4000cfa1270 */
[----:B------:R-:W-:Y:S01]  /*30980*/  PRMT R77, R84, 0x9910, RZ ;  /* 0x00009910544d7816 */ /* 0x000fe200000000ff */
[----:B------:R-:W-:Y:S01]  /*30990*/  VIADD R79, R66, 0x2e ;  /* 0x0000002e424f7836 */ /* 0x000fe20000000000 */
[----:B------:R0:W-:Y:S01]  /*309a0*/  @P6 STG.E.U8 desc[UR24][R74.64], R76 ;  /* 0x0000004c4a006986 */ /* 0x0001e2000c101118 */
[----:B------:R-:W-:Y:S01]  /*309b0*/  F2FP.SATFINITE.E5M2.F32.PACK_AB_MERGE_C R81, R40, R43, RZ ;  /* 0x0000002b2851723e */ /* 0x000fe200048060ff */
[----:B------:R-:W1:Y:S01]  /*309c0*/  LDCU UR6, c[0x0][0x398] ;  /* 0x00007300ff0677ac */ /* 0x000e620008000800 */
[----:B------:R-:W-:-:S02]  /*309d0*/  SHF.R.S32.HI R77, RZ, 0x8, R77 ;  /* 0x00000008ff4d7819 */ /* 0x000fc4000001144d */
[----:B---3--:R-:W-:Y:S01]  /*309e0*/  F2FP.SATFINITE.E5M2.F32.PACK_AB_MERGE_C R80, R29, R28, RZ ;  /* 0x0000001c1d50723e */ /* 0x008fe200048060ff */
[----:B------:R-:W3:Y:S01]  /*309f0*/  LDCU UR14, c[0x0][0x398] ;  /* 0x00007300ff0e77ac */ /* 0x000ee20008000800 */
[C---:B0-----:R-:W-:Y:S01]  /*30a00*/  IADD3 R74, P1, PT, R73.reuse, R70, RZ ;  /* 0x00000046494a7210 */ /* 0x041fe20007f3e0ff */
[----:B------:R-:W-:-:S04]  /*30a10*/  VIADD R73, R73, UR30 ;  /* 0x0000001e49497c36 */ /* 0x000fc80008000000 */
[----:B------:R-:W-:Y:S01]  /*30a20*/  IMAD.X R75, R78, 0x1, R69, P1 ;  /* 0x000000014e4b7824 */ /* 0x000fe200008e0645 */
[----:B------:R-:W-:Y:S01]  /*30a30*/  ISETP.LT.AND P1, PT, R67, UR9, !P3 ;  /* 0x0000000943007c0c */ /* 0x000fe2000df21270 */
[----:B------:R-:W0:Y:S01]  /*30a40*/  LDCU UR9, c[0x0][0x398] ;  /* 0x00007300ff0977ac */ /* 0x000e220008000800 */
[----:B------:R-:W-:Y:S02]  /*30a50*/  SHF.R.S32.HI R78, RZ, 0x1f, R73 ;  /* 0x0000001fff4e7819 */ /* 0x000fe40000011449 */
[----:B------:R-:W-:Y:S01]  /*30a60*/  IADD3 R76, P6, PT, R73, R0, RZ ;  /* 0x00000000494c7210 */ /* 0x000fe20007fde0ff */
[----:B------:R1:W-:Y:S04]  /*30a70*/  @P5 STG.E.U8 desc[UR24][R74.64], R77 ;  /* 0x0000004d4a005986 */ /* 0x0003e8000c101118 */
[----:B-1----:R-:W-:-:S05]  /*30a80*/  IMAD.X R77, R78, 0x1, R72, P6 ;  /* 0x000000014e4d7824 */ /* 0x002fca00030e0648 */
[----:B------:R1:W-:Y:S01]  /*30a90*/  @P1 STG.E.U8 desc[UR24][R76.64], R81 ;  /* 0x000000514c001986 */ /* 0x0003e2000c101118 */
[----:B-----5:R-:W-:Y:S01]  /*30aa0*/  ISETP.GE.AND P1, PT, R79, UR4, PT ;  /* 0x000000044f007c0c */ /* 0x020fe2000bf26270 */
[----:B------:R-:W5:Y:S01]  /*30ab0*/  LDCU UR4, c[0x0][0x398] ;  /* 0x00007300ff0477ac */ /* 0x000f620008000800 */
[----:B--2---:R-:W-:Y:S02]  /*30ac0*/  F2FP.SATFINITE.E5M2.F32.PACK_AB_MERGE_C R79, R31, R30, RZ ;  /* 0x0000001e1f4f723e */ /* 0x004fe400048060ff */
[----:B------:R-:W2:Y:S04]  /*30ad0*/  LDL.LU R30, [R1+0x2b0] ;  /* 0x0002b000011e7983 */ /* 0x000ea80000300800 */
[----:B------:R-:W2:Y:S04]  /*30ae0*/  LDL.LU R31, [R1+0x2b4] ;  /* 0x0002b400011f7983 */ /* 0x000ea80000300800 */
[----:B------:R-:W3:Y:S04]  /*30af0*/  LDL.LU R28, [R1+0xb0] ;  /* 0x0000b000011c7983 */ /* 0x000ee80000300800 */
[----:B------:R-:W3:Y:S01]  /*30b00*/  LDL.LU R29, [R1+0xb4] ;  /* 0x0000b400011d7983 */ /* 0x000ee20000300800 */
[----:B------:R-:W-:Y:S01]  /*30b10*/  ISETP.LT.AND P5, PT, R34, UR10, !P3 ;  /* 0x0000000a22007c0c */ /* 0x000fe2000dfa1270 */
[----:B------:R-:W4:Y:S01]  /*30b20*/  LDCU UR10, c[0x0][0x398] ;  /* 0x00007300ff0a77ac */ /* 0x000f220008000800 */
[----:B------:R-:W-:-:S02]  /*30b30*/  IADD3 R74, P6, PT, R73, R2, RZ ;  /* 0x00000002494a7210 */ /* 0x000fc40007fde0ff */
[----:B------:R-:W-:Y:S02]  /*30b40*/  F2FP.SATFINITE.E5M2.F32.PACK_AB_MERGE_C R82, R38, R41, RZ ;  /* 0x000000292652723e */ /* 0x000fe400048060ff */
[----:B-1----:R-:W-:Y:S01]  /*30b50*/  PRMT R81, R81, 0x9910, RZ ;  /* 0x0000991051517816 */ /* 0x002fe200000000ff */
[----:B------:R-:W-:Y:S01]  /*30b60*/  IMAD.X R75, R78, 0x1, R71, P6 ;  /* 0x000000014e4b7824 */ /* 0x000fe200030e0647 */
[----:B------:R-:W-:Y:S01]  /*30b70*/  ISETP.LT.AND P6, PT, R35, UR6, !P3 ;  /* 0x0000000623007c0c */ /* 0x000fe2000dfc1270 */
[----:B------:R-:W1:Y:S01]  /*30b80*/  LDCU UR6, c[0x0][0x398] ;  /* 0x00007300ff0677ac */ /* 0x000e620008000800 */
[----:B------:R-:W3:Y:S04]  /*30b90*/  LDL.LU R41, [R1+0x6b8] ;  /* 0x0006b80001297983 */ /* 0x000ee80000300800 */
[----:B------:R4:W-:Y:S01]  /*30ba0*/  @P5 STG.E.U8 desc[UR24][R74.64], R82 ;  /* 0x000000524a005986 */ /* 0x0009e2000c101118 */
[----:B0-----:R-:W-:Y:S01]  /*30bb0*/  ISETP.LT.AND P3, PT, R37, UR9, !P3 ;  /* 0x0000000925007c0c */ /* 0x001fe2000df61270 */
[----:B------:R-:W0:Y:S02]  /*30bc0*/  LDCU UR9, c[0x0][0x398] ;  /* 0x00007300ff0977ac */ /* 0x000e240008000800 */
[----:B------:R-:W3:Y:S01]  /*30bd0*/  LDL.LU R38, [R1+0x6bc] ;  /* 0x0006bc0001267983 */ /* 0x000ee20000300800 */
[----:B------:R-:W-:-:S03]  /*30be0*/  F2FP.SATFINITE.E5M2.F32.PACK_AB_MERGE_C R84, R33, R32, RZ ;  /* 0x000000202154723e */ /* 0x000fc600048060ff */
[----:B------:R-:W3:Y:S01]  /*30bf0*/  LDL.LU R39, [R1+0x4b8] ;  /* 0x0004b80001277983 */ /* 0x000ee20000300800 */
[----:B----4-:R-:W-:-:S03]  /*30c00*/  IADD3 R74, P5, PT, R73, R68, RZ ;  /* 0x00000044494a7210 */ /* 0x010fc60007fbe0ff */
[----:B------:R-:W4:Y:S02]  /*30c10*/  LDL.LU R36, [R1+0x4bc] ;  /* 0x0004bc0001247983 */ /* 0x000f240000300800 */
[----:B------:R-:W-:Y:S01]  /*30c20*/  IMAD.X R75, R78, 0x1, R3, P5 ;  /* 0x000000014e4b7824 */ /* 0x000fe200028e0603 */
[----:B------:R-:W-:Y:S01]  /*30c30*/  ISETP.LT.AND P5, PT, R67, UR10, !P4 ;  /* 0x0000000a43007c0c */ /* 0x000fe2000e7a1270 */
[----:B------:R-:W0:Y:S01]  /*30c40*/  LDCU UR10, c[0x0][0x398] ;  /* 0x00007300ff0a77ac */ /* 0x000e220008000800 */
[----:B------:R-:W-:Y:S01]  /*30c50*/  PRMT R82, R82, 0x9910, RZ ;  /* 0x0000991052527816 */ /* 0x000fe200000000ff */
[----:B------:R-:W4:Y:S04]  /*30c60*/  LDL.LU R32, [R1+0x2b8] ;  /* 0x0002b80001207983 */ /* 0x000f280000300800 */
[----:B------:R0:W-:Y:S01]  /*30c70*/  @P6 STG.E.U8 desc[UR24][R74.64], R79 ;  /* 0x0000004f4a006986 */ /* 0x0001e2000c101118 */
[C---:B------:R-:W-:Y:S01]  /*30c80*/  IADD3 R76, P6, PT, R73.reuse, R70, RZ ;  /* 0x00000046494c7210 */ /* 0x040fe20007fde0ff */
[----:B------:R-:W-:-:S02]  /*30c90*/  VIADD R73, R73, UR30 ;  /* 0x0000001e49497c36 */ /* 0x000fc40008000000 */
[----:B------:R-:W4:Y:S02]  /*30ca0*/  LDL.LU R33, [R1+0x2bc] ;  /* 0x0002bc0001217983 */ /* 0x000f240000300800 */
[----:B------:R-:W-:Y:S01]  /*30cb0*/  IMAD.X R77, R78, 0x1, R69, P6 ;  /* 0x000000014e4d7824 */ /* 0x000fe200030e0645 */
[----:B------:R-:W-:Y:S02]  /*30cc0*/  SHF.R.S32.HI R78, RZ, 0x1f, R73 ;  /* 0x0000001fff4e7819 */ /* 0x000fe40000011449 */
[----:B0-----:R-:W-:Y:S02]  /*30cd0*/  IADD3 R74, P6, PT, R73, R0, RZ ;  /* 0x00000000494a7210 */ /* 0x001fe40007fde0ff */
[----:B------:R0:W-:Y:S01]  /*30ce0*/  @P3 STG.E.U8 desc[UR24][R76.64], R80 ;  /* 0x000000504c003986 */ /* 0x0001e2000c101118 */
[----:B-----5:R-:W-:Y:S01]  /*30cf0*/  ISETP.LT.AND P3, PT, R34, UR4, !P4 ;  /* 0x0000000422007c0c */ /* 0x020fe2000e761270 */
[----:B------:R-:W5:Y:S01]  /*30d00*/  LDCU UR4, c[0x0][0x39c] ;  /* 0x00007380ff0477ac */ /* 0x000f620008000800 */
[----:B------:R-:W-:Y:S01]  /*30d10*/  IMAD.X R75, R78, 0x1, R72, P6 ;  /* 0x000000014e4b7824 */ /* 0x000fe200030e0648 */
[----:B0-----:R-:W-:-:S05]  /*30d20*/  SHF.R.S32.HI R76, RZ, 0x8, R81 ;  /* 0x00000008ff4c7819 */ /* 0x001fca0000011451 */
[----:B------:R0:W-:Y:S01]  /*30d30*/  @P5 STG.E.U8 desc[UR24][R74.64], R76 ;  /* 0x0000004c4a005986 */ /* 0x0001e2000c101118 */
[----:B-1----:R-:W-:Y:S01]  /*30d40*/  ISETP.LT.AND P5, PT, R35, UR6, !P4 ;  /* 0x0000000623007c0c */ /* 0x002fe2000e7a1270 */
[----:B------:R-:W1:Y:S01]  /*30d50*/  LDCU UR6, c[0x0][0x39c] ;  /* 0x00007380ff0677ac */ /* 0x000e620008000800 */
[----:B------:R-:W-:Y:S02]  /*30d60*/  PRMT R79, R79, 0x9910, RZ ;  /* 0x000099104f4f7816 */ /* 0x000fe400000000ff */
[----:B0-----:R-:W-:Y:S01]  /*30d70*/  IADD3 R76, P6, PT, R73, R2, RZ ;  /* 0x00000002494c7210 */ /* 0x001fe20007fde0ff */
[----:B------:R-:W-:-:S04]  /*30d80*/  IMAD.MOV.U32 R75, RZ, RZ, R82 ;  /* 0x000000ffff4b7224 */ /* 0x000fc800078e0052 */
[----:B------:R-:W-:Y:S01]  /*30d90*/  IMAD.X R77, R78, 0x1, R71, P6 ;  /* 0x000000014e4d7824 */ /* 0x000fe200030e0647 */
[----:B------:R-:W-:Y:S02]  /*30da0*/  SHF.R.S32.HI R75, RZ, 0x8, R75 ;  /* 0x00000008ff4b7819 */ /* 0x000fe4000001144b */
[----:B------:R-:W-:-:S03]  /*30db0*/  IADD3 R74, P6, PT, R73, R68, RZ ;  /* 0x00000044494a7210 */ /* 0x000fc60007fde0ff */
[----:B------:R0:W-:Y:S01]  /*30dc0*/  @P3 STG.E.U8 desc[UR24][R76.64], R75 ;  /* 0x0000004b4c003986 */ /* 0x0001e2000c101118 */
[----:B------:R-:W-:Y:S01]  /*30dd0*/  PRMT R80, R80, 0x9910, RZ ;  /* 0x0000991050507816 */ /* 0x000fe200000000ff */
[----:B0-----:R-:W-:Y:S01]  /*30de0*/  IMAD.X R75, R78, 0x1, R3, P6 ;  /* 0x000000014e4b7824 */ /* 0x001fe200030e0603 */
[----:B------:R-:W-:Y:S02]  /*30df0*/  SHF.R.S32.HI R76, RZ, 0x8, R79 ;  /* 0x00000008ff4c7819 */ /* 0x000fe4000001144f */
[----:B------:R-:W-:Y:S01]  /*30e00*/  ISETP.LT.AND P6, PT, R37, UR9, !P4 ;  /* 0x0000000925007c0c */ /* 0x000fe2000e7c1270 */
[----:B------:R-:W-:Y:S02]  /*30e10*/  VIADD R79, R66, 0x2f ;  /* 0x0000002f424f7836 */ /* 0x000fe40000000000 */
[----:B------:R0:W-:Y:S01]  /*30e20*/  @P5 STG.E.U8 desc[UR24][R74.64], R76 ;  /* 0x0000004c4a005986 */ /* 0x0001e2000c101118 */
[----:B------:R-:W-:Y:S01]  /*30e30*/  ISETP.LT.AND P4, PT, R67, UR10, !P2 ;  /* 0x0000000a43007c0c */ /* 0x000fe2000d781270 */
[----:B------:R-:W1:Y:S01]  /*30e40*/  LDCU UR9, c[0x0][0x398] ;  /* 0x00007300ff0977ac */ /* 0x000e620008000800 */
[----:B------:R-:W1:Y:S01]  /*30e50*/  LDCU UR10, c[0x0][0x398] ;  /* 0x00007300ff0a77ac */ /* 0x000e620008000800 */
[----:B0-----:R-:W-:Y:S01]  /*30e60*/  IADD3 R76, P3, PT, R73, R70, RZ ;  /* 0x00000046494c7210 */ /* 0x001fe20007f7e0ff */
[----:B------:R-:W-:-:S02]  /*30e70*/  IMAD.MOV.U32 R75, RZ, RZ, R80 ;  /* 0x000000ffff4b7224 */ /* 0x000fc400078e0050 */
        /* <DEDUP_REMOVED lines=8> */
[----:B-----5:R-:W-:Y:S01]  /*30f00*/  ISETP.GE.AND P4, PT, R79, UR4, PT ;  /* 0x000000044f007c0c */ /* 0x020fe2000bf86270 */
[----:B------:R-:W5:Y:S01]  /*30f10*/  LDCU UR4, c[0x0][0x39c] ;  /* 0x00007380ff0477ac */ /* 0x000f620008000800 */
[----:B--2---:R-:W-:Y:S02]  /*30f20*/  F2FP.SATFINITE.E5M2.F32.PACK_AB_MERGE_C R79, R31, R30, RZ ;  /* 0x0000001e1f4f723e */ /* 0x004fe400048060ff */
[----:B------:R-:W2:Y:S04]  /*30f30*/  LDL.LU R30, [R1+0x6c0] ;  /* 0x0006c000011e7983 */ /* 0x000ea80000300800 */
[----:B------:R-:W2:Y:S01]  /*30f40*/  LDL.LU R31, [R1+0x6c4] ;  /* 0x0006c400011f7983 */ /* 0x000ea20000300800 */
        /* <DEDUP_REMOVED lines=13> */
[----:B-1----:R-:W-:Y:S01]  /*31020*/  ISETP.GE.AND P3, PT, R75, UR6, PT ;  /* 0x000000064b007c0c */ /* 0x002fe2000bf66270 */
[----:B------:R-:W1:Y:S01]  /*31030*/  LDCU UR6, c[0x0][0x398] ;  /* 0x00007300ff0677ac */ /* 0x000e620008000800 */
[----:B------:R-:W-:Y:S01]  /*31040*/  IMAD.X R75, R78, 0x1, R3, P6 ;  /* 0x000000014e4b7824 */ /* 0x000fe200030e0603 */
[----:B------:R-:W-:Y:S01]  /*31050*/  PRMT R81, R83, 0x9910, RZ ;  /* 0x0000991053517816 */ /* 0x000fe200000000ff */
[----:B------:R-:W0:Y:S03]  /*31060*/  LDCU UR16, c[0x0][0x398] ;  /* 0x00007300ff1077ac */ /* 0x000e260008000800 */
[----:B------:R1:W-:Y:S01]  /*31070*/  @P5 STG.E.U8 desc[UR24][R74.64], R79 ;  /* 0x0000004f4a005986 */ /* 0x0003e2000c101118 */
[----:B------:R-:W-:Y:S01]  /*31080*/  ISETP.LT.AND P5, PT, R67, UR9, !P0 ;  /* 0x0000000943007c0c */ /* 0x000fe2000c7a1270 */
[----:B------:R-:W0:Y:S01]  /*31090*/  LDCU UR9, c[0x0][0x398] ;  /* 0x00007300ff0977ac */ /* 0x000e220008000800 */
[C---:B-----5:R-:W-:Y:S01]  /*310a0*/  IADD3 R76, P6, PT, R73.reuse, R70, RZ ;  /* 0x00000046494c7210 */ /* 0x060fe20007fde0ff */
[----:B------:R-:W-:-:S04]  /*310b0*/  VIADD R73, R73, UR30 ;  /* 0x0000001e49497c36 */ /* 0x000fc80008000000 */
[----:B------:R-:W-:Y:S01]  /*310c0*/  IMAD.X R77, R78, 0x1, R69, P6 ;  /* 0x000000014e4d7824 */ /* 0x000fe200030e0645 */
[----:B------:R-:W-:Y:S02]  /*310d0*/  SHF.R.S32.HI R78, RZ, 0x1f, R73 ;  /* 0x0000001fff4e7819 */ /* 0x000fe40000011449 */
[----:B-1----:R-:W-:Y:S02]  /*310e0*/  IADD3 R74, P6, PT, R73, R0, RZ ;  /* 0x00000000494a7210 */ /* 0x002fe40007fde0ff */
[----:B------:R1:W-:Y:S03]  /*310f0*/  @P2 STG.E.U8 desc[UR24][R76.64], R80 ;  /* 0x000000504c002986 */ /* 0x0003e6000c101118 */
[----:B------:R-:W-:Y:S01]  /*31100*/  IMAD.X R75, R78, 0x1, R72, P6 ;  /* 0x000000014e4b7824 */ /* 0x000fe200030e0648 */
[----:B------:R-:W-:Y:S01]  /*31110*/  ISETP.LT.AND P2, PT, R34, UR6, !P0 ;  /* 0x0000000622007c0c */ /* 0x000fe2000c741270 */
[----:B------:R-:W5:Y:S01]  /*31120*/  LDCU UR6, c[0x0][0x398] ;  /* 0x00007300ff0677ac */ /* 0x000f620008000800 */
[----:B-1----:R-:W-:-:S02]  /*31130*/  SHF.R.S32.HI R76, RZ, 0x8, R81 ;  /* 0x00000008ff4c7819 */ /* 0x002fc40000011451 */
[----:B------:R-:W-:-:S03]  /*31140*/  PRMT R77, R84, 0x9910, RZ ;  /* 0x00009910544d7816 */ /* 0x000fc600000000ff */
[----:B------:R1:W-:Y:S01]  /*31150*/  @P5 STG.E.U8 desc[UR24][R74.64], R76 ;  /* 0x0000004c4a005986 */ /* 0x0003e2000c101118 */
[----:B------:R-:W-:Y:S01]  /*31160*/  ISETP.LT.AND P5, PT, R35, UR10, !P0 ;  /* 0x0000000a23007c0c */ /* 0x000fe2000c7a1270 */
[----:B------:R-:W0:Y:S01]  /*31170*/  LDCU UR10, c[0x0][0x398] ;  /* 0x00007300ff0a77ac */ /* 0x000e220008000800 */
[----:B------:R-:W-:Y:S02]  /*31180*/  PRMT R81, R79, 0x9910, RZ ;  /* 0x000099104f517816 */ /* 0x000fe400000000ff */
[----:B-1----:R-:W-:Y:S01]  /*31190*/  IADD3 R76, P6, PT, R73, R2, RZ ;  /* 0x00000002494c7210 */ /* 0x002fe20007fde0ff */
        /* <DEDUP_REMOVED lines=8> */
[----:B0-----:R-:W-:Y:S01]  /*31220*/  ISETP.LT.AND P0, PT, R37, UR9, !P0 ;  /* 0x0000000925007c0c */ /* 0x001fe2000c701270 */
[----:B------:R-:W0:Y:S01]  /*31230*/  LDCU UR9, c[0x0][0x398] ;  /* 0x00007300ff0977ac */ /* 0x000e220008000800 */
[----:B------:R-:W-:Y:S01]  /*31240*/  PRMT R80, R80, 0x9910, RZ ;  /* 0x0000991050507816 */ /* 0x000fe200000000ff */
[----:B------:R-:W0:Y:S01]  /*31250*/  LDCU UR4, c[0x0][0x39c] ;  /* 0x00007380ff0477ac */ /* 0x000e220008000800 */
[----:B-1----:R-:W-:-:S05]  /*31260*/  SHF.R.S32.HI R76, RZ, 0x8, R81 ;  /* 0x00000008ff4c7819 */ /* 0x002fca0000011451 */
[----:B------:R1:W-:Y:S01]  /*31270*/  @P5 STG.E.U8 desc[UR24][R74.64], R76 ;  /* 0x0000004c4a005986 */ /* 0x0003e2000c101118 */
[----:B-----5:R-:W-:Y:S01]  /*31280*/  ISETP.LT.AND P5, PT, R67, UR6, !P1 ;  /* 0x0000000643007c0c */ /* 0x020fe2000cfa1270 */
[----:B------:R-:W5:Y:S01]  /*31290*/  LDCU UR6, c[0x0][0x398] ;  /* 0x00007300ff0677ac */ /* 0x000f620008000800 */
[----:B------:R-:W-:Y:S02]  /*312a0*/  SHF.R.S32.HI R80, RZ, 0x8, R80 ;  /* 0x00000008ff507819 */ /* 0x000fe40000011450 */
[C---:B-1----:R-:W-:Y:S01]  /*312b0*/  IADD3 R76, P6, PT, R73.reuse, R70, RZ ;  /* 0x00000046494c7210 */ /* 0x042fe20007fde0ff */
        /* <DEDUP_REMOVED lines=9> */
[----:B----4-:R-:W-:Y:S01]  /*31350*/  F2FP.SATFINITE.E5M2.F32.PACK_AB_MERGE_C R82, R36, R39, RZ ;  /* 0x000000272452723e */ /* 0x010fe200048060ff */
[----:B------:R-:W4:Y:S01]  /*31360*/  LDCU UR10, c[0x0][0x398] ;  /* 0x00007300ff0a77ac */ /* 0x000f220008000800 */
[----:B------:R5:W-:Y:S01]  /*31370*/  @P5 STG.E.U8 desc[UR24][R74.64], R81 ;  /* 0x000000514a005986 */ /* 0x000be2000c101118 */
[----:B0-----:R-:W-:Y:S01]  /*31380*/  ISETP.LT.AND P5, PT, R35, UR9, !P1 ;  /* 0x0000000923007c0c */ /* 0x001fe2000cfa1270 */
[----:B------:R-:W0:Y:S01]  /*31390*/  LDCU UR9, c[0x0][0x398] ;  /* 0x00007300ff0977ac */ /* 0x000e220008000800 */
[----:B-1----:R-:W-:-:S05]  /*313a0*/  IADD3 R76, P6, PT, R73, R2, RZ ;  /* 0x00000002494c7210 */ /* 0x002fca0007fde0ff */
[----:B------:R-:W-:Y:S01]  /*313b0*/  IMAD.X R77, R79, 0x1, R71, P6 ;  /* 0x000000014f4d7824 */ /* 0x000fe200030e0647 */
[----:B-----5:R-:W-:Y:S02]  /*313c0*/  IADD3 R74, P6, PT, R73, R68, RZ ;  /* 0x00000044494a7210 */ /* 0x020fe40007fde0ff */
[----:B------:R-:W-:Y:S02]  /*313d0*/  F2FP.SATFINITE.E5M2.F32.PACK_AB_MERGE_C R80, R33, R32, RZ ;  /* 0x000000202150723e */ /* 0x000fe400048060ff */
[----:B------:R-:W-:Y:S01]  /*313e0*/  @P0 STG.E.U8 desc[UR24][R76.64], R82 ;  /* 0x000000524c000986 */ /* 0x000fe2000c101118 */
[----:B------:R-:W-:Y:S01]  /*313f0*/  IMAD.X R75, R79, 0x1, R3, P6 ;  /* 0x000000014f4b7824 */ /* 0x000fe200030e0603 */
[----:B------:R-:W-:Y:S02]  /*31400*/  ISETP.GE.AND P0, PT, R78, UR4, PT ;  /* 0x000000044e007c0c */ /* 0x000fe4000bf06270 */
[----:B------:R-:W5:Y:S01]  /*31410*/  LDL.LU R32, [R1+0x4c0] ;  /* 0x0004c00001207983 */ /* 0x000f620000300800 */
[C---:B------:R-:W-:Y:S01]  /*31420*/  IADD3 R78, P6, PT, R73.reuse, R70, RZ ;  /* 0x00000046494e7210 */ /* 0x040fe20007fde0ff */
[----:B------:R-:W1:Y:S02]  /*31430*/  LDCU UR4, c[0x0][0x398] ;  /* 0x00007300ff0477ac */ /* 0x000e640008000800 */
[----:B------:R0:W-:Y:S04]  /*31440*/  @P5 STG.E.U8 desc[UR24][R74.64], R80 ;  /* 0x000000504a005986 */ /* 0x0001e8000c101118 */
[----:B------:R-:W5:Y:S01]  /*31450*/  LDL.LU R33, [R1+0x4c4] ;  /* 0x0004c40001217983 */ /* 0x000f620000300800 */
[----:B0-----:R-:W-:Y:S01]  /*31460*/  VIADD R74, R73, UR30 ;  /* 0x0000001e494a7c36 */ /* 0x001fe20008000000 */
[----:B------:R-:W-:-:S02]  /*31470*/  PRMT R73, R81, 0x9910, RZ ;  /* 0x0000991051497816 */ /* 0x000fc400000000ff */
[----:B--2---:R-:W-:Y:S02]  /*31480*/  F2FP.SATFINITE.E5M2.F32.PACK_AB_MERGE_C R84, R31, R30, RZ ;  /* 0x0000001e1f54723e */ /* 0x004fe400048060ff */
[----:B------:R-:W2:Y:S04]  /*31490*/  LDL.LU R30, [R1+0x2c0] ;  /* 0x0002c000011e7983 */ /* 0x000ea80000300800 */
[----:B------:R-:W2:Y:S01]  /*314a0*/  LDL.LU R31, [R1+0x2c4] ;  /* 0x0002c400011f7983 */ /* 0x000ea20000300800 */
[----:B---3--:R-:W-:-:S03]  /*314b0*/  F2FP.SATFINITE.E5M2.F32.PACK_AB_MERGE_C R81, R29, R28, RZ ;  /* 0x0000001c1d51723e */ /* 0x008fc600048060ff */
[----:B------:R-:W3:Y:S04]  /*314c0*/  LDL.LU R28, [R1+0xc0] ;  /* 0x0000c000011c7983 */ /* 0x000ee80000300800 */
[----:B------:R-:W3:Y:S01]  /*314d0*/  LDL.LU R29, [R1+0xc4] ;  /* 0x0000c400011d7983 */ /* 0x000ee20000300800 */
        /* <DEDUP_REMOVED lines=12> */
[----:B-1----:R-:W-:Y:S01]  /*315a0*/  ISETP.LT.AND P5, PT, R34, UR4, !P4 ;  /* 0x0000000422007c0c */ /* 0x002fe2000e7a1270 */
[----:B------:R-:W1:Y:S01]  /*315b0*/  LDCU UR4, c[0x0][0x39c] ;  /* 0x00007380ff0477ac */ /* 0x000e620008000800 */
[----:B0-----:R-:W-:Y:S02]  /*315c0*/  IADD3 R78, P6, PT, R74, R2, RZ ;  /* 0x000000024a4e7210 */ /* 0x001fe40007fde0ff */
[----:B----4-:R-:W-:Y:S01]  /*315d0*/  PRMT R73, R80, 0x9910, RZ ;  /* 0x0000991050497816 */ /* 0x010fe200000000ff */
[----:B------:R-:W-:-:S02]  /*315e0*/  IMAD.MOV.U32 R80, RZ, RZ, R82 ;  /* 0x000000ffff507224 */ /* 0x000fc400078e0052 */
[----:B------:R-:W-:Y:S01]  /*315f0*/  IMAD.X R79, R75, 0x1, R71, P6 ;  /* 0x000000014b4f7824 */ /* 0x000fe200030e0647 */
[----:B------:R-:W-:Y:S01]  /*31600*/  ISETP.LT.AND P1, PT, R35, UR10, !P4 ;  /* 0x0000000a23007c0c */ /* 0x000fe2000e721270 */
[----:B------:R-:W0:Y:S01]  /*31610*/  LDCU UR10, c[0x0][0x398] ;  /* 0x00007300ff0a77ac */ /* 0x000e220008000800 */
[----:B------:R-:W-:Y:S02]  /*31620*/  SHF.R.S32.HI R80, RZ, 0x8, R80 ;  /* 0x00000008ff507819 */ /* 0x000fe40000011450 */
[----:B------:R-:W-:Y:S01]  /*31630*/  ISETP.LT.AND P4, PT, R37, UR6, !P4 ;  /* 0x0000000625007c0c */ /* 0x000fe2000e781270 */
[----:B------:R-:W4:Y:S01]  /*31640*/  LDCU UR6, c[0x0][0x39c] ;  /* 0x00007380ff0677ac */ /* 0x000f220008000800 */
        /* <DEDUP_REMOVED lines=11> */
[----:B-1----:R-:W-:Y:S01]  /*31700*/  ISETP.GE.AND P4, PT, R81, UR4, PT ;  /* 0x0000000451007c0c */ /* 0x002fe2000bf86270 */
[----:B------:R-:W1:Y:S01]  /*31710*/  LDCU UR4, c[0x0][0x398] ;  /* 0x00007300ff0477ac */ /* 0x000e620008000800 */
        /* <DEDUP_REMOVED lines=12> */
[----:B-----5:R-:W-:Y:S02]  /*317e0*/  F2FP.SATFINITE.E5M2.F32.PACK_AB_MERGE_C R83, R33, R32, RZ ;  /* 0x000000202153723e */ /* 0x020fe400048060ff */
[----:B------:R-:W5:Y:S01]  /*317f0*/  LDL.LU R32, [R1+0x4c8] ;  /* 0x0004c80001207983 */ /* 0x000f620000300800 */
[----:B------:R-:W-:Y:S01]  /*31800*/  IMAD.X R75, R80, 0x1, R71, P6 ;  /* 0x00000001504b7824 */ /* 0x000fe200030e0647 */
[----:B--2---:R-:W-:-:S02]  /*31810*/  F2FP.SATFINITE.E5M2.F32.PACK_AB_MERGE_C R82, R31, R30, RZ ;  /* 0x0000001e1f52723e */ /* 0x004fc400048060ff */
[----:B------:R-:W-:Y:S01]  /*31820*/  @P1 STG.E.U8 desc[UR24][R76.64], R84 ;  /* 0x000000544c001986 */ /* 0x000fe2000c101118 */
[----:B------:R-:W-:-:S03]  /*31830*/  PRMT R78, R83, 0x9910, RZ ;  /* 0x00009910534e7816 */ /* 0x000fc600000000ff */
[----:B------:R-:W5:Y:S04]  /*31840*/  LDL.LU R33, [R1+0x4cc] ;  /* 0x0004cc0001217983 */ /* 0x000f680000300800 */
[----:B------:R2:W-:Y:S04]  /*31850*/  @P5 STG.E.U8 desc[UR24][R74.64], R83 ;  /* 0x000000534a005986 */ /* 0x0005e8000c101118 */
[----:B------:R-:W5:Y:S04]  /*31860*/  LDL.LU R30, [R1+0x2c8] ;  /* 0x0002c800011e7983 */ /* 0x000f680000300800 */
[----:B------:R-:W5:Y:S01]  /*31870*/  LDL.LU R31, [R1+0x2cc] ;  /* 0x0002cc00011f7983 */ /* 0x000f620000300800 */
[----:B------:R-:W-:Y:S01]  /*31880*/  ISETP.LT.AND P1, PT, R35, UR10, !P3 ;  /* 0x0000000a23007c0c */ /* 0x000fe2000df21270 */
[----:B------:R-:W0:Y:S01]  /*31890*/  LDCU UR10, c[0x0][0x398] ;  /* 0x00007300ff0a77ac */ /* 0x000e220008000800 */
[----:B------:R-:W-:Y:S01]  /*318a0*/  ISETP.LT.AND P3, PT, R37, UR14, !P3 ;  /* 0x0000000e25007c0c */ /* 0x000fe2000df61270 */
[----:B--2---:R-:W-:Y:S01]  /*318b0*/  VIADD R75, R66, 0x34 ;  /* 0x00000034424b7836 */ /* 0x004fe20000000000 */
[----:B------:R-:W-:Y:S01]  /*318c0*/  IADD3 R76, P5, PT, R73, R68, RZ ;  /* 0x00000044494c7210 */ /* 0x000fe20007fbe0ff */
[----:B------:R-:W2:Y:S01]  /*318d0*/  LDCU UR14, c[0x0][0x398] ;  /* 0x00007300ff0e77ac */ /* 0x000ea20008000800 */
[----:B---3--:R-:W-:-:S02]  /*318e0*/  F2FP.SATFINITE.E5M2.F32.PACK_AB_MERGE_C R83, R29, R28, RZ ;  /* 0x0000001c1d53723e */ /* 0x008fc400048060ff */
[----:B------:R-:W3:Y:S04]  /*318f0*/  LDL.LU R28, [R1+0xc8] ;  /* 0x0000c800011c7983 */ /* 0x000ee80000300800 */
[----:B------:R-:W3:Y:S01]  /*31900*/  LDL.LU R29, [R1+0xcc] ;  /* 0x0000cc00011d7983 */ /* 0x000ee20000300800 */
[----:B------:R-:W-:Y:S01]  /*31910*/  IADD3 R74, P6, PT, R73, R70, RZ ;  /* 0x00000046494a7210 */ /* 0x000fe20007fde0ff */
[C---:B------:R-:W-:Y:S01]  /*31920*/  IMAD.X R77, R80.reuse, 0x1, R3, P5 ;  /* 0x00000001504d7824 */ /* 0x040fe200028e0603 */
[----:B----4-:R-:W-:Y:S01]  /*31930*/  ISETP.GE.AND P5, PT, R75, UR6, PT ;  /* 0x000000064b007c0c */ /* 0x010fe2000bfa6270 */
[----:B------:R-:W-:Y:S01]  /*31940*/  VIADD R73, R73, UR30 ;  /* 0x0000001e49497c36 */ /* 0x000fe20008000000 */
[----:B------:R-:W4:Y:S01]  /*31950*/  LDCU UR6, c[0x0][0x398] ;  /* 0x00007300ff0677ac */ /* 0x000f220008000800 */
[----:B------:R-:W-:Y:S01]  /*31960*/  IMAD.X R75, R80, 0x1, R69, P6 ;  /* 0x00000001504b7824 */ /* 0x000fe200030e0645 */
[----:B------:R2:W-:Y:S02]  /*31970*/  @P1 STG.E.U8 desc[UR24][R76.64], R82 ;  /* 0x000000524c001986 */ /* 0x0005e4000c101118 */
[----:B------:R-:W-:-:S02]  /*31980*/  SHF.R.S32.HI R79, RZ, 0x1f, R73 ;  /* 0x0000001fff4f7819 */ /* 0x000fc40000011449 */
[----:B------:R4:W-:Y:S01]  /*31990*/  @P3 STG.E.U8 desc[UR24][R74.64], R81 ;  /* 0x000000514a003986 */ /* 0x0009e2000c101118 */
[----:B-1----:R-:W-:Y:S01]  /*319a0*/  ISETP.LT.AND P3, PT, R67, UR4, !P2 ;  /* 0x0000000443007c0c */ /* 0x002fe2000d761270 */
[----:B------:R-:W1:Y:S01]  /*319b0*/  LDCU UR4, c[0x0][0x39c] ;  /* 0x00007380ff0477ac */ /* 0x000e620008000800 */
[----:B0-----:R-:W-:Y:S01]  /*319c0*/  ISETP.LT.AND P1, PT, R34, UR9, !P2 ;  /* 0x0000000922007c0c */ /* 0x001fe2000d721270 */
[----:B------:R-:W3:Y:S01]  /*319d0*/  LDL.LU R39, [R1+0x6d0] ;  /* 0x0006d00001277983 */ /* 0x000ee20000300800 */
[----:B------:R-:W-:Y:S01]  /*319e0*/  PRMT R80, R84, 0x9910, RZ ;  /* 0x0000991054507816 */ /* 0x000fe200000000ff */
[----:B------:R-:W0:Y:S01]  /*319f0*/  LDCU UR9, c[0x0][0x398] ;  /* 0x00007300ff0977ac */ /* 0x000e220008000800 */
[----:B--2---:R-:W-:Y:S01]  /*31a00*/  IADD3 R76, P6, PT, R73, R0, RZ ;  /* 0x00000000494c7210 */ /* 0x004fe20007fde0ff */
[----:B------:R-:W2:Y:S04]  /*31a10*/  LDL.LU R36, [R1+0x6d4] ;  /* 0x0006d40001247983 */ /* 0x000ea80000300800 */
[----:B------:R-:W-:Y:S01]  /*31a20*/  IMAD.X R77, R79, 0x1, R72, P6 ;  /* 0x000000014f4d7824 */ /* 0x000fe200030e0648 */
[----:B----4-:R-:W-:-:S02]  /*31a30*/  IADD3 R74, P6, PT, R73, R2, RZ ;  /* 0x00000002494a7210 */ /* 0x010fc40007fde0ff */
[----:B------:R-:W-:Y:S02]  /*31a40*/  SHF.R.S32.HI R80, RZ, 0x8, R80 ;  /* 0x00000008ff507819 */ /* 0x000fe40000011450 */
[----:B------:R-:W-:Y:S01]  /*31a50*/  SHF.R.S32.HI R78, RZ, 0x8, R78 ;  /* 0x00000008ff4e7819 */ /* 0x000fe2000001144e */
[----:B------:R-:W-:Y:S02]  /*31a60*/  IMAD.X R75, R79, 0x1, R71, P6 ;  /* 0x000000014f4b7824 */ /* 0x000fe400030e0647 */
[----:B------:R4:W-:Y:S04]  /*31a70*/  @P3 STG.E.U8 desc[UR24][R76.64], R80 ;  /* 0x000000504c003986 */ /* 0x0009e8000c101118 */
[----:B------:R0:W-:Y:S01]  /*31a80*/  @P1 STG.E.U8 desc[UR24][R74.64], R78 ;  /* 0x0000004e4a001986 */ /* 0x0001e2000c101118 */
[----:B------:R-:W-:Y:S01]  /*31a90*/  ISETP.LT.AND P1, PT, R35, UR6, !P2 ;  /* 0x0000000623007c0c */ /* 0x000fe2000d721270 */
[----:B------:R-:W1:Y:S01]  /*31aa0*/  LDCU UR6, c[0x0][0x39c] ;  /* 0x00007380ff0677ac */ /* 0x000e620008000800 */
[----:B------:R-:W-:-:S02]  /*31ab0*/  PRMT R82, R82, 0x9910, RZ ;  /* 0x0000991052527816 */ /* 0x000fc400000000ff */
[----:B----4-:R-:W-:Y:S02]  /*31ac0*/  IADD3 R80, P6, PT, R73, R68, RZ ;  /* 0x0000004449507210 */ /* 0x010fe40007fde0ff */
[----:B------:R-:W-:Y:S02]  /*31ad0*/  SHF.R.S32.HI R82, RZ, 0x8, R82 ;  /* 0x00000008ff527819 */ /* 0x000fe40000011452 */
[----:B0-----:R-:W-:Y:S01]  /*31ae0*/  PRMT R74, R81, 0x9910, RZ ;  /* 0x00009910514a7816 */ /* 0x001fe200000000ff */
[----:B------:R-:W-:-:S05]  /*31af0*/  IMAD.X R81, R79, 0x1, R3, P6 ;  /* 0x000000014f517824 */ /* 0x000fca00030e0603 */
[----:B------:R5:W-:Y:S02]  /*31b00*/  @P1 STG.E.U8 desc[UR24][R80.64], R82 ;  /* 0x0000005250001986 */ /* 0x000be4000c101118 */
[----:B-----5:R-:W-:Y:S02]  /*31b10*/  F2FP.SATFINITE.E5M2.F32.PACK_AB_MERGE_C R82, R33, R32, RZ ;  /* 0x000000202152723e */ /* 0x020fe400048060ff */
[----:B------:R-:W4:Y:S01]  /*31b20*/  LDL.LU R32, [R1+0x4d0] ;  /* 0x0004d00001207983 */ /* 0x000f220000300800 */
[----:B------:R-:W-:-:S03]  /*31b30*/  F2FP.SATFINITE.E5M2.F32.PACK_AB_MERGE_C R80, R31, R30, RZ ;  /* 0x0000001e1f50723e */ /* 0x000fc600048060ff */
[----:B------:R-:W4:Y:S04]  /*31b40*/  LDL.LU R33, [R1+0x4d4] ;  /* 0x0004d40001217983 */ /* 0x000f280000300800 */
[----:B------:R-:W5:Y:S04]  /*31b50*/  LDL.LU R30, [R1+0x2d0] ;  /* 0x0002d000011e7983 */ /* 0x000f680000300800 */
[----:B------:R-:W5:Y:S01]  /*31b60*/  LDL.LU R31, [R1+0x2d4] ;  /* 0x0002d400011f7983 */ /* 0x000f620000300800 */
[----:B---3--:R-:W-:-:S03]  /*31b70*/  F2FP.SATFINITE.E5M2.F32.PACK_AB_MERGE_C R81, R29, R28, RZ ;  /* 0x0000001c1d51723e */ /* 0x008fc600048060ff */
[----:B------:R-:W3:Y:S04]  /*31b80*/  LDL.LU R28, [R1+0xd0] ;  /* 0x0000d000011c7983 */ /* 0x000ee80000300800 */
[----:B------:R-:W3:Y:S01]  /*31b90*/  LDL.LU R29, [R1+0xd4] ;  /* 0x0000d400011d7983 */ /* 0x000ee20000300800 */
[C---:B------:R-:W-:Y:S01]  /*31ba0*/  IADD3 R78, P6, PT, R73.reuse, R70, RZ ;  /* 0x00000046494e7210 */ /* 0x040fe20007fde0ff */
[----:B------:R-:W-:Y:S01]  /*31bb0*/  VIADD R75, R73, UR30 ;  /* 0x0000001e494b7c36 */ /* 0x000fe20008000000 */
[----:B------:R-:W-:Y:S01]  /*31bc0*/  ISETP.LT.AND P2, PT, R37, UR10, !P2 ;  /* 0x0000000a25007c0c */ /* 0x000fe2000d741270 */
[----:B------:R-:W0:Y:S01]  /*31bd0*/  LDCU UR10, c[0x0][0x398] ;  /* 0x00007300ff0a77ac */ /* 0x000e220008000800 */
[----:B------:R-:W-:Y:S01]  /*31be0*/  ISETP.LT.AND P3, PT, R67, UR12, !P0 ;  /* 0x0000000c43007c0c */ /* 0x000fe2000c761270 */
[----:B------:R-:W-:Y:S01]  /*31bf0*/  IMAD.X R79, R79, 0x1, R69, P6 ;  /* 0x000000014f4f7824 */ /* 0x000fe200030e0645 */
[----:B------:R-:W-:Y:S01]  /*31c00*/  SHF.R.S32.HI R73, RZ, 0x1f, R75 ;  /* 0x0000001fff497819 */ /* 0x000fe2000001144b */
[----:B------:R-:W3:Y:S01]  /*31c10*/  LDL.LU R43, [R1+0x6d8] ;  /* 0x0006d800012b7983 */ /* 0x000ee20000300800 */
[----:B------:R-:W-:Y:S01]  /*31c20*/  IADD3 R76, P6, PT, R75, R0, RZ ;  /* 0x000000004b4c7210 */ /* 0x000fe20007fde0ff */
[----:B------:R-:W0:Y:S01]  /*31c30*/  LDCU UR12, c[0x0][0x398] ;  /* 0x00007300ff0c77ac */ /* 0x000e220008000800 */
[----:B------:R-:W-:Y:S01]  /*31c40*/  SHF.R.S32.HI R74, RZ, 0x8, R74 ;  /* 0x00000008ff4a7819 */ /* 0x000fe2000001144a */
[----:B------:R-:W3:Y:S02]  /*31c50*/  LDL.LU R40, [R1+0x6dc] ;  /* 0x0006dc0001287983 */ /* 0x000ee40000300800 */
[----:B------:R-:W-:-:S02]  /*31c60*/  IMAD.X R77, R73, 0x1, R72, P6 ;  /* 0x00000001494d7824 */ /* 0x000fc400030e0648 */
[----:B------:R0:W-:Y:S04]  /*31c70*/  @P2 STG.E.U8 desc[UR24][R78.64], R74 ;  /* 0x0000004a4e002986 */ /* 0x0001e8000c101118 */
[----:B------:R1:W-:Y:S01]  /*31c80*/  @P3 STG.E.U8 desc[UR24][R76.64], R83 ;  /* 0x000000534c003986 */ /* 0x0003e2000c101118 */
[----:B------:R-:W-:Y:S01]  /*31c90*/  ISETP.LT.AND P3, PT, R34, UR9, !P0 ;  /* 0x0000000922007c0c */ /* 0x000fe2000c761270 */
[----:B------:R-:W2:Y:S01]  /*31ca0*/  LDCU UR9, c[0x0][0x398] ;  /* 0x00007300ff0977ac */ /* 0x000ea20008000800 */
[----:B------:R-:W-:Y:S01]  /*31cb0*/  ISETP.LT.AND P2, PT, R35, UR14, !P0 ;  /* 0x0000000e23007c0c */ /* 0x000fe2000c741270 */
[----:B------:R-:W3:Y:S01]  /*31cc0*/  LDL.LU R41, [R1+0x4d8] ;  /* 0x0004d80001297983 */ /* 0x000ee20000300800 */
[----:B------:R-:W2:Y:S01]  /*31cd0*/  LDCU UR14, c[0x0][0x398] ;  /* 0x00007300ff0e77ac */ /* 0x000ea20008000800 */
[----:B0-----:R-:W-:Y:S01]  /*31ce0*/  IADD3 R78, P6, PT, R75, R2, RZ ;  /* 0x000000024b4e7210 */ /* 0x001fe20007fde0ff */
[----:B------:R-:W-:Y:S01]  /*31cf0*/  VIADD R74, R66, 0x35 ;  /* 0x00000035424a7836 */ /* 0x000fe20000000000 */
[----:B------:R-:W3:Y:S03]  /*31d00*/  LDL.LU R38, [R1+0x4dc] ;  /* 0x0004dc0001267983 */ /* 0x000ee60000300800 */
[----:B------:R-:W-:Y:S01]  /*31d10*/  IMAD.X R79, R73, 0x1, R71, P6 ;  /* 0x00000001494f7824 */ /* 0x000fe200030e0647 */
[----:B-1----:R-:W-:-:S02]  /*31d20*/  IADD3 R76, P6, PT, R75, R68, RZ ;  /* 0x000000444b4c7210 */ /* 0x002fc40007fde0ff */
[----:B------:R-:W-:Y:S01]  /*31d30*/  ISETP.GE.AND P1, PT, R74, UR4, PT ;  /* 0x000000044a007c0c */ /* 0x000fe2000bf26270 */
[----:B------:R-:W-:Y:S01]  /*31d40*/  VIADD R74, R66, 0x36 ;  /* 0x00000036424a7836 */ /* 0x000fe20000000000 */
[----:B------:R0:W-:Y:S01]  /*31d50*/  @P3 STG.E.U8 desc[UR24][R78.64], R82 ;  /* 0x000000524e003986 */ /* 0x0001e2000c101118 */
[----:B------:R-:W-:Y:S01]  /*31d60*/  IMAD.X R77, R73, 0x1, R3, P6 ;  /* 0x00000001494d7824 */ /* 0x000fe200030e0603 */
[----:B------:R-:W1:Y:S01]  /*31d70*/  LDCU UR4, c[0x0][0x398] ;  /* 0x00007300ff0477ac */ /* 0x000e620008000800 */
[----:B------:R-:W-:Y:S02]  /*31d80*/  PRMT R83, R83, 0x9910, RZ ;  /* 0x0000991053537816 */ /* 0x000fe400000000ff */
[----:B------:R-:W-:Y:S01]  /*31d90*/  ISETP.GE.AND P3, PT, R74, UR6, PT ;  /* 0x000000064a007c0c */ /* 0x000fe2000bf66270 */
[----:B------:R-:W-:Y:S01]  /*31da0*/  VIADD R74, R75, UR30 ;  /* 0x0000001e4b4a7c36 */ /* 0x000fe20008000000 */
[----:B------:R1:W-:Y:S01]  /*31db0*/  @P2 STG.E.U8 desc[UR24][R76.64], R80 ;  /* 0x000000504c002986 */ /* 0x0003e2000c101118 */
[----:B--2---:R-:W-:Y:S01]  /*31dc0*/  ISETP.LT.AND P0, PT, R37, UR9, !P0 ;  /* 0x0000000925007c0c */ /* 0x004fe2000c701270 */
[----:B------:R-:W2:Y:S01]  /*31dd0*/  LDCU UR6, c[0x0][0x398] ;  /* 0x00007300ff0677ac */ /* 0x000ea20008000800 */
[----:B0-----:R-:W-:Y:S01]  /*31de0*/  IADD3 R78, P6, PT, R75, R70, RZ ;  /* 0x000000464b4e7210 */ /* 0x001fe20007fde0ff */
[----:B------:R-:W0:Y:S01]  /*31df0*/  LDCU UR9, c[0x0][0x398] ;  /* 0x00007300ff0977ac */ /* 0x000e220008000800 */
[----:B------:R-:W-:-:S02]  /*31e00*/  ISETP.LT.AND P2, PT, R67, UR10, !P4 ;  /* 0x0000000a43007c0c */ /* 0x000fc4000e741270 */
[----:B------:R-:W-:Y:S01]  /*31e10*/  SHF.R.S32.HI R75, RZ, 0x1f, R74 ;  /* 0x0000001fff4b7819 */ /* 0x000fe2000001144a */
[----:B------:R-:W-:Y:S01]  /*31e20*/  IMAD.X R79, R73, 0x1, R69, P6 ;  /* 0x00000001494f7824 */ /* 0x000fe200030e0645 */
[----:B------:R-:W-:Y:S01]  /*31e30*/  PRMT R82, R82, 0x9910, RZ ;  /* 0x0000991052527816 */ /* 0x000fe200000000ff */
[----:B------:R-:W-:Y:S01]  /*31e40*/  IMAD.MOV.U32 R73, RZ, RZ, R83 ;  /* 0x000000ffff497224 */ /* 0x000fe200078e0053 */
[----:B-1----:R-:W-:Y:S01]  /*31e50*/  IADD3 R76, P6, PT, R74, R0, RZ ;  /* 0x000000004a4c7210 */ /* 0x002fe20007fde0ff */
[----:B------:R-:W1:Y:S03]  /*31e60*/  LDCU UR10, c[0x0][0x398] ;  /* 0x00007300ff0a77ac */ /* 0x000e660008000800 */
        /* <DEDUP_REMOVED lines=14> */
[----:B-----5:R-:W-:-:S03]  /*31f50*/  F2FP.SATFINITE.E5M2.F32.PACK_AB_MERGE_C R82, R31, R30, RZ ;  /* 0x0000001e1f52723e */ /* 0x020fc600048060ff */
[----:B------:R-:W5:Y:S01]  /*31f60*/  LDL.LU R36, [R1+0x6e4] ;  /* 0x0006e40001247983 */ /* 0x000f620000300800 */
[----:B0-----:R-:W-:Y:S02]  /*31f70*/  PRMT R79, R81, 0x9910, RZ ;  /* 0x00009910514f7816 */ /* 0x001fe400000000ff */
[----:B----4-:R-:W-:Y:S02]  /*31f80*/  F2FP.SATFINITE.E5M2.F32.PACK_AB_MERGE_C R81, R33, R32, RZ ;  /* 0x000000202151723e */ /* 0x010fe400048060ff */
[----:B------:R-:W4:Y:S04]  /*31f90*/  LDL.LU R32, [R1+0x4e0] ;  /* 0x0004e00001207983 */ /* 0x000f280000300800 */
[----:B------:R-:W4:Y:S04]  /*31fa0*/  LDL.LU R33, [R1+0x4e4] ;  /* 0x0004e40001217983 */ /* 0x000f280000300800 */
[----:B------:R-:W4:Y:S04]  /*31fb0*/  LDL.LU R30, [R1+0x2d8] ;  /* 0x0002d800011e7983 */ /* 0x000f280000300800 */
[----:B------:R-:W4:Y:S01]  /*31fc0*/  LDL.LU R31, [R1+0x2dc] ;  /* 0x0002dc00011f7983 */ /* 0x000f220000300800 */
[----:B---3--:R-:W-:-:S03]  /*31fd0*/  F2FP.SATFINITE.E5M2.F32.PACK_AB_MERGE_C R84, R29, R28, RZ ;  /* 0x0000001c1d54723e */ /* 0x008fc600048060ff */
[----:B------:R-:W3:Y:S04]  /*31fe0*/  LDL.LU R28, [R1+0xd8] ;  /* 0x0000d800011c7983 */ /* 0x000ee80000300800 */
[----:B------:R-:W3:Y:S01]  /*31ff0*/  LDL.LU R29, [R1+0xdc] ;  /* 0x0000dc00011d7983 */ /* 0x000ee20000300800 */
[----:B--2---:R-:W-:Y:S01]  /*32000*/  ISETP.LT.AND P0, PT, R35, UR6, !P4 ;  /* 0x0000000623007c0c */ /* 0x004fe2000e701270 */
        /* <DEDUP_REMOVED lines=10> */
[----:B------:R-:W0:Y:S01]  /*320b0*/  LDCU UR9, c[0x0][0x398] ;  /* 0x00007300ff0977ac */ /* 0x000e220008000800 */
[C---:B--2---:R-:W-:Y:S01]  /*320c0*/  VIADD R73, R74.reuse, UR30 ;  /* 0x0000001e4a497c36 */ /* 0x044fe20008000000 */
[----:B------:R-:W-:-:S04]  /*320d0*/  IADD3 R76, P4, PT, R74, R70, RZ ;  /* 0x000000464a4c7210 */ /* 0x000fc80007f9e0ff */
[----:B------:R-:W-:Y:S02]  /*320e0*/  SHF.R.S32.HI R80, RZ, 0x1f, R73 ;  /* 0x0000001fff507819 */ /* 0x000fe40000011449 */
[----:B------:R-:W-:Y:S01]  /*320f0*/  IADD3 R74, P6, PT, R73, R0, RZ ;  /* 0x00000000494a7210 */ /* 0x000fe20007fde0ff */
[----:B------:R-:W-:Y:S01]  /*32100*/  IMAD.X R77, R75, 0x1, R69, P4 ;  /* 0x000000014b4d7824 */ /* 0x000fe200020e0645 */
[----:B------:R-:W-:Y:S01]  /*32110*/  ISETP.GE.AND P4, PT, R78, UR4, PT ;  /* 0x000000044e007c0c */ /* 0x000fe2000bf86270 */
[----:B------:R-:W2:Y:S02]  /*32120*/  LDCU UR4, c[0x0][0x39c] ;  /* 0x00007380ff0477ac */ /* 0x000ea40008000800 */
        /* <DEDUP_REMOVED lines=13> */
[C---:B--2---:R-:W-:Y:S02]  /*32200*/  IADD3 R74, P6, PT, R73.reuse, R70, RZ ;  /* 0x00000046494a7210 */ /* 0x044fe40007fde0ff */
        /* <DEDUP_REMOVED lines=14> */
[----:B--2---:R-:W-:-:S02]  /*322f0*/  IADD3 R76, P2, PT, R73, R0, RZ ;  /* 0x00000000494c7210 */ /* 0x004fc40007f5e0ff */
        /* <DEDUP_REMOVED lines=8> */
[----:B------:R-:W2:Y:S02]  /*32380*/  LDCU UR4, c[0x0][0x39c] ;  /* 0x00007380ff0477ac */ /* 0x000ea40008000800 */
[----:B------:R1:W-:Y:S01]  /*32390*/  @P5 STG.E.U8 desc[UR24][R74.64], R80 ;  /* 0x000000504a005986 */ /* 0x0003e2000c101118 */
[----:B-----5:R-:W-:Y:S01]  /*323a0*/  F2FP.SATFINITE.E5M2.F32.PACK_AB_MERGE_C R83, R36, R39, RZ ;  /* 0x000000272453723e */ /* 0x020fe200048060ff */
[----:B------:R-:W5:Y:S01]  /*323b0*/  LDCU UR12, c[0x0][0x398] ;  /* 0x00007300ff0c77ac */ /* 0x000f620008000800 */
        /* <DEDUP_REMOVED lines=25> */
[----:B--2---:R-:W-:Y:S01]  /*32550*/  ISETP.GE.AND P1, PT, R79, UR4, PT ;  /* 0x000000044f007c0c */ /* 0x004fe2000bf26270 */
[----:B------:R-:W2:Y:S01]  /*32560*/  LDCU UR4, c[0x0][0x398] ;  /* 0x00007300ff0477ac */ /* 0x000ea20008000800 */
[----:B----4-:R-:W-:Y:S02]  /*32570*/  F2FP.SATFINITE.E5M2.F32.PACK_AB_MERGE_C R79, R31, R30, RZ ;  /* 0x0000001e1f4f723e */ /* 0x010fe400048060ff */
[----:B------:R-:W4:Y:S04]  /*32580*/  LDL.LU R30, [R1+0x2e0] ;  /* 0x0002e000011e7983 */ /* 0x000f280000300800 */
[----:B------:R-:W4:Y:S04]  /*32590*/  LDL.LU R31, [R1+0x2e4] ;  /* 0x0002e400011f7983 */ /* 0x000f280000300800 */
[----:B------:R-:W3:Y:S04]  /*325a0*/  LDL.LU R28, [R1+0xe0] ;  /* 0x0000e000011c7983 */ /* 0x000ee80000300800 */
[----:B------:R-:W3:Y:S01]  /*325b0*/  LDL.LU R29, [R1+0xe4] ;  /* 0x0000e400011d7983 */ /* 0x000ee20000300800 */
[----:B------:R-:W-:Y:S01]  /*325c0*/  ISETP.LT.AND P5, PT, R34, UR10, !P3 ;  /* 0x0000000a22007c0c */ /* 0x000fe2000dfa1270 */
[----:B------:R-:W2:Y:S01]  /*325d0*/  LDCU UR10, c[0x0][0x398] ;  /* 0x00007300ff0a77ac */ /* 0x000ea20008000800 */
[----:B------:R-:W-:-:S02]  /*325e0*/  IADD3 R74, P6, PT, R73, R2, RZ ;  /* 0x00000002494a7210 */ /* 0x000fc40007fde0ff */
[----:B------:R-:W-:Y:S02]  /*325f0*/  F2FP.SATFINITE.E5M2.F32.PACK_AB_MERGE_C R82, R38, R41, RZ ;  /* 0x000000292652723e */ /* 0x000fe400048060ff */
[----:B-1----:R-:W-:Y:S01]  /*32600*/  PRMT R81, R81, 0x9910, RZ ;  /* 0x0000991051517816 */ /* 0x002fe200000000ff */
[----:B------:R-:W-:Y:S01]  /*32610*/  IMAD.X R75, R78, 0x1, R71, P6 ;  /* 0x000000014e4b7824 */ /* 0x000fe200030e0647 */
[----:B------:R-:W-:Y:S01]  /*32620*/  ISETP.LT.AND P6, PT, R35, UR6, !P3 ;  /* 0x0000000623007c0c */ /* 0x000fe2000dfc1270 */
[----:B------:R-:W1:Y:S01]  /*32630*/  LDCU UR6, c[0x0][0x398] ;  /* 0x00007300ff0677ac */ /* 0x000e620008000800 */
[----:B------:R-:W5:Y:S04]  /*32640*/  LDL.LU R41, [R1+0x6e8] ;  /* 0x0006e80001297983 */ /* 0x000f680000300800 */
[----:B------:R2:W-:Y:S01]  /*32650*/  @P5 STG.E.U8 desc[UR24][R74.64], R82 ;  /* 0x000000524a005986 */ /* 0x0005e2000c101118 */
[----:B0-----:R-:W-:Y:S01]  /*32660*/  ISETP.LT.AND P3, PT, R37, UR9, !P3 ;  /* 0x0000000925007c0c */ /* 0x001fe2000df61270 */
[----:B------:R-:W0:Y:S02]  /*32670*/  LDCU UR9, c[0x0][0x398] ;  /* 0x00007300ff0977ac */ /* 0x000e240008000800 */
[----:B------:R-:W5:Y:S01]  /*32680*/  LDL.LU R38, [R1+0x6ec] ;  /* 0x0006ec0001267983 */ /* 0x000f620000300800 */
[----:B------:R-:W-:-:S03]  /*32690*/  F2FP.SATFINITE.E5M2.F32.PACK_AB_MERGE_C R84, R33, R32, RZ ;  /* 0x000000202154723e */ /* 0x000fc600048060ff */
[----:B------:R-:W5:Y:S01]  /*326a0*/  LDL.LU R39, [R1+0x4e8] ;  /* 0x0004e80001277983 */ /* 0x000f620000300800 */
[----:B--2---:R-:W-:-:S03]  /*326b0*/  IADD3 R74, P5, PT, R73, R68, RZ ;  /* 0x00000044494a7210 */ /* 0x004fc60007fbe0ff */
[----:B------:R-:W2:Y:S02]  /*326c0*/  LDL.LU R36, [R1+0x4ec] ;  /* 0x0004ec0001247983 */ /* 0x000ea40000300800 */
[----:B------:R-:W-:Y:S01]  /*326d0*/  IMAD.X R75, R78, 0x1, R3, P5 ;  /* 0x000000014e4b7824 */ /* 0x000fe200028e0603 */
[----:B------:R-:W-:Y:S01]  /*326e0*/  ISETP.LT.AND P5, PT, R67, UR10, !P4 ;  /* 0x0000000a43007c0c */ /* 0x000fe2000e7a1270 */
[----:B------:R-:W0:Y:S01]  /*326f0*/  LDCU UR10, c[0x0][0x398] ;  /* 0x00007300ff0a77ac */ /* 0x000e220008000800 */
[----:B------:R-:W-:Y:S01]  /*32700*/  PRMT R82, R82, 0x9910, RZ ;  /* 0x0000991052527816 */ /* 0x000fe200000000ff */
[----:B------:R-:W2:Y:S04]  /*32710*/  LDL.LU R32, [R1+0x2e8] ;  /* 0x0002e80001207983 */ /* 0x000ea80000300800 */
[----:B------:R0:W-:Y:S01]  /*32720*/  @P6 STG.E.U8 desc[UR24][R74.64], R79 ;  /* 0x0000004f4a006986 */ /* 0x0001e2000c101118 */
[C---:B------:R-:W-:Y:S01]  /*32730*/  IADD3 R76, P6, PT, R73.reuse, R70, RZ ;  /* 0x00000046494c7210 */ /* 0x040fe20007fde0ff */
[----:B------:R-:W-:-:S02]  /*32740*/  VIADD R73, R73, UR30 ;  /* 0x0000001e49497c36 */ /* 0x000fc40008000000 */
[----:B------:R-:W2:Y:S02]  /*32750*/  LDL.LU R33, [R1+0x2ec] ;  /* 0x0002ec0001217983 */ /* 0x000ea40000300800 */
[----:B------:R-:W-:Y:S01]  /*32760*/  IMAD.X R77, R78, 0x1, R69, P6 ;  /* 0x000000014e4d7824 */ /* 0x000fe200030e0645 */
[----:B------:R-:W-:Y:S02]  /*32770*/  SHF.R.S32.HI R78, RZ, 0x1f, R73 ;  /* 0x0000001fff4e7819 */ /* 0x000fe40000011449 */
[----:B0-----:R-:W-:Y:S02]  /*32780*/  IADD3 R74, P6, PT, R73, R0, RZ ;  /* 0x00000000494a7210 */ /* 0x001fe40007fde0ff */
[----:B------:R0:W-:Y:S01]  /*32790*/  @P3 STG.E.U8 desc[UR24][R76.64], R80 ;  /* 0x000000504c003986 */ /* 0x0001e2000c101118 */
[----:B------:R-:W-:Y:S01]  /*327a0*/  ISETP.LT.AND P3, PT, R34, UR4, !P4 ;  /* 0x0000000422007c0c */ /* 0x000fe2000e761270 */
[----:B------:R-:W1:Y:S01]  /*327b0*/  LDCU UR4, c[0x0][0x39c] ;  /* 0x00007380ff0477ac */ /* 0x000e620008000800 */
        /* <DEDUP_REMOVED lines=39> */
[----:B-----5:R-:W-:Y:S02]  /*32a30*/  ISETP.LT.AND P3, PT, R34, UR12, !P2 ;  /* 0x0000000c22007c0c */ /* 0x020fe4000d761270 */
[----:B------:R-:W-:Y:S01]  /*32a40*/  IADD3 R76, P6, PT, R73, R2, RZ ;  /* 0x00000002494c7210 */ /* 0x000fe20007fde0ff */
[----:B0-----:R-:W-:Y:S01]  /*32a50*/  VIADD R75, R66, 0x3c ;  /* 0x0000003c424b7836 */ /* 0x001fe20000000000 */
[----:B------:R-:W-:Y:S01]  /*32a60*/  ISETP.LT.AND P5, PT, R35, UR14, !P2 ;  /* 0x0000000e23007c0c */ /* 0x000fe2000d7a1270 */
[----:B------:R-:W0:Y:S02]  /*32a70*/  LDCU UR12, c[0x0][0x398] ;  /* 0x00007300ff0c77ac */ /* 0x000e240008000800 */
[----:B------:R-:W-:Y:S01]  /*32a80*/  IMAD.X R77, R78, 0x1, R71, P6 ;  /* 0x000000014e4d7824 */ /* 0x000fe200030e0647 */
[----:B------:R-:W-:Y:S01]  /*32a90*/  IADD3 R74, P6, PT, R73, R68, RZ ;  /* 0x00000044494a7210 */ /* 0x000fe20007fde0ff */
[----:B------:R-:W5:Y:S01]  /*32aa0*/  LDCU UR14, c[0x0][0x398] ;  /* 0x00007300ff0e77ac */ /* 0x000f620008000800 */
[----:B------:R-:W-:-:S03]  /*32ab0*/  ISETP.LT.AND P2, PT, R37, UR16, !P2 ;  /* 0x0000001025007c0c */ /* 0x000fc6000d741270 */
[----:B------:R0:W-:Y:S01]  /*32ac0*/  @P3 STG.E.U8 desc[UR24][R76.64], R84 ;  /* 0x000000544c003986 */ /* 0x0001e2000c101118 */
[----:B-1----:R-:W-:Y:S01]  /*32ad0*/  ISETP.GE.AND P3, PT, R75, UR6, PT ;  /* 0x000000064b007c0c */ /* 0x002fe2000bf66270 */
[----:B------:R-:W1:Y:S01]  /*32ae0*/  LDCU UR6, c[0x0][0x398] ;  /* 0x00007300ff0677ac */ /* 0x000e620008000800 */
[----:B------:R-:W-:Y:S01]  /*32af0*/  IMAD.X R75, R78, 0x1, R3, P6 ;  /* 0x000000014e4b7824 */ /* 0x000fe200030e0603 */
[----:B------:R-:W-:Y:S01]  /*32b00*/  PRMT R81, R83, 0x9910, RZ ;  /* 0x0000991053517816 */ /* 0x000fe200000000ff */
[----:B------:R-:W1:Y:S03]  /*32b10*/  LDCU UR16, c[0x0][0x398] ;  /* 0x00007300ff1077ac */ /* 0x000e660008000800 */
[----:B------:R5:W-:Y:S01]  /*32b20*/  @P5 STG.E.U8 desc[UR24][R74.64], R79 ;  /* 0x0000004f4a005986 */ /* 0x000be2000c101118 */
[----:B------:R-:W-:Y:S01]  /*32b30*/  ISETP.LT.AND P5, PT, R67, UR9, !P0 ;  /* 0x0000000943007c0c */ /* 0x000fe2000c7a1270 */
[----:B------:R-:W2:Y:S01]  /*32b40*/  LDCU UR9, c[0x0][0x398] ;  /* 0x00007300ff0977ac */ /* 0x000ea20008000800 */
[C---:B0-----:R-:W-:Y:S01]  /*32b50*/  IADD3 R76, P6, PT, R73.reuse, R70, RZ ;  /* 0x00000046494c7210 */ /* 0x041fe20007fde0ff */
[----:B------:R-:W-:-:S04]  /*32b60*/  VIADD R73, R73, UR30 ;  /* 0x0000001e49497c36 */ /* 0x000fc80008000000 */
[----:B------:R-:W-:Y:S01]  /*32b70*/  IMAD.X R77, R78, 0x1, R69, P6 ;  /* 0x000000014e4d7824 */ /* 0x000fe200030e0645 */
[----:B------:R-:W-:Y:S02]  /*32b80*/  SHF.R.S32.HI R78, RZ, 0x1f, R73 ;  /* 0x0000001fff4e7819 */ /* 0x000fe40000011449 */
[----:B-----5:R-:W-:Y:S02]  /*32b90*/  IADD3 R74, P6, PT, R73, R0, RZ ;  /* 0x00000000494a7210 */ /* 0x020fe40007fde0ff */
[----:B------:R0:W-:Y:S03]  /*32ba0*/  @P2 STG.E.U8 desc[UR24][R76.64], R80 ;  /* 0x000000504c002986 */ /* 0x0001e6000c101118 */
[----:B------:R-:W-:Y:S01]  /*32bb0*/  IMAD.X R75, R78, 0x1, R72, P6 ;  /* 0x000000014e4b7824 */ /* 0x000fe200030e0648 */
[----:B-1----:R-:W-:Y:S01]  /*32bc0*/  ISETP.LT.AND P2, PT, R34, UR6, !P0 ;  /* 0x0000000622007c0c */ /* 0x002fe2000c741270 */
[----:B------:R-:W1:Y:S01]  /*32bd0*/  LDCU UR6, c[0x0][0x398] ;  /* 0x00007300ff0677ac */ /* 0x000e620008000800 */
[----:B0-----:R-:W-:-:S02]  /*32be0*/  SHF.R.S32.HI R76, RZ, 0x8, R81 ;  /* 0x00000008ff4c7819 */ /* 0x001fc40000011451 */
[----:B------:R-:W-:-:S03]  /*32bf0*/  PRMT R77, R84, 0x9910, RZ ;  /* 0x00009910544d7816 */ /* 0x000fc600000000ff */
[----:B------:R0:W-:Y:S01]  /*32c00*/  @P5 STG.E.U8 desc[UR24][R74.64], R76 ;  /* 0x0000004c4a005986 */ /* 0x0001e2000c101118 */
[----:B------:R-:W-:Y:S01]  /*32c10*/  ISETP.LT.AND P5, PT, R35, UR10, !P0 ;  /* 0x0000000a23007c0c */ /* 0x000fe2000c7a1270 */
[----:B------:R-:W5:Y:S01]  /*32c20*/  LDCU UR10, c[0x0][0x398] ;  /* 0x00007300ff0a77ac */ /* 0x000f620008000800 */
        /* <DEDUP_REMOVED lines=10> */
[----:B--2---:R-:W-:Y:S01]  /*32cd0*/  ISETP.LT.AND P0, PT, R37, UR9, !P0 ;  /* 0x0000000925007c0c */ /* 0x004fe2000c701270 */
[----:B------:R-:W2:Y:S01]  /*32ce0*/  LDCU UR9, c[0x0][0x398] ;  /* 0x00007300ff0977ac */ /* 0x000ea20008000800 */
[----:B------:R-:W-:Y:S01]  /*32cf0*/  PRMT R80, R80, 0x9910, RZ ;  /* 0x0000991050507816 */ /* 0x000fe200000000ff */
[----:B------:R-:W2:Y:S01]  /*32d00*/  LDCU UR4, c[0x0][0x39c] ;  /* 0x00007380ff0477ac */ /* 0x000ea20008000800 */
[----:B0-----:R-:W-:-:S05]  /*32d10*/  SHF.R.S32.HI R76, RZ, 0x8, R81 ;  /* 0x00000008ff4c7819 */ /* 0x001fca0000011451 */
[----:B------:R0:W-:Y:S01]  /*32d20*/  @P5 STG.E.U8 desc[UR24][R74.64], R76 ;  /* 0x0000004c4a005986 */ /* 0x0001e2000c101118 */
[----:B-1----:R-:W-:Y:S01]  /*32d30*/  ISETP.LT.AND P5, PT, R67, UR6, !P1 ;  /* 0x0000000643007c0c */ /* 0x002fe2000cfa1270 */
        /* <DEDUP_REMOVED lines=10> */
[----:B-----5:R-:W-:Y:S01]  /*32de0*/  ISETP.LT.AND P0, PT, R34, UR10, !P1 ;  /* 0x0000000a22007c0c */ /* 0x020fe2000cf01270 */
[----:B------:R-:W-:Y:S01]  /*32df0*/  VIADD R78, R66, 0x3e ;  /* 0x0000003e424e7836 */ /* 0x000fe20000000000 */
[----:B------:R-:W-:Y:S01]  /*32e00*/  F2FP.SATFINITE.E5M2.F32.PACK_AB_MERGE_C R82, R36, R39, RZ ;  /* 0x000000272452723e */ /* 0x000fe200048060ff */
[----:B------:R-:W5:Y:S01]  /*32e10*/  LDCU UR10, c[0x0][0x398] ;  /* 0x00007300ff0a77ac */ /* 0x000f620008000800 */
[----:B------:R1:W-:Y:S01]  /*32e20*/  @P5 STG.E.U8 desc[UR24][R74.64], R81 ;  /* 0x000000514a005986 */ /* 0x0003e2000c101118 */
[----:B--2---:R-:W-:Y:S01]  /*32e30*/  ISETP.LT.AND P5, PT, R35, UR9, !P1 ;  /* 0x0000000923007c0c */ /* 0x004fe2000cfa1270 */
[----:B------:R-:W2:Y:S01]  /*32e40*/  LDCU UR9, c[0x0][0x398] ;  /* 0x00007300ff0977ac */ /* 0x000ea20008000800 */
[----:B0-----:R-:W-:-:S05]  /*32e50*/  IADD3 R76, P6, PT, R73, R2, RZ ;  /* 0x00000002494c7210 */ /* 0x001fca0007fde0ff */
[----:B------:R-:W-:Y:S01]  /*32e60*/  IMAD.X R77, R79, 0x1, R71, P6 ;  /* 0x000000014f4d7824 */ /* 0x000fe200030e0647 */
[----:B-1----:R-:W-:Y:S02]  /*32e70*/  IADD3 R74, P6, PT, R73, R68, RZ ;  /* 0x00000044494a7210 */ /* 0x002fe40007fde0ff */
[----:B------:R-:W-:Y:S02]  /*32e80*/  F2FP.SATFINITE.E5M2.F32.PACK_AB_MERGE_C R80, R33, R32, RZ ;  /* 0x000000202150723e */ /* 0x000fe400048060ff */
[----:B------:R-:W-:Y:S01]  /*32e90*/  @P0 STG.E.U8 desc[UR24][R76.64], R82 ;  /* 0x000000524c000986 */ /* 0x000fe2000c101118 */
[----:B------:R-:W-:Y:S01]  /*32ea0*/  IMAD.X R75, R79, 0x1, R3, P6 ;  /* 0x000000014f4b7824 */ /* 0x000fe200030e0603 */
[----:B------:R-:W-:Y:S02]  /*32eb0*/  ISETP.GE.AND P0, PT, R78, UR4, PT ;  /* 0x000000044e007c0c */ /* 0x000fe4000bf06270 */
[----:B------:R-:W5:Y:S01]  /*32ec0*/  LDL.LU R32, [R1+0x4f0] ;  /* 0x0004f00001207983 */ /* 0x000f620000300800 */
[C---:B------:R-:W-:Y:S01]  /*32ed0*/  IADD3 R78, P6, PT, R73.reuse, R70, RZ ;  /* 0x00000046494e7210 */ /* 0x040fe20007fde0ff */
[----:B------:R-:W0:Y:S02]  /*32ee0*/  LDCU UR4, c[0x0][0x398] ;  /* 0x00007300ff0477ac */ /* 0x000e240008000800 */
[----:B------:R1:W-:Y:S04]  /*32ef0*/  @P5 STG.E.U8 desc[UR24][R74.64], R80 ;  /* 0x000000504a005986 */ /* 0x0003e8000c101118 */
[----:B------:R-:W5:Y:S01]  /*32f00*/  LDL.LU R33, [R1+0x4f4] ;  /* 0x0004f40001217983 */ /* 0x000f620000300800 */
[----:B-1----:R-:W-:Y:S01]  /*32f10*/  VIADD R74, R73, UR30 ;  /* 0x0000001e494a7c36 */ /* 0x002fe20008000000 */
[----:B------:R-:W-:-:S02]  /*32f20*/  PRMT R73, R81, 0x9910, RZ ;  /* 0x0000991051497816 */ /* 0x000fc400000000ff */
[----:B----4-:R-:W-:Y:S02]  /*32f30*/  F2FP.SATFINITE.E5M2.F32.PACK_AB_MERGE_C R84, R31, R30, RZ ;  /* 0x0000001e1f54723e */ /* 0x010fe400048060ff */
[----:B------:R-:W4:Y:S04]  /*32f40*/  LDL.LU R30, [R1+0x2f0] ;  /* 0x0002f000011e7983 */ /* 0x000f280000300800 */
[----:B------:R-:W4:Y:S01]  /*32f50*/  LDL.LU R31, [R1+0x2f4] ;  /* 0x0002f400011f7983 */ /* 0x000f220000300800 */
[----:B---3--:R-:W-:-:S03]  /*32f60*/  F2FP.SATFINITE.E5M2.F32.PACK_AB_MERGE_C R81, R29, R28, RZ ;  /* 0x0000001c1d51723e */ /* 0x008fc600048060ff */
[----:B------:R-:W3:Y:S04]  /*32f70*/  LDL.LU R28, [R1+0xf0] ;  /* 0x0000f000011c7983 */ /* 0x000ee80000300800 */
[----:B------:R-:W3:Y:S01]  /*32f80*/  LDL.LU R29, [R1+0xf4] ;  /* 0x0000f400011d7983 */ /* 0x000ee20000300800 */
[----:B------:R-:W-:Y:S01]  /*32f90*/  ISETP.LT.AND P1, PT, R37, UR6, !P1 ;  /* 0x0000000625007c0c */ /* 0x000fe2000cf21270 */
[----:B------:R-:W-:Y:S01]  /*32fa0*/  IMAD.X R79, R79, 0x1, R69, P6 ;  /* 0x000000014f4f7824 */ /* 0x000fe200030e0645 */
[----:B--2---:R-:W-:Y:S01]  /*32fb0*/  ISETP.LT.AND P5, PT, R67, UR9, !P4 ;  /* 0x0000000943007c0c */ /* 0x004fe2000e7a1270 */
[----:B------:R-:W1:Y:S01]  /*32fc0*/  LDCU UR6, c[0x0][0x398] ;  /* 0x00007300ff0677ac */ /* 0x000e620008000800 */
[----:B------:R-:W-:Y:S02]  /*32fd0*/  SHF.R.S32.HI R75, RZ, 0x1f, R74 ;  /* 0x0000001fff4b7819 */ /* 0x000fe4000001144a */
[----:B------:R-:W-:Y:S01]  /*32fe0*/  IADD3 R76, P6, PT, R74, R0, RZ ;  /* 0x000000004a4c7210 */ /* 0x000fe20007fde0ff */
[----:B------:R-:W2:Y:S01]  /*32ff0*/  LDCU UR9, c[0x0][0x398] ;  /* 0x00007300ff0977ac */ /* 0x000ea20008000800 */
        /* <DEDUP_REMOVED lines=8> */
[----:B--2---:R-:W-:Y:S01]  /*33080*/  PRMT R73, R80, 0x9910, RZ ;  /* 0x0000991050497816 */ /* 0x004fe200000000ff */
[----:B------:R-:W-:-:S02]  /*33090*/  IMAD.MOV.U32 R80, RZ, RZ, R82 ;  /* 0x000000ffff507224 */ /* 0x000fc400078e0052 */
[----:B------:R-:W-:Y:S01]  /*330a0*/  IMAD.X R79, R75, 0x1, R71, P6 ;  /* 0x000000014b4f7824 */ /* 0x000fe200030e0647 */
[----:B-----5:R-:W-:Y:S01]  /*330b0*/  ISETP.LT.AND P1, PT, R35, UR10, !P4 ;  /* 0x0000000a23007c0c */ /* 0x020fe2000e721270 */
[----:B------:R-:W1:Y:S01]  /*330c0*/  LDCU UR10, c[0x0][0x398] ;  /* 0x00007300ff0a77ac */ /* 0x000e620008000800 */
[----:B------:R-:W-:Y:S02]  /*330d0*/  SHF.R.S32.HI R80, RZ, 0x8, R80 ;  /* 0x00000008ff507819 */ /* 0x000fe40000011450 */
[----:B------:R-:W-:Y:S01]  /*330e0*/  ISETP.LT.AND P4, PT, R37, UR6, !P4 ;  /* 0x0000000625007c0c */ /* 0x000fe2000e781270 */
[----:B------:R-:W2:Y:S01]  /*330f0*/  LDCU UR6, c[0x0][0x39c] ;  /* 0x00007380ff0677ac */ /* 0x000ea20008000800 */
[----:B------:R-:W-:Y:S01]  /*33100*/  IADD3 R76, P6, PT, R74, R68, RZ ;  /* 0x000000444a4c7210 */ /* 0x000fe20007fde0ff */
[----:B------:R5:W-:Y:S01]  /*33110*/  @P5 STG.E.U8 desc[UR24][R78.64], R80 ;  /* 0x000000504e005986 */ /* 0x000be2000c101118 */
[----:B------:R-:W-:Y:S02]  /*33120*/  PRMT R82, R81, 0x9910, RZ ;  /* 0x0000991051527816 */ /* 0x000fe400000000ff */
[----:B------:R-:W-:Y:S01]  /*33130*/  SHF.R.S32.HI R73, RZ, 0x8, R73 ;  /* 0x00000008ff497819 */ /* 0x000fe20000011449 */
[----:B------:R-:W-:Y:S01]  /*33140*/  IMAD.X R77, R75, 0x1, R3, P6 ;  /* 0x000000014b4d7824 */ /* 0x000fe200030e0603 */
[----:B------:R-:W-:Y:S01]  /*33150*/  SHF.R.S32.HI R82, RZ, 0x8, R82 ;  /* 0x00000008ff527819 */ /* 0x000fe20000011452 */
[----:B------:R-:W-:Y:S01]  /*33160*/  VIADD R81, R66, 0x3f ;  /* 0x0000003f42517836 */ /* 0x000fe20000000000 */
[----:B-----5:R-:W-:-:S02]  /*33170*/  IADD3 R78, P5, PT, R74, R70, RZ ;  /* 0x000000464a4e7210 */ /* 0x020fc40007fbe0ff */
[----:B------:R-:W-:Y:S03]  /*33180*/  @P1 STG.E.U8 desc[UR24][R76.64], R73 ;  /* 0x000000494c001986 */ /* 0x000fe6000c101118 */
[----:B------:R-:W-:-:S05]  /*33190*/  IMAD.X R79, R75, 0x1, R69, P5 ;  /* 0x000000014b4f7824 */ /* 0x000fca00028e0645 */
[----:B------:R4:W-:Y:S01]  /*331a0*/  @P4 STG.E.U8 desc[UR24][R78.64], R82 ;  /* 0x000000524e004986 */ /* 0x0009e2000c101118 */
[----:B0-----:R-:W-:Y:S01]  /*331b0*/  ISETP.GE.AND P4, PT, R81, UR4, PT ;  /* 0x0000000451007c0c */ /* 0x001fe2000bf86270 */
[----:B------:R-:W0:Y:S01]  /*331c0*/  LDCU UR4, c[0x0][0x398] ;  /* 0x00007300ff0477ac */ /* 0x000e220008000800 */
[----:B------:R-:W-:Y:S02]  /*331d0*/  F2FP.SATFINITE.E5M2.F32.PACK_AB_MERGE_C R83, R33, R32, RZ ;  /* 0x000000202153723e */ /* 0x000fe400048060ff */
[----:B---3--:R-:W-:Y:S02]  /*331e0*/  F2FP.SATFINITE.E5M2.F32.PACK_AB_MERGE_C R81, R29, R28, RZ ;  /* 0x0000001c1d51723e */ /* 0x008fe400048060ff */
[----:B------:R-:W3:Y:S04]  /*331f0*/  LDL.LU R28, [R1+0x6f8] ;  /* 0x0006f800011c7983 */ /* 0x000ee80000300800 */
[----:B------:R-:W3:Y:S01]  /*33200*/  LDL.LU R29, [R1+0x6fc] ;  /* 0x0006fc00011d7983 */ /* 0x000ee20000300800 */
[----:B----4-:R-:W-:-:S03]  /*33210*/  F2FP.SATFINITE.E5M2.F32.PACK_AB_MERGE_C R82, R31, R30, RZ ;  /* 0x0000001e1f52723e */ /* 0x010fc600048060ff */
[----:B------:R-:W4:Y:S04]  /*33220*/  LDL.LU R32, [R1+0x4f8] ;  /* 0x0004f80001207983 */ /* 0x000f280000300800 */
[----:B------:R-:W4:Y:S04]  /*33230*/  LDL.LU R33, [R1+0x4fc] ;  /* 0x0004fc0001217983 */ /* 0x000f280000300800 */
[----:B------:R-:W5:Y:S04]  /*33240*/  LDL.LU R30, [R1+0x2f8] ;  /* 0x0002f800011e7983 */ /* 0x000f680000300800 */
[----:B------:R-:W5:Y:S01]  /*33250*/  LDL.LU R31, [R1+0x2fc] ;  /* 0x0002fc00011f7983 */ /* 0x000f620000300800 */
[----:B------:R-:W-:Y:S01]  /*33260*/  VIADD R73, R74, UR30 ;  /* 0x0000001e4a497c36 */ /* 0x000fe20008000000 */
[----:B------:R-:W-:Y:S01]  /*33270*/  ISETP.LT.AND P1, PT, R67, UR9, !P3 ;  /* 0x0000000943007c0c */ /* 0x000fe2000df21270 */
[----:B------:R-:W0:Y:S03]  /*33280*/  LDCU UR9, c[0x0][0x398] ;  /* 0x00007300ff0977ac */ /* 0x000e260008000800 */
[----:B------:R-:W-:-:S02]  /*33290*/  SHF.R.S32.HI R80, RZ, 0x1f, R73 ;  /* 0x0000001fff507819 */ /* 0x000fc40000011449 */
[C---:B------:R-:W-:Y:S02]  /*332a0*/  IADD3 R76, P6, PT, R73.reuse, R0, RZ ;  /* 0x00000000494c7210 */ /* 0x040fe40007fde0ff */
[----:B------:R-:W-:Y:S01]  /*332b0*/  ISETP.LT.AND P5, PT, R34, UR12, !P3 ;  /* 0x0000000c22007c0c */ /* 0x000fe2000dfa1270 */
[----:B------:R-:W0:Y:S02]  /*332c0*/  LDCU UR12, c[0x0][0x398] ;  /* 0x00007300ff0c77ac */ /* 0x000e240008000800 */
[----:B------:R-:W-:Y:S01]  /*332d0*/  IMAD.X R77, R80, 0x1, R72, P6 ;  /* 0x00000001504d7824 */ /* 0x000fe200030e0648 */
[----:B------:R-:W-:-:S05]  /*332e0*/  IADD3 R74, P6, PT, R73, R2, RZ ;  /* 0x00000002494a7210 */ /* 0x000fca0007fde0ff */
[----:B------:R-:W-:Y:S01]  /*332f0*/  IMAD.X R75, R80, 0x1, R71, P6 ;  /* 0x00000001504b7824 */ /* 0x000fe200030e0647 */
[----:B------:R0:W-:Y:S01]  /*33300*/  @P1 STG.E.U8 desc[UR24][R76.64], R84 ;  /* 0x000000544c001986 */ /* 0x0001e2000c101118 */
[----:B-1----:R-:W-:Y:S01]  /*33310*/  ISETP.LT.AND P1, PT, R35, UR10, !P3 ;  /* 0x0000000a23007c0c */ /* 0x002fe2000df21270 */
[----:B------:R-:W1:Y:S01]  /*33320*/  LDCU UR10, c[0x0][0x398] ;  /* 0x00007300ff0a77ac */ /* 0x000e620008000800 */
[----:B------:R-:W-:Y:S01]  /*33330*/  ISETP.LT.AND P3, PT, R37, UR14, !P3 ;  /* 0x0000000e25007c0c */ /* 0x000fe2000df61270 */
[----:B------:R2:W-:Y:S01]  /*33340*/  @P5 STG.E.U8 desc[UR24][R74.64], R83 ;  /* 0x000000534a005986 */ /* 0x0005e2000c101118 */
[----:B------:R-:W-:Y:S01]  /*33350*/  PRMT R78, R83, 0x9910, RZ ;  /* 0x00009910534e7816 */ /* 0x000fe200000000ff */
[----:B------:R-:W1:Y:S01]  /*33360*/  LDCU UR14, c[0x0][0x398] ;  /* 0x00007300ff0e77ac */ /* 0x000e620008000800 */
[C---:B0-----:R-:W-:Y:S01]  /*33370*/  IADD3 R76, P5, PT, R73.reuse, R68, RZ ;  /* 0x00000044494c7210 */ /* 0x041fe20007fbe0ff */
[----:B--2---:R-:W-:Y:S01]  /*33380*/  VIADD R75, R66, 0x40 ;  /* 0x00000040424b7836 */ /* 0x004fe20000000000 */
[----:B------:R-:W-:-:S03]  /*33390*/  IADD3 R74, P6, PT, R73, R70, RZ ;  /* 0x00000046494a7210 */ /* 0x000fc60007fde0ff */
[C---:B------:R-:W-:Y:S02]  /*333a0*/  IMAD.X R77, R80.reuse, 0x1, R3, P5 ;  /* 0x00000001504d7824 */ /* 0x040fe400028e0603 */
[----:B------:R-:W-:Y:S01]  /*333b0*/  VIADD R73, R73, UR30 ;  /* 0x0000001e49497c36 */ /* 0x000fe20008000000 */
[----:B------:R-:W-:Y:S01]  /*333c0*/  ISETP.GE.AND P5, PT, R75, UR6, PT ;  /* 0x000000064b007c0c */ /* 0x000fe2000bfa6270 */
[----:B------:R-:W-:Y:S01]  /*333d0*/  IMAD.X R75, R80, 0x1, R69, P6 ;  /* 0x00000001504b7824 */ /* 0x000fe200030e0645 */
[----:B------:R-:W0:Y:S01]  /*333e0*/  LDCU UR6, c[0x0][0x398] ;  /* 0x00007300ff0677ac */ /* 0x000e220008000800 */
[----:B------:R2:W-:Y:S01]  /*333f0*/  @P1 STG.E.U8 desc[UR24][R76.64], R82 ;  /* 0x000000524c001986 */ /* 0x0005e2000c101118 */
[----:B------:R-:W-:-:S03]  /*33400*/  SHF.R.S32.HI R79, RZ, 0x1f, R73 ;  /* 0x0000001fff4f7819 */ /* 0x000fc60000011449 */
[----:B------:R0:W-:Y:S01]  /*33410*/  @P3 STG.E.U8 desc[UR24][R74.64], R81 ;  /* 0x000000514a003986 */ /* 0x0001e2000c101118 */
[----:B------:R-:W-:Y:S01]  /*33420*/  ISETP.LT.AND P3, PT, R67, UR4, !P2 ;  /* 0x0000000443007c0c */ /* 0x000fe2000d761270 */
[----:B------:R-:W1:Y:S01]  /*33430*/  LDCU UR4, c[0x0][0x39c] ;  /* 0x00007380ff0477ac */ /* 0x000e620008000800 */
[----:B------:R-:W-:Y:S02]  /*33440*/  ISETP.LT.AND P1, PT, R34, UR9, !P2 ;  /* 0x0000000922007c0c */ /* 0x000fe4000d721270 */
[----:B------:R-:W-:Y:S01]  /*33450*/  PRMT R80, R84, 0x9910, RZ ;  /* 0x0000991054507816 */ /* 0x000fe200000000ff */
[----:B------:R-:W1:Y:S01]  /*33460*/  LDCU UR9, c[0x0][0x398] ;  /* 0x00007300ff0977ac */ /* 0x000e620008000800 */
[----:B--2---:R-:W-:-:S05]  /*33470*/  IADD3 R76, P6, PT, R73, R0, RZ ;  /* 0x00000000494c7210 */ /* 0x004fca0007fde0ff */
[----:B------:R-:W-:Y:S01]  /*33480*/  IMAD.X R77, R79, 0x1, R72, P6 ;  /* 0x000000014f4d7824 */ /* 0x000fe200030e0648 */
[----:B0-----:R-:W-:Y:S02]  /*33490*/  IADD3 R74, P6, PT, R73, R2, RZ ;  /* 0x00000002494a7210 */ /* 0x001fe40007fde0ff */
        /* <DEDUP_REMOVED lines=8> */
[----:B0-----:R-:W-:Y:S02]  /*33520*/  IADD3 R80, P6, PT, R73, R68, RZ ;  /* 0x0000004449507210 */ /* 0x001fe40007fde0ff */
[----:B------:R-:W-:Y:S02]  /*33530*/  SHF.R.S32.HI R82, RZ, 0x8, R82 ;  /* 0x00000008ff527819 */ /* 0x000fe40000011452 */
[----:B--2---:R-:W-:Y:S01]  /*33540*/  PRMT R74, R81, 0x9910, RZ ;  /* 0x00009910514a7816 */ /* 0x004fe200000000ff */
[----:B------:R-:W-:-:S05]  /*33550*/  IMAD.X R81, R79, 0x1, R3, P6 ;  /* 0x000000014f517824 */ /* 0x000fca00030e0603 */
[----:B------:R4:W-:Y:S01]  /*33560*/  @P1 STG.E.U8 desc[UR24][R80.64], R82 ;  /* 0x0000005250001986 */ /* 0x0009e2000c101118 */
[----:B---3--:R-:W-:-:S03]  /*33570*/  F2FP.SATFINITE.E5M2.F32.PACK_AB_MERGE_C R83, R29, R28, RZ ;  /* 0x0000001c1d53723e */ /* 0x008fc600048060ff */
[----:B------:R-:W2:Y:S04]  /*33580*/  LDL.LU R28, [R1+0xf8] ;  /* 0x0000f800011c7983 */ /* 0x000ea80000300800 */
[----:B------:R-:W2:Y:S01]  /*33590*/  LDL.LU R29, [R1+0xfc] ;  /* 0x0000fc00011d7983 */ /* 0x000ea20000300800 */
[----:B----4-:R-:W-:-:S03]  /*335a0*/  F2FP.SATFINITE.E5M2.F32.PACK_AB_MERGE_C R82, R33, R32, RZ ;  /* 0x000000202152723e */ /* 0x010fc600048060ff */
[----:B------:R-:W3:Y:S04]  /*335b0*/  LDL.LU R39, [R1+0x500] ;  /* 0x0005000001277983 */ /* 0x000ee80000300800 */
[----:B------:R-:W3:Y:S01]  /*335c0*/  LDL.LU R36, [R1+0x504] ;  /* 0x0005040001247983 */ /* 0x000ee20000300800 */
[----:B-----5:R-:W-:-:S03]  /*335d0*/  F2FP.SATFINITE.E5M2.F32.PACK_AB_MERGE_C R80, R31, R30, RZ ;  /* 0x0000001e1f50723e */ /* 0x020fc600048060ff */
[----:B------:R-:W4:Y:S04]  /*335e0*/  LDL.LU R32, [R1+0x300] ;  /* 0x0003000001207983 */ /* 0x000f280000300800 */
[----:B------:R-:W4:Y:S04]  /*335f0*/  LDL.LU R33, [R1+0x304] ;  /* 0x0003040001217983 */ /* 0x000f280000300800 */
[----:B------:R-:W5:Y:S04]  /*33600*/  LDL.LU R30, [R1+0x100] ;  /* 0x00010000011e7983 */ /* 0x000f680000300800 */
[----:B------:R-:W5:Y:S01]  /*33610*/  LDL.LU R31, [R1+0x104] ;  /* 0x00010400011f7983 */ /* 0x000f620000300800 */
[C---:B------:R-:W-:Y:S01]  /*33620*/  IADD3 R78, P6, PT, R73.reuse, R70, RZ ;  /* 0x00000046494e7210 */ /* 0x040fe20007fde0ff */
[----:B------:R-:W-:Y:S01]  /*33630*/  VIADD R75, R73, UR30 ;  /* 0x0000001e494b7c36 */ /* 0x000fe20008000000 */
[----:B-1----:R-:W-:Y:S01]  /*33640*/  ISETP.LT.AND P2, PT, R37, UR10, !P2 ;  /* 0x0000000a25007c0c */ /* 0x002fe2000d741270 */
[----:B------:R-:W0:Y:S01]  /*33650*/  LDCU UR10, c[0x0][0x398] ;  /* 0x00007300ff0a77ac */ /* 0x000e220008000800 */
[----:B------:R-:W-:Y:S01]  /*33660*/  ISETP.LT.AND P3, PT, R67, UR12, !P0 ;  /* 0x0000000c43007c0c */ /* 0x000fe2000c761270 */
[----:B------:R-:W-:Y:S01]  /*33670*/  IMAD.X R79, R79, 0x1, R69, P6 ;  /* 0x000000014f4f7824 */ /* 0x000fe200030e0645 */
[----:B------:R-:W-:Y:S01]  /*33680*/  SHF.R.S32.HI R73, RZ, 0x1f, R75 ;  /* 0x0000001fff497819 */ /* 0x000fe2000001144b */
[----:B------:R-:W1:Y:S01]  /*33690*/  LDCU UR12, c[0x0][0x398] ;  /* 0x00007300ff0c77ac */ /* 0x000e620008000800 */
[----:B------:R-:W-:-:S02]  /*336a0*/  IADD3 R76, P6, PT, R75, R0, RZ ;  /* 0x000000004b4c7210 */ /* 0x000fc40007fde0ff */
[----:B------:R-:W-:-:S03]  /*336b0*/  SHF.R.S32.HI R74, RZ, 0x8, R74 ;  /* 0x00000008ff4a7819 */ /* 0x000fc6000001144a */
[----:B------:R-:W-:Y:S02]  /*336c0*/  IMAD.X R77, R73, 0x1, R72, P6 ;  /* 0x00000001494d7824 */ /* 0x000fe400030e0648 */
[----:B------:R0:W-:Y:S04]  /*336d0*/  @P2 STG.E.U8 desc[UR24][R78.64], R74 ;  /* 0x0000004a4e002986 */ /* 0x0001e8000c101118 */
[----:B------:R1:W-:Y:S01]  /*336e0*/  @P3 STG.E.U8 desc[UR24][R76.64], R83 ;  /* 0x000000534c003986 */ /* 0x0003e2000c101118 */
[----:B------:R-:W-:Y:S01]  /*336f0*/  ISETP.LT.AND P3, PT, R34, UR9, !P0 ;  /* 0x0000000922007c0c */ /* 0x000fe2000c761270 */
[----:B------:R-:W1:Y:S01]  /*33700*/  LDCU UR9, c[0x0][0x398] ;  /* 0x00007300ff0977ac */ /* 0x000e620008000800 */
[----:B------:R-:W-:Y:S01]  /*33710*/  ISETP.LT.AND P2, PT, R35, UR14, !P0 ;  /* 0x0000000e23007c0c */ /* 0x000fe2000c741270 */
[----:B------:R-:W2:Y:S01]  /*33720*/  LDCU UR14, c[0x0][0x398] ;  /* 0x00007300ff0e77ac */ /* 0x000ea20008000800 */
[----:B0-----:R-:W-:Y:S01]  /*33730*/  IADD3 R78, P6, PT, R75, R2, RZ ;  /* 0x000000024b4e7210 */ /* 0x001fe20007fde0ff */
[----:B------:R-:W-:-:S04]  /*33740*/  VIADD R74, R66, 0x41 ;  /* 0x00000041424a7836 */ /* 0x000fc80000000000 */
[----:B------:R-:W-:Y:S01]  /*33750*/  IMAD.X R79, R73, 0x1, R71, P6 ;  /* 0x00000001494f7824 */ /* 0x000fe200030e0647 */
[----:B-1----:R-:W-:Y:S02]  /*33760*/  IADD3 R76, P6, PT, R75, R68, RZ ;  /* 0x000000444b4c7210 */ /* 0x002fe40007fde0ff */
        /* <DEDUP_REMOVED lines=9> */
[----:B------:R-:W-:Y:S01]  /*33800*/  ISETP.LT.AND P0, PT, R37, UR9, !P0 ;  /* 0x0000000925007c0c */ /* 0x000fe2000c701270 */
        /* <DEDUP_REMOVED lines=12> */
[----:B--2---:R-:W-:-:S02]  /*338d0*/  F2FP.SATFINITE.E5M2.F32.PACK_AB_MERGE_C R81, R29, R28, RZ ;  /* 0x0000001c1d51723e */ /* 0x004fc400048060ff */
[----:B------:R-:W2:Y:S04]  /*338e0*/  LDL.LU R28, [R1+0x520] ;  /* 0x00052000011c7983 */ /* 0x000ea80000300800 */
[----:B------:R0:W-:Y:S04]  /*338f0*/  @P0 STG.E.U8 desc[UR24][R78.64], R81 ;  /* 0x000000514e000986 */ /* 0x0001e8000c101118 */
[----:B------:R1:W-:Y:S01]  /*33900*/  @P2 STG.E.U8 desc[UR24][R76.64], R73 ;  /* 0x000000494c002986 */ /* 0x0003e2000c101118 */
[----:B------:R-:W-:Y:S01]  /*33910*/  ISETP.LT.AND P2, PT, R34, UR4, !P4 ;  /* 0x0000000422007c0c */ /* 0x000fe2000e741270 */
[----:B------:R-:W3:Y:S02]  /*33920*/  LDCU UR4, c[0x0][0x39c] ;  /* 0x00007380ff0477ac */ /* 0x000ee40008000800 */
[----:B------:R-:W2:Y:S01]  /*33930*/  LDL.LU R29, [R1+0x524] ;  /* 0x00052400011d7983 */ /* 0x000ea20000300800 */
[----:B0-----:R-:W-:-:S03]  /*33940*/  IADD3 R78, P6, PT, R74, R2, RZ ;  /* 0x000000024a4e7210 */ /* 0x001fc60007fde0ff */
[----:B------:R-:W2:Y:S01]  /*33950*/  LDL.LU R43, [R1+0x508] ;  /* 0x00050800012b7983 */ /* 0x000ea20000300800 */
[----:B-1----:R-:W-:Y:S01]  /*33960*/  PRMT R73, R80, 0x9910, RZ ;  /* 0x0000991050497816 */ /* 0x002fe200000000ff */
[----:B------:R-:W-:Y:S02]  /*33970*/  IMAD.MOV.U32 R80, RZ, RZ, R82 ;  /* 0x000000ffff507224 */ /* 0x000fe400078e0052 */
[----:B------:R-:W2:Y:S01]  /*33980*/  LDL.LU R40, [R1+0x50c] ;  /* 0x00050c0001287983 */ /* 0x000ea20000300800 */
[----:B------:R-:W-:Y:S02]  /*33990*/  IMAD.X R79, R75, 0x1, R71, P6 ;  /* 0x000000014b4f7824 */ /* 0x000fe400030e0647 */
[----:B------:R-:W-:Y:S01]  /*339a0*/  SHF.R.S32.HI R80, RZ, 0x8, R80 ;  /* 0x00000008ff507819 */ /* 0x000fe20000011450 */
[----:B------:R-:W2:Y:S01]  /*339b0*/  LDL.LU R41, [R1+0x308] ;  /* 0x0003080001297983 */ /* 0x000ea20000300800 */
[----:B---3--:R-:W-:-:S03]  /*339c0*/  F2FP.SATFINITE.E5M2.F32.PACK_AB_MERGE_C R83, R36, R39, RZ ;  /* 0x000000272453723e */ /* 0x008fc600048060ff */
[----:B------:R0:W-:Y:S04]  /*339d0*/  @P2 STG.E.U8 desc[UR24][R78.64], R80 ;  /* 0x000000504e002986 */ /* 0x0001e8000c101118 */
[----:B------:R-:W3:Y:S01]  /*339e0*/  LDL.LU R38, [R1+0x30c] ;  /* 0x00030c0001267983 */ /* 0x000ee20000300800 */
[----:B-----5:R-:W-:-:S03]  /*339f0*/  F2FP.SATFINITE.E5M2.F32.PACK_AB_MERGE_C R82, R31, R30, RZ ;  /* 0x0000001e1f52723e */ /* 0x020fc600048060ff */
[----:B------:R-:W5:Y:S01]  /*33a00*/  LDL.LU R39, [R1+0x510] ;  /* 0x0005100001277983 */ /* 0x000f620000300800 */
[----:B0-----:R-:W-:-:S03]  /*33a10*/  PRMT R79, R81, 0x9910, RZ ;  /* 0x00009910514f7816 */ /* 0x001fc600000000ff */
[----:B------:R-:W5:Y:S01]  /*33a20*/  LDL.LU R36, [R1+0x514] ;  /* 0x0005140001247983 */ /* 0x000f620000300800 */
[----:B----4-:R-:W-:-:S03]  /*33a30*/  F2FP.SATFINITE.E5M2.F32.PACK_AB_MERGE_C R81, R33, R32, RZ ;  /* 0x000000202151723e */ /* 0x010fc600048060ff */
[----:B------:R-:W4:Y:S04]  /*33a40*/  LDL.LU R32, [R1+0x310] ;  /* 0x0003100001207983 */ /* 0x000f280000300800 */
[----:B------:R-:W4:Y:S04]  /*33a50*/  LDL.LU R33, [R1+0x314] ;  /* 0x0003140001217983 */ /* 0x000f280000300800 */
[----:B------:R-:W3:Y:S04]  /*33a60*/  LDL.LU R30, [R1+0x108] ;  /* 0x00010800011e7983 */ /* 0x000ee80000300800 */
[----:B------:R-:W3:Y:S01]  /*33a70*/  LDL.LU R31, [R1+0x10c] ;  /* 0x00010c00011f7983 */ /* 0x000ee20000300800 */
[----:B------:R-:W-:Y:S01]  /*33a80*/  ISETP.LT.AND P0, PT, R35, UR6, !P4 ;  /* 0x0000000623007c0c */ /* 0x000fe2000e701270 */
[----:B------:R-:W0:Y:S01]  /*33a90*/  LDCU UR6, c[0x0][0x398] ;  /* 0x00007300ff0677ac */ /* 0x000e220008000800 */
[----:B------:R-:W-:-:S02]  /*33aa0*/  IADD3 R76, P6, PT, R74, R68, RZ ;  /* 0x000000444a4c7210 */ /* 0x000fc40007fde0ff */
        /* <DEDUP_REMOVED lines=24> */
[----:B------:R-:W-:-:S02]  /*33c30*/  ISETP.LT.AND P5, PT, R37, UR14, !P5 ;  /* 0x0000000e25007c0c */ /* 0x000fc4000efa1270 */
[----:B------:R-:W-:Y:S01]  /*33c40*/  F2FP.SATFINITE.E5M2.F32.PACK_AB_MERGE_C R84, R5, R4, RZ ;  /* 0x000000040554723e */ /* 0x000fe200048060ff */
[C---:B-1----:R-:W-:Y:S01]  /*33c50*/  IMAD.X R79, R80.reuse, 0x1, R71, P6 ;  /* 0x00000001504f7824 */ /* 0x042fe200030e0647 */
[C---:B------:R-:W-:Y:S01]  /*33c60*/  IADD3 R76, P6, PT, R73.reuse, R68, RZ ;  /* 0x00000044494c7210 */ /* 0x040fe20007fde0ff */
[----:B------:R-:W1:Y:S04]  /*33c70*/  LDCU UR14, c[0x0][0x398] ;  /* 0x00007300ff0e77ac */ /* 0x000e680008000800 */
[----:B------:R-:W-:Y:S01]  /*33c80*/  IMAD.X R77, R80, 0x1, R3, P6 ;  /* 0x00000001504d7824 */ /* 0x000fe200030e0603 */
[C---:B0-----:R-:W-:Y:S01]  /*33c90*/  IADD3 R74, P6, PT, R73.reuse, R70, RZ ;  /* 0x00000046494a7210 */ /* 0x041fe20007fde0ff */
[----:B------:R0:W-:Y:S01]  /*33ca0*/  @P2 STG.E.U8 desc[UR24][R78.64], R81 ;  /* 0x000000514e002986 */ /* 0x0001e2000c101118 */
[----:B------:R-:W-:-:S03]  /*33cb0*/  VIADD R4, R73, UR30 ;  /* 0x0000001e49047c36 */ /* 0x000fc60008000000 */
[----:B------:R-:W-:Y:S01]  /*33cc0*/  IMAD.X R75, R80, 0x1, R69, P6 ;  /* 0x00000001504b7824 */ /* 0x000fe200030e0645 */
[----:B------:R1:W-:Y:S01]  /*33cd0*/  @P0 STG.E.U8 desc[UR24][R76.64], R82 ;  /* 0x000000524c000986 */ /* 0x0003e2000c101118 */
[----:B------:R-:W-:Y:S01]  /*33ce0*/  ISETP.LT.AND P0, PT, R67, UR9, !P1 ;  /* 0x0000000943007c0c */ /* 0x000fe2000cf01270 */
[----:B------:R-:W1:Y:S02]  /*33cf0*/  LDCU UR9, c[0x0][0x398] ;  /* 0x00007300ff0977ac */ /* 0x000e640008000800 */
[----:B------:R1:W-:Y:S01]  /*33d00*/  @P5 STG.E.U8 desc[UR24][R74.64], R84 ;  /* 0x000000544a005986 */ /* 0x0003e2000c101118 */
[----:B------:R-:W-:Y:S01]  /*33d10*/  ISETP.LT.AND P5, PT, R34, UR10, !P1 ;  /* 0x0000000a22007c0c */ /* 0x000fe2000cfa1270 */
[----:B------:R-:W2:Y:S01]  /*33d20*/  LDCU UR10, c[0x0][0x398] ;  /* 0x00007300ff0a77ac */ /* 0x000ea20008000800 */
[----:B------:R-:W-:Y:S02]  /*33d30*/  SHF.R.S32.HI R5, RZ, 0x1f, R4 ;  /* 0x0000001fff057819 */ /* 0x000fe40000011404 */
[----:B0-----:R-:W-:-:S02]  /*33d40*/  PRMT R79, R83, 0x9910, RZ ;  /* 0x00009910534f7816 */ /* 0x001fc400000000ff */
[C---:B-1----:R-:W-:Y:S02]  /*33d50*/  IADD3 R76, P2, PT, R4.reuse, R0, RZ ;  /* 0x00000000044c7210 */ /* 0x042fe40007f5e0ff */
[----:B------:R-:W-:Y:S02]  /*33d60*/  PRMT R73, R81, 0x9910, RZ ;  /* 0x0000991051497816 */ /* 0x000fe400000000ff */
[----:B------:R-:W-:Y:S01]  /*33d70*/  IADD3 R74, P6, PT, R4, R2, RZ ;  /* 0x00000002044a7210 */ /* 0x000fe20007fde0ff */
[C---:B------:R-:W-:Y:S01]  /*33d80*/  IMAD.X R77, R5.reuse, 0x1, R72, P2 ;  /* 0x00000001054d7824 */ /* 0x040fe200010e0648 */
[----:B------:R-:W-:Y:S02]  /*33d90*/  SHF.R.S32.HI R79, RZ, 0x8, R79 ;  /* 0x00000008ff4f7819 */ /* 0x000fe4000001144f */
[----:B------:R-:W-:Y:S01]  /*33da0*/  SHF.R.S32.HI R73, RZ, 0x8, R73 ;  /* 0x00000008ff497819 */ /* 0x000fe20000011449 */
[----:B------:R-:W-:Y:S01]  /*33db0*/  IMAD.X R75, R5, 0x1, R71, P6 ;  /* 0x00000001054b7824 */ /* 0x000fe200030e0647 */
[----:B------:R-:W-:Y:S01]  /*33dc0*/  ISETP.LT.AND P6, PT, R35, UR12, !P1 ;  /* 0x0000000c23007c0c */ /* 0x000fe2000cfc1270 */
[----:B------:R0:W-:Y:S01]  /*33dd0*/  @P0 STG.E.U8 desc[UR24][R76.64], R79 ;  /* 0x0000004f4c000986 */ /* 0x0001e2000c101118 */
[----:B------:R-:W-:Y:S01]  /*33de0*/  PRMT R84, R84, 0x9910, RZ ;  /* 0x0000991054547816 */ /* 0x000fe200000000ff */
[----:B------:R-:W-:Y:S01]  /*33df0*/  VIADD R78, R66, 0x44 ;  /* 0x00000044424e7836 */ /* 0x000fe20000000000 */
[----:B------:R-:W1:Y:S01]  /*33e00*/  LDCU UR12, c[0x0][0x398] ;  /* 0x00007300ff0c77ac */ /* 0x000e620008000800 */
[----:B------:R0:W-:Y:S02]  /*33e10*/  @P5 STG.E.U8 desc[UR24][R74.64], R73 ;  /* 0x000000494a005986 */ /* 0x0001e4000c101118 */
[----:B0-----:R-:W-:Y:S01]  /*33e20*/  PRMT R76, R82, 0x9910, RZ ;  /* 0x00009910524c7816 */ /* 0x001fe200000000ff */
[----:B------:R-:W-:Y:S01]  /*33e30*/  VIADD R73, R66, 0x45 ;  /* 0x0000004542497836 */ /* 0x000fe20000000000 */
[----:B------:R-:W-:-:S04]  /*33e40*/  IADD3 R74, P5, PT, R4, R68, RZ ;  /* 0x00000044044a7210 */ /* 0x000fc80007fbe0ff */
[----:B------:R-:W-:Y:S01]  /*33e50*/  ISETP.GE.AND P0, PT, R73, UR6, PT ;  /* 0x0000000649007c0c */ /* 0x000fe2000bf06270 */
[----:B------:R-:W-:Y:S01]  /*33e60*/  IMAD.X R75, R5, 0x1, R3, P5 ;  /* 0x00000001054b7824 */ /* 0x000fe200028e0603 */
[----:B------:R-:W-:Y:S01]  /*33e70*/  SHF.R.S32.HI R73, RZ, 0x8, R76 ;  /* 0x00000008ff497819 */ /* 0x000fe2000001144c */
[----:B------:R-:W0:Y:S01]  /*33e80*/  LDCU UR6, c[0x0][0x398] ;  /* 0x00007300ff0677ac */ /* 0x000e220008000800 */
[----:B------:R-:W-:-:S03]  /*33e90*/  ISETP.LT.AND P5, PT, R37, UR14, !P1 ;  /* 0x0000000e25007c0c */ /* 0x000fc6000cfa1270 */
[----:B------:R1:W-:Y:S01]  /*33ea0*/  @P6 STG.E.U8 desc[UR24][R74.64], R73 ;  /* 0x000000494a006986 */ /* 0x0003e2000c101118 */
[----:B------:R-:W-:Y:S01]  /*33eb0*/  ISETP.GE.AND P2, PT, R78, UR4, PT ;  /* 0x000000044e007c0c */ /* 0x000fe2000bf46270 */
[----:B------:R-:W0:Y:S01]  /*33ec0*/  LDCU UR4, c[0x0][0x39c] ;  /* 0x00007380ff0477ac */ /* 0x000e220008000800 */
[----:B------:R-:W0:Y:S01]  /*33ed0*/  LDCU UR14, c[0x0][0x398] ;  /* 0x00007300ff0e77ac */ /* 0x000e220008000800 */
[C---:B-1----:R-:W-:Y:S01]  /*33ee0*/  IADD3 R74, P1, PT, R4.reuse, R70, RZ ;  /* 0x00000046044a7210 */ /* 0x042fe20007f3e0ff */
[----:B------:R-:W-:-:S04]  /*33ef0*/  VIADD R4, R4, UR30 ;  /* 0x0000001e04047c36 */ /* 0x000fc80008000000 */
[----:B------:R-:W-:Y:S01]  /*33f00*/  IMAD.X R75, R5, 0x1, R69, P1 ;  /* 0x00000001054b7824 */ /* 0x000fe200008e0645 */
[----:B------:R-:W-:Y:S01]  /*33f10*/  ISETP.LT.AND P1, PT, R67, UR9, !P3 ;  /* 0x0000000943007c0c */ /* 0x000fe2000df21270 */
[----:B------:R-:W-:Y:S01]  /*33f20*/  IMAD.MOV.U32 R73, RZ, RZ, R84 ;  /* 0x000000ffff497224 */ /* 0x000fe200078e0054 */
[----:B------:R-:W-:Y:S01]  /*33f30*/  SHF.R.S32.HI R5, RZ, 0x1f, R4 ;  /* 0x0000001fff057819 */ /* 0x000fe20000011404 */
[----:B------:R-:W1:Y:S01]  /*33f40*/  LDCU UR9, c[0x0][0x398] ;  /* 0x00007300ff0977ac */ /* 0x000e620008000800 */
[----:B------:R-:W-:Y:S02]  /*33f50*/  IADD3 R76, P6, PT, R4, R0, RZ ;  /* 0x00000000044c7210 */ /* 0x000fe40007fde0ff */
[----:B------:R-:W-:-:S03]  /*33f60*/  SHF.R.S32.HI R73, RZ, 0x8, R73 ;  /* 0x00000008ff497819 */ /* 0x000fc60000011449 */
[----:B------:R-:W-:Y:S02]  /*33f70*/  IMAD.X R77, R5, 0x1, R72, P6 ;  /* 0x00000001054d7824 */ /* 0x000fe400030e0648 */
[----:B------:R-:W-:Y:S01]  /*33f80*/  @P5 STG.E.U8 desc[UR24][R74.64], R73 ;  /* 0x000000494a005986 */ /* 0x000fe2000c101118 */
[----:B--2---:R-:W-:-:S05]  /*33f90*/  F2FP.SATFINITE.E5M2.F32.PACK_AB_MERGE_C R78, R40, R43, RZ ;  /* 0x0000002b284e723e */ /* 0x004fca00048060ff */
[----:B------:R3:W-:Y:S02]  /*33fa0*/  @P1 STG.E.U8 desc[UR24][R76.64], R78 ;  /* 0x0000004e4c001986 */ /* 0x0007e4000c101118 */
[----:B---3--:R-:W-:Y:S02]  /*33fb0*/  F2FP.SATFINITE.E5M2.F32.PACK_AB_MERGE_C R76, R31, R30, RZ ;  /* 0x0000001e1f4c723e */ /* 0x008fe400048060ff */
[----:B------:R-:W2:Y:S04]  /*33fc0*/  LDL.LU R30, [R1+0x110] ;  /* 0x00011000011e7983 */ /* 0x000ea80000300800 */
[----:B------:R-:W2:Y:S01]  /*33fd0*/  LDL.LU R31, [R1+0x114] ;  /* 0x00011400011f7983 */ /* 0x000ea20000300800 */
[----:B------:R-:W-:Y:S01]  /*33fe0*/  ISETP.LT.AND P5, PT, R34, UR10, !P3 ;  /* 0x0000000a22007c0c */ /* 0x000fe2000dfa1270 */
[----:B------:R-:W3:Y:S01]  /*33ff0*/  LDCU UR10, c[0x0][0x398] ;  /* 0x00007300ff0a77ac */ /* 0x000ee20008000800 */
[----:B------:R-:W-:-:S02]  /*34000*/  IADD3 R74, P6, PT, R4, R2, RZ ;  /* 0x00000002044a7210 */ /* 0x000fc40007fde0ff */
[----:B------:R-:W-:-:S03]  /*34010*/  F2FP.SATFINITE.E5M2.F32.PACK_AB_MERGE_C R79, R38, R41, RZ ;  /* 0x00000029264f723e */ /* 0x000fc600048060ff */
[----:B------:R-:W-:Y:S01]  /*34020*/  IMAD.X R75, R5, 0x1, R71, P6 ;  /* 0x00000001054b7824 */ /* 0x000fe200030e0647 */
[----:B0-----:R-:W-:Y:S01]  /*34030*/  ISETP.LT.AND P6, PT, R35, UR6, !P3 ;  /* 0x0000000623007c0c */ /* 0x001fe2000dfc1270 */
[----:B------:R-:W-:Y:S01]  /*34040*/  VIADD R73, R66, 0x46 ;  /* 0x0000004642497836 */ /* 0x000fe20000000000 */
[----:B------:R-:W0:Y:S03]  /*34050*/  LDCU UR6, c[0x0][0x398] ;  /* 0x00007300ff0677ac */ /* 0x000e260008000800 */
[----:B------:R1:W-:Y:S01]  /*34060*/  @P5 STG.E.U8 desc[UR24][R74.64], R79 ;  /* 0x0000004f4a005986 */ /* 0x0003e2000c101118 */
[----:B------:R-:W-:Y:S01]  /*34070*/  ISETP.GE.AND P1, PT, R73, UR4, PT ;  /* 0x0000000449007c0c */ /* 0x000fe2000bf26270 */
[----:B------:R-:W0:Y:S01]  /*34080*/  LDCU UR4, c[0x0][0x398] ;  /* 0x00007300ff0477ac */ /* 0x000e220008000800 */
[----:B-1----:R-:W-:-:S05]  /*34090*/  IADD3 R74, P5, PT, R4, R68, RZ ;  /* 0x00000044044a7210 */ /* 0x002fca0007fbe0ff */
[----:B------:R-:W-:Y:S01]  /*340a0*/  IMAD.X R75, R5, 0x1, R3, P5 ;  /* 0x00000001054b7824 */ /* 0x000fe200028e0603 */
[----:B------:R-:W-:Y:S01]  /*340b0*/  ISETP.LT.AND P3, PT, R37, UR9, !P3 ;  /* 0x0000000925007c0c */ /* 0x000fe2000df61270 */
[----:B------:R-:W1:Y:S03]  /*340c0*/  LDCU UR9, c[0x0][0x398] ;  /* 0x00007300ff0977ac */ /* 0x000e660008000800 */
[----:B------:R0:W-:Y:S01]  /*340d0*/  @P6 STG.E.U8 desc[UR24][R74.64], R76 ;  /* 0x0000004c4a006986 */ /* 0x0001e2000c101118 */
[----:B---3--:R-:W-:Y:S01]  /*340e0*/  ISETP.LT.AND P5, PT, R67, UR10, !P4 ;  /* 0x0000000a43007c0c */ /* 0x008fe2000e7a1270 */
[----:B------:R-:W3:Y:S01]  /*340f0*/  LDCU UR10, c[0x0][0x398] ;  /* 0x00007300ff0a77ac */ /* 0x000ee20008000800 */
[----:B------:R-:W-:Y:S02]  /*34100*/  F2FP.SATFINITE.E5M2.F32.PACK_AB_MERGE_C R77, R7, R6, RZ ;  /* 0x00000006074d723e */ /* 0x000fe400048060ff */
[----:B------:R-:W-:-:S02]  /*34110*/  PRMT R73, R78, 0x9910, RZ ;  /* 0x000099104e497816 */ /* 0x000fc400000000ff */
[C---:B0-----:R-:W-:Y:S01]  /*34120*/  IADD3 R74, P6, PT, R4.reuse, R70, RZ ;  /* 0x00000046044a7210 */ /* 0x041fe20007fde0ff */
[----:B------:R-:W-:-:S04]  /*34130*/  VIADD R4, R4, UR30 ;  /* 0x0000001e04047c36 */ /* 0x000fc80008000000 */
[----:B------:R-:W-:Y:S01]  /*34140*/  IMAD.X R75, R5, 0x1, R69, P6 ;  /* 0x00000001054b7824 */ /* 0x000fe200030e0645 */
[----:B------:R-:W-:Y:S02]  /*34150*/  SHF.R.S32.HI R5, RZ, 0x1f, R4 ;  /* 0x0000001fff057819 */ /* 0x000fe40000011404 */
[----:B------:R-:W-:Y:S02]  /*34160*/  IADD3 R6, P6, PT, R4, R0, RZ ;  /* 0x0000000004067210 */ /* 0x000fe40007fde0ff */
[----:B------:R-:W-:Y:S01]  /*34170*/  SHF.R.S32.HI R73, RZ, 0x8, R73 ;  /* 0x00000008ff497819 */ /* 0x000fe20000011449 */
[----:B------:R0:W-:Y:S01]  /*34180*/  @P3 STG.E.U8 desc[UR24][R74.64], R77 ;  /* 0x0000004d4a003986 */ /* 0x0001e2000c101118 */
[----:B------:R-:W-:Y:S01]  /*34190*/  PRMT R79, R79, 0x9910, RZ ;  /* 0x000099104f4f7816 */ /* 0x000fe200000000ff */
[----:B------:R-:W-:Y:S01]  /*341a0*/  IMAD.X R7, R5, 0x1, R72, P6 ;  /* 0x0000000105077824 */ /* 0x000fe200030e0648 */
[----:B------:R-:W-:Y:S01]  /*341b0*/  ISETP.LT.AND P3, PT, R34, UR4, !P4 ;  /* 0x0000000422007c0c */ /* 0x000fe2000e761270 */
[----:B------:R-:W1:Y:S03]  /*341c0*/  LDCU UR4, c[0x0][0x39c] ;  /* 0x00007380ff0477ac */ /* 0x000e660008000800 */
[----:B------:R3:W-:Y:S01]  /*341d0*/  @P5 STG.E.U8 desc[UR24][R6.64], R73 ;  /* 0x0000004906005986 */ /* 0x0007e2000c101118 */
[----:B------:R-:W-:Y:S01]  /*341e0*/  ISETP.LT.AND P5, PT, R35, UR6, !P4 ;  /* 0x0000000623007c0c */ /* 0x000fe2000e7a1270 */
[----:B------:R-:W1:Y:S01]  /*341f0*/  LDCU UR6, c[0x0][0x39c] ;  /* 0x00007380ff0677ac */ /* 0x000e620008000800 */
[----:B0-----:R-:W-:Y:S01]  /*34200*/  IADD3 R74, P6, PT, R4, R2, RZ ;  /* 0x00000002044a7210 */ /* 0x001fe20007fde0ff */
[----:B---3--:R-:W-:-:S04]  /*34210*/  IMAD.MOV.U32 R7, RZ, RZ, R79 ;  /* 0x000000ffff077224 */ /* 0x008fc800078e004f */
[----:B------:R-:W-:Y:S01]  /*34220*/  IMAD.X R75, R5, 0x1, R71, P6 ;  /* 0x00000001054b7824 */ /* 0x000fe200030e0647 */
[----:B------:R-:W-:Y:S02]  /*34230*/  IADD3 R6, P6, PT, R4, R68, RZ ;  /* 0x0000004404067210 */ /* 0x000fe40007fde0ff */
[----:B------:R-:W-:Y:S02]  /*34240*/  SHF.R.S32.HI R7, RZ, 0x8, R7 ;  /* 0x00000008ff077819 */ /* 0x000fe40000011407 */
[----:B------:R-:W-:-:S03]  /*34250*/  PRMT R73, R76, 0x9910, RZ ;  /* 0x000099104c497816 */ /* 0x000fc600000000ff */
[----:B------:R0:W-:Y:S01]  /*34260*/  @P3 STG.E.U8 desc[UR24][R74.64], R7 ;  /* 0x000000074a003986 */ /* 0x0001e2000c101118 */
[----:B------:R-:W-:Y:S02]  /*34270*/  SHF.R.S32.HI R73, RZ, 0x8, R73 ;  /* 0x00000008ff497819 */ /* 0x000fe40000011449 */
[----:B------:R-:W-:Y:S01]  /*34280*/  PRMT R77, R77, 0x9910, RZ ;  /* 0x000099104d4d7816 */ /* 0x000fe200000000ff */
[----:B0-----:R-:W-:Y:S01]  /*34290*/  IMAD.X R7, R5, 0x1, R3, P6 ;  /* 0x0000000105077824 */ /* 0x001fe200030e0603 */
[----:B-1----:R-:W-:Y:S01]  /*342a0*/  ISETP.LT.AND P6, PT, R37, UR9, !P4 ;  /* 0x0000000925007c0c */ /* 0x002fe2000e7c1270 */
[----:B------:R-:W0:Y:S01]  /*342b0*/  LDCU UR9, c[0x0][0x398] ;  /* 0x00007300ff0977ac */ /* 0x000e220008000800 */
[C---:B------:R-:W-:Y:S02]  /*342c0*/  IADD3 R74, P3, PT, R4.reuse, R70, RZ ;  /* 0x00000046044a7210 */ /* 0x040fe40007f7e0ff */
[----:B------:R1:W-:Y:S01]  /*342d0*/  @P5 STG.E.U8 desc[UR24][R6.64], R73 ;  /* 0x0000004906005986 */ /* 0x0003e2000c101118 */
[----:B------:R-:W-:Y:S01]  /*342e0*/  VIADD R4, R4, UR30 ;  /* 0x0000001e04047c36 */ /* 0x000fe20008000000 */
[----:B------:R-:W-:Y:S01]  /*342f0*/  ISETP.LT.AND P4, PT, R67, UR10, !P2 ;  /* 0x0000000a43007c0c */ /* 0x000fe2000d781270 */
[----:B------:R-:W-:Y:S01]  /*34300*/  IMAD.X R75, R5, 0x1, R69, P3 ;  /* 0x00000001054b7824 */ /* 0x000fe200018e0645 */
[----:B-----5:R-:W-:Y:S01]  /*34310*/  F2FP.SATFINITE.E5M2.F32.PACK_AB_MERGE_C R80, R36, R39, RZ ;  /* 0x000000272450723e */ /* 0x020fe200048060ff */
[----:B------:R-:W3:Y:S01]  /*34320*/  LDCU UR10, c[0x0][0x398] ;  /* 0x00007300ff0a77ac */ /* 0x000ee20008000800 */
[----:B------:R-:W-:Y:S01]  /*34330*/  SHF.R.S32.HI R5, RZ, 0x1f, R4 ;  /* 0x0000001fff057819 */ /* 0x000fe20000011404 */
[----:B------:R-:W5:Y:S01]  /*34340*/  LDL.LU R39, [R1+0x518] ;  /* 0x0005180001277983 */ /* 0x000f620000300800 */
[----:B----4-:R-:W-:-:S03]  /*34350*/  F2FP.SATFINITE.E5M2.F32.PACK_AB_MERGE_C R81, R33, R32, RZ ;  /* 0x000000202151723e */ /* 0x010fc600048060ff */
[----:B------:R-:W5:Y:S01]  /*34360*/  LDL.LU R36, [R1+0x51c] ;  /* 0x00051c0001247983 */ /* 0x000f620000300800 */
[----:B-1----:R-:W-:Y:S01]  /*34370*/  IMAD.MOV.U32 R7, RZ, RZ, R77 ;  /* 0x000000ffff077224 */ /* 0x002fe200078e004d */
[----:B------:R-:W-:Y:S01]  /*34380*/  IADD3 R6, P5, PT, R4, R0, RZ ;  /* 0x0000000004067210 */ /* 0x000fe20007fbe0ff */
[----:B------:R-:W-:Y:S01]  /*34390*/  VIADD R73, R66, 0x47 ;  /* 0x0000004742497836 */ /* 0x000fe20000000000 */
[----:B------:R-:W4:Y:S02]  /*343a0*/  LDL.LU R32, [R1+0x318] ;  /* 0x0003180001207983 */ /* 0x000f240000300800 */
[----:B------:R-:W-:Y:S02]  /*343b0*/  SHF.R.S32.HI R7, RZ, 0x8, R7 ;  /* 0x00000008ff077819 */ /* 0x000fe40000011407 */
[----:B------:R-:W4:Y:S04]  /*343c0*/  LDL.LU R33, [R1+0x31c] ;  /* 0x00031c0001217983 */ /* 0x000f280000300800 */
[----:B------:R1:W-:Y:S02]  /*343d0*/  @P6 STG.E.U8 desc[UR24][R74.64], R7 ;  /* 0x000000074a006986 */ /* 0x0003e4000c101118 */
[----:B-1----:R-:W-:-:S05]  /*343e0*/  IMAD.X R7, R5, 0x1, R72, P5 ;  /* 0x0000000105077824 */ /* 0x002fca00028e0648 */
[----:B------:R1:W-:Y:S01]  /*343f0*/  @P4 STG.E.U8 desc[UR24][R6.64], R80 ;  /* 0x0000005006004986 */ /* 0x0003e2000c101118 */
[----:B------:R-:W-:Y:S01]  /*34400*/  ISETP.GE.AND P4, PT, R73, UR4, PT ;  /* 0x0000000449007c0c */ /* 0x000fe2000bf86270 */
[----:B------:R-:W0:Y:S01]  /*34410*/  LDCU UR4, c[0x0][0x39c] ;  /* 0x00007380ff0477ac */ /* 0x000e220008000800 */
[----:B--2---:R-:W-:Y:S02]  /*34420*/  F2FP.SATFINITE.E5M2.F32.PACK_AB_MERGE_C R73, R31, R30, RZ ;  /* 0x0000001e1f49723e */ /* 0x004fe400048060ff */
[----:B------:R-:W2:Y:S04]  /*34430*/  LDL.LU R30, [R1+0x118] ;  /* 0x00011800011e7983 */ /* 0x000ea80000300800 */
[----:B------:R-:W2:Y:S01]  /*34440*/  LDL.LU R31, [R1+0x11c] ;  /* 0x00011c00011f7983 */ /* 0x000ea20000300800 */
[----:B------:R-:W-:-:S02]  /*34450*/  ISETP.LT.AND P3, PT, R34, UR12, !P2 ;  /* 0x0000000c22007c0c */ /* 0x000fc4000d761270 */
[----:B------:R-:W-:Y:S01]  /*34460*/  IADD3 R74, P6, PT, R4, R2, RZ ;  /* 0x00000002044a7210 */ /* 0x000fe20007fde0ff */
[----:B-1----:R-:W-:Y:S01]  /*34470*/  VIADD R7, R66, 0x48 ;  /* 0x0000004842077836 */ /* 0x002fe20000000000 */
[----:B------:R-:W-:Y:S01]  /*34480*/  ISETP.LT.AND P5, PT, R35, UR14, !P2 ;  /* 0x0000000e23007c0c */ /* 0x000fe2000d7a1270 */
[----:B------:R-:W1:Y:S02]  /*34490*/  LDCU UR12, c[0x0][0x398] ;  /* 0x00007300ff0c77ac */ /* 0x000e640008000800 */
[----:B------:R-:W-:Y:S01]  /*344a0*/  IMAD.X R75, R5, 0x1, R71, P6 ;  /* 0x00000001054b7824 */ /* 0x000fe200030e0647 */
[----:B------:R-:W-:Y:S01]  /*344b0*/  IADD3 R6, P6, PT, R4, R68, RZ ;  /* 0x0000004404067210 */ /* 0x000fe20007fde0ff */
[----:B------:R-:W0:Y:S01]  /*344c0*/  LDCU UR14, c[0x0][0x398] ;  /* 0x00007300ff0e77ac */ /* 0x000e220008000800 */
[----:B------:R-:W-:-:S03]  /*344d0*/  ISETP.LT.AND P2, PT, R37, UR16, !P2 ;  /* 0x0000001025007c0c */ /* 0x000fc6000d741270 */
[----:B------:R1:W-:Y:S01]  /*344e0*/  @P3 STG.E.U8 desc[UR24][R74.64], R81 ;  /* 0x000000514a003986 */ /* 0x0003e2000c101118 */
[----:B------:R-:W-:Y:S01]  /*344f0*/  ISETP.GE.AND P3, PT, R7, UR6, PT ;  /* 0x0000000607007c0c */ /* 0x000fe2000bf66270 */
[----:B------:R-:W3:Y:S01]  /*34500*/  LDCU UR6, c[0x0][0x398] ;  /* 0x00007300ff0677ac */ /* 0x000ee20008000800 */
[----:B------:R-:W-:Y:S01]  /*34510*/  IMAD.X R7, R5, 0x1, R3, P6 ;  /* 0x0000000105077824 */ /* 0x000fe200030e0603 */
[----:B------:R-:W-:Y:S02]  /*34520*/  F2FP.SATFINITE.E5M2.F32.PACK_AB_MERGE_C R78, R29, R28, RZ ;  /* 0x0000001c1d4e723e */ /* 0x000fe400048060ff */
[----:B------:R-:W-:Y:S01]  /*34530*/  F2FP.SATFINITE.E5M2.F32.PACK_AB_MERGE_C R11, R11, R10, RZ ;  /* 0x0000000a0b0b723e */ /* 0x000fe200048060ff */
[----:B------:R-:W2:Y:S01]  /*34540*/  LDCU UR16, c[0x0][0x398] ;  /* 0x00007300ff1077ac */ /* 0x000ea20008000800 */
[----:B------:R3:W-:Y:S01]  /*34550*/  @P5 STG.E.U8 desc[UR24][R6.64], R73 ;  /* 0x0000004906005986 */ /* 0x0007e2000c101118 */
[----:B-1----:R-:W-:Y:S02]  /*34560*/  F2FP.SATFINITE.E5M2.F32.PACK_AB_MERGE_C R75, R9, R8, RZ ;  /* 0x00000008094b723e */ /* 0x002fe400048060ff */
[C---:B------:R-:W-:Y:S01]  /*34570*/  IADD3 R8, P6, PT, R4.reuse, R70, RZ ;  /* 0x0000004604087210 */ /* 0x040fe20007fde0ff */
[----:B------:R-:W-:Y:S01]  /*34580*/  VIADD R4, R4, UR30 ;  /* 0x0000001e04047c36 */ /* 0x000fe20008000000 */
[----:B0-----:R-:W-:Y:S01]  /*34590*/  ISETP.LT.AND P5, PT, R67, UR9, !P0 ;  /* 0x0000000943007c0c */ /* 0x001fe2000c7a1270 */
[----:B------:R-:W0:Y:S02]  /*345a0*/  LDCU UR9, c[0x0][0x398] ;  /* 0x00007300ff0977ac */ /* 0x000e240008000800 */
[----:B------:R-:W-:Y:S01]  /*345b0*/  IMAD.X R9, R5, 0x1, R69, P6 ;  /* 0x0000000105097824 */ /* 0x000fe200030e0645 */
[----:B------:R-:W-:-:S02]  /*345c0*/  SHF.R.S32.HI R5, RZ, 0x1f, R4 ;  /* 0x0000001fff057819 */ /* 0x000fc40000011404 */
[----:B---3--:R-:W-:Y:S02]  /*345d0*/  IADD3 R6, P6, PT, R4, R0, RZ ;  /* 0x0000000004067210 */ /* 0x008fe40007fde0ff */
[----:B------:R-:W-:Y:S01]  /*345e0*/  PRMT R74, R80, 0x9910, RZ ;  /* 0x00009910504a7816 */ /* 0x000fe200000000ff */
[----:B------:R1:W-:Y:S02]  /*345f0*/  @P2 STG.E.U8 desc[UR24][R8.64], R75 ;  /* 0x0000004b08002986 */ /* 0x0003e4000c101118 */
[----:B------:R-:W-:Y:S01]  /*34600*/  IMAD.X R7, R5, 0x1, R72, P6 ;  /* 0x0000000105077824 */ /* 0x000fe200030e0648 */
[----:B------:R-:W-:Y:S01]  /*34610*/  ISETP.LT.AND P2, PT, R34, UR6, !P0 ;  /* 0x0000000622007c0c */ /* 0x000fe2000c741270 */
[----:B------:R-:W3:Y:S01]  /*34620*/  LDCU UR6, c[0x0][0x398] ;  /* 0x00007300ff0677ac */ /* 0x000ee20008000800 */
[----:B-1----:R-:W-:Y:S02]  /*34630*/  SHF.R.S32.HI R8, RZ, 0x8, R74 ;  /* 0x00000008ff087819 */ /* 0x002fe4000001144a */
[----:B------:R-:W-:-:S03]  /*34640*/  PRMT R9, R81, 0x9910, RZ ;  /* 0x0000991051097816 */ /* 0x000fc600000000ff */
[----:B------:R1:W-:Y:S01]  /*34650*/  @P5 STG.E.U8 desc[UR24][R6.64], R8 ;  /* 0x0000000806005986 */ /* 0x0003e2000c101118 */
[----:B------:R-:W-:Y:S02]  /*34660*/  PRMT R74, R73, 0x9910, RZ ;  /* 0x00009910494a7816 */ /* 0x000fe400000000ff */
[----:B-1----:R-:W-:Y:S01]  /*34670*/  IADD3 R8, P6, PT, R4, R2, RZ ;  /* 0x0000000204087210 */ /* 0x002fe20007fde0ff */
[----:B------:R-:W-:-:S04]  /*34680*/  IMAD.MOV.U32 R6, RZ, RZ, R9 ;  /* 0x000000ffff067224 */ /* 0x000fc800078e0009 */
[----:B------:R-:W-:Y:S01]  /*34690*/  IMAD.X R9, R5, 0x1, R71, P6 ;  /* 0x0000000105097824 */ /* 0x000fe200030e0647 */
[----:B------:R-:W-:-:S05]  /*346a0*/  SHF.R.S32.HI R73, RZ, 0x8, R6 ;  /* 0x00000008ff497819 */ /* 0x000fca0000011406 */
[----:B------:R1:W-:Y:S02]  /*346b0*/  @P2 STG.E.U8 desc[UR24][R8.64], R73 ;  /* 0x0000004908002986 */ /* 0x0003e4000c101118 */
[----:B-1----:R-:W-:Y:S02]  /*346c0*/  PRMT R73, R75, 0x9910, RZ ;  /* 0x000099104b497816 */ /* 0x002fe400000000ff */
[----:B--2---:R-:W-:Y:S02]  /*346d0*/  F2FP.SATFINITE.E5M2.F32.PACK_AB_MERGE_C R75, R31, R30, RZ ;  /* 0x0000001e1f4b723e */ /* 0x004fe400048060ff */
[----:B------:R-:W2:Y:S04]  /*346e0*/  LDL.LU R30, [R1+0x320] ;  /* 0x00032000011e7983 */ /* 0x000ea80000300800 */
[----:B------:R-:W2:Y:S04]  /*346f0*/  LDL.LU R31, [R1+0x324] ;  /* 0x00032400011f7983 */ /* 0x000ea80000300800 */
[----:B------:R-:W2:Y:S04]  /*34700*/  LDL.LU R28, [R1+0x120] ;  /* 0x00012000011c7983 */ /* 0x000ea80000300800 */
[----:B------:R-:W2:Y:S01]  /*34710*/  LDL.LU R29, [R1+0x124] ;  /* 0x00012400011d7983 */ /* 0x000ea20000300800 */
[----:B------:R-:W-:Y:S01]  /*34720*/  ISETP.LT.AND P5, PT, R35, UR10, !P0 ;  /* 0x0000000a23007c0c */ /* 0x000fe2000c7a1270 */
[----:B------:R-:W-:Y:S01]  /*34730*/  VIADD R7, R66, 0x49 ;  /* 0x0000004942077836 */ /* 0x000fe20000000000 */
[----:B------:R-:W-:Y:S01]  /*34740*/  IADD3 R6, P6, PT, R4, R68, RZ ;  /* 0x0000004404067210 */ /* 0x000fe20007fde0ff */
[----:B------:R-:W1:Y:S01]  /*34750*/  LDCU UR10, c[0x0][0x398] ;  /* 0x00007300ff0a77ac */ /* 0x000e620008000800 */
[----:B------:R-:W-:-:S02]  /*34760*/  SHF.R.S32.HI R8, RZ, 0x8, R74 ;  /* 0x00000008ff087819 */ /* 0x000fc4000001144a */
[----:B------:R-:W-:Y:S01]  /*34770*/  ISETP.GE.AND P2, PT, R7, UR4, PT ;  /* 0x0000000407007c0c */ /* 0x000fe2000bf46270 */
[----:B------:R-:W-:Y:S01]  /*34780*/  IMAD.X R7, R5, 0x1, R3, P6 ;  /* 0x0000000105077824 */ /* 0x000fe200030e0603 */
[----:B0-----:R-:W-:Y:S01]  /*34790*/  ISETP.LT.AND P0, PT, R37, UR9, !P0 ;  /* 0x0000000925007c0c */ /* 0x001fe2000c701270 */
[----:B------:R-:W0:Y:S04]  /*347a0*/  LDCU UR9, c[0x0][0x398] ;  /* 0x00007300ff0977ac */ /* 0x000e280008000800 */
[----:B------:R1:W-:Y:S01]  /*347b0*/  @P5 STG.E.U8 desc[UR24][R6.64], R8 ;  /* 0x0000000806005986 */ /* 0x0003e2000c101118 */
[----:B---3--:R-:W-:Y:S01]  /*347c0*/  ISETP.LT.AND P5, PT, R67, UR6, !P1 ;  /* 0x0000000643007c0c */ /* 0x008fe2000cfa1270 */
[----:B------:R-:W3:Y:S01]  /*347d0*/  LDCU UR4, c[0x0][0x39c] ;  /* 0x00007380ff0477ac */ /* 0x000ee20008000800 */
[----:B------:R-:W-:-:S02]  /*347e0*/  SHF.R.S32.HI R73, RZ, 0x8, R73 ;  /* 0x00000008ff497819 */ /* 0x000fc40000011449 */
[----:B-----5:R-:W-:Y:S01]  /*347f0*/  F2FP.SATFINITE.E5M2.F32.PACK_AB_MERGE_C R77, R36, R39, RZ ;  /* 0x00000027244d723e */ /* 0x020fe200048060ff */
[----:B------:R-:W5:Y:S01]  /*34800*/  LDCU UR6, c[0x0][0x398] ;  /* 0x00007300ff0677ac */ /* 0x000f620008000800 */
[C---:B-1----:R-:W-:Y:S01]  /*34810*/  IADD3 R8, P6, PT, R4.reuse, R70, RZ ;  /* 0x0000004604087210 */ /* 0x042fe20007fde0ff */
[----:B------:R-:W-:-:S04]  /*34820*/  VIADD R4, R4, UR30 ;  /* 0x0000001e04047c36 */ /* 0x000fc80008000000 */
[----:B------:R-:W-:Y:S01]  /*34830*/  IMAD.X R9, R5, 0x1, R69, P6 ;  /* 0x0000000105097824 */ /* 0x000fe200030e0645 */
[----:B------:R-:W-:Y:S02]  /*34840*/  SHF.R.S32.HI R74, RZ, 0x1f, R4 ;  /* 0x0000001fff4a7819 */ /* 0x000fe40000011404 */
[----:B------:R-:W-:-:S05]  /*34850*/  IADD3 R6, P6, PT, R4, R0, RZ ;  /* 0x0000000004067210 */ /* 0x000fca0007fde0ff */
[----:B------:R-:W-:Y:S01]  /*34860*/  IMAD.X R7, R74, 0x1, R72, P6 ;  /* 0x000000014a077824 */ /* 0x000fe200030e0648 */
[----:B------:R1:W-:Y:S01]  /*34870*/  @P0 STG.E.U8 desc[UR24][R8.64], R73 ;  /* 0x0000004908000986 */ /* 0x0003e2000c101118 */
[----:B------:R-:W-:Y:S01]  /*34880*/  ISETP.LT.AND P0, PT, R34, UR10, !P1 ;  /* 0x0000000a22007c0c */ /* 0x000fe2000cf01270 */
[----:B------:R-:W-:Y:S01]  /*34890*/  VIADD R5, R66, 0x4a ;  /* 0x0000004a42057836 */ /* 0x000fe20000000000 */
[----:B----4-:R-:W-:Y:S01]  /*348a0*/  F2FP.SATFINITE.E5M2.F32.PACK_AB_MERGE_C R76, R33, R32, RZ ;  /* 0x00000020214c723e */ /* 0x010fe200048060ff */
[----:B------:R4:W-:Y:S01]  /*348b0*/  @P5 STG.E.U8 desc[UR24][R6.64], R77 ;  /* 0x0000004d06005986 */ /* 0x0009e2000c101118 */
[----:B0-----:R-:W-:Y:S01]  /*348c0*/  ISETP.LT.AND P5, PT, R35, UR9, !P1 ;  /* 0x0000000923007c0c */ /* 0x001fe2000cfa1270 */
[----:B------:R-:W0:Y:S01]  /*348d0*/  LDCU UR9, c[0x0][0x398] ;  /* 0x00007300ff0977ac */ /* 0x000e220008000800 */
[----:B-1----:R-:W-:Y:S01]  /*348e0*/  IADD3 R8, P6, PT, R4, R2, RZ ;  /* 0x0000000204087210 */ /* 0x002fe20007fde0ff */
[----:B------:R-:W1:Y:S01]  /*348f0*/  LDCU UR10, c[0x0][0x398] ;  /* 0x00007300ff0a77ac */ /* 0x000e620008000800 */
[----:B------:R-:W2:Y:S03]  /*34900*/  LDL.LU R32, [R1+0x528] ;  /* 0x0005280001207983 */ /* 0x000ea60000300800 */
[----:B------:R-:W-:Y:S01]  /*34910*/  IMAD.X R9, R74, 0x1, R71, P6 ;  /* 0x000000014a097824 */ /* 0x000fe200030e0647 */
[----:B----4-:R-:W-:Y:S01]  /*34920*/  IADD3 R6, P6, PT, R4, R68, RZ ;  /* 0x0000004404067210 */ /* 0x010fe20007fde0ff */
[----:B------:R-:W4:Y:S04]  /*34930*/  LDL.LU R33, [R1+0x52c] ;  /* 0x00052c0001217983 */ /* 0x000f280000300800 */
[----:B------:R-:W-:Y:S01]  /*34940*/  IMAD.X R7, R74, 0x1, R3, P6 ;  /* 0x000000014a077824 */ /* 0x000fe200030e0603 */
[----:B------:R1:W-:Y:S01]  /*34950*/  @P0 STG.E.U8 desc[UR24][R8.64], R76 ;  /* 0x0000004c08000986 */ /* 0x0003e2000c101118 */
[----:B---3--:R-:W-:Y:S01]  /*34960*/  ISETP.GE.AND P0, PT, R5, UR4, PT ;  /* 0x0000000405007c0c */ /* 0x008fe2000bf06270 */
[----:B------:R-:W3:Y:S01]  /*34970*/  LDCU UR4, c[0x0][0x398] ;  /* 0x00007300ff0477ac */ /* 0x000ee20008000800 */
[----:B-----5:R-:W-:Y:S01]  /*34980*/  ISETP.LT.AND P1, PT, R37, UR6, !P1 ;  /* 0x0000000625007c0c */ /* 0x020fe2000cf21270 */
[C---:B------:R-:W-:Y:S01]  /*34990*/  VIADD R5, R4.reuse, UR30 ;  /* 0x0000001e04057c36 */ /* 0x040fe20008000000 */
[----:B------:R5:W-:Y:S01]  /*349a0*/  @P5 STG.E.U8 desc[UR24][R6.64], R75 ;  /* 0x0000004b06005986 */ /* 0x000be2000c101118 */
[----:B0-----:R-:W-:Y:S01]  /*349b0*/  ISETP.LT.AND P5, PT, R67, UR9, !P4 ;  /* 0x0000000943007c0c */ /* 0x001fe2000e7a1270 */
[----:B------:R-:W0:Y:S01]  /*349c0*/  LDCU UR6, c[0x0][0x398] ;  /* 0x00007300ff0677ac */ /* 0x000e220008000800 */
[----:B-1----:R-:W-:Y:S01]  /*349d0*/  IADD3 R8, P6, PT, R4, R70, RZ ;  /* 0x0000004604087210 */ /* 0x002fe20007fde0ff */
[----:B------:R-:W1:Y:S01]  /*349e0*/  LDCU UR9, c[0x0][0x398] ;  /* 0x00007300ff0977ac */ /* 0x000e620008000800 */
[----:B------:R-:W-:-:S03]  /*349f0*/  SHF.R.S32.HI R73, RZ, 0x1f, R5 ;  /* 0x0000001fff497819 */ /* 0x000fc60000011405 */
[----:B------:R-:W-:Y:S01]  /*34a00*/  IMAD.X R9, R74, 0x1, R69, P6 ;  /* 0x000000014a097824 */ /* 0x000fe200030e0645 */
[----:B-----5:R-:W-:Y:S02]  /*34a10*/  IADD3 R6, P6, PT, R5, R0, RZ ;  /* 0x0000000005067210 */ /* 0x020fe40007fde0ff */
[----:B------:R-:W-:-:S03]  /*34a20*/  PRMT R4, R77, 0x9910, RZ ;  /* 0x000099104d047816 */ /* 0x000fc600000000ff */
[----:B------:R-:W-:Y:S01]  /*34a30*/  IMAD.X R7, R73, 0x1, R72, P6 ;  /* 0x0000000149077824 */ /* 0x000fe200030e0648 */
[----:B------:R-:W-:Y:S01]  /*34a40*/  SHF.R.S32.HI R4, RZ, 0x8, R4 ;  /* 0x00000008ff047819 */ /* 0x000fe20000011404 */
[----:B------:R5:W-:Y:S01]  /*34a50*/  @P1 STG.E.U8 desc[UR24][R8.64], R11 ;  /* 0x0000000b08001986 */ /* 0x000be2000c101118 */
[----:B------:R-:W-:Y:S01]  /*34a60*/  ISETP.LT.AND P1, PT, R35, UR10, !P4 ;  /* 0x0000000a23007c0c */ /* 0x000fe2000e721270 */
[----:B------:R-:W0:Y:S02]  /*34a70*/  LDCU UR10, c[0x0][0x398] ;  /* 0x00007300ff0a77ac */ /* 0x000e240008000800 */
[----:B------:R1:W-:Y:S01]  /*34a80*/  @P5 STG.E.U8 desc[UR24][R6.64], R4 ;  /* 0x0000000406005986 */ /* 0x0003e2000c101118 */
[----:B---3--:R-:W-:Y:S01]  /*34a90*/  ISETP.LT.AND P5, PT, R34, UR4, !P4 ;  /* 0x0000000422007c0c */ /* 0x008fe2000e7a1270 */
[----:B------:R-:W3:Y:S01]  /*34aa0*/  LDCU UR4, c[0x0][0x39c] ;  /* 0x00007380ff0477ac */ /* 0x000ee20008000800 */
[----:B-----5:R-:W-:Y:S02]  /*34ab0*/  IADD3 R8, P6, PT, R5, R2, RZ ;  /* 0x0000000205087210 */ /* 0x020fe40007fde0ff */
[----:B------:R-:W-:-:S03]  /*34ac0*/  PRMT R10, R76, 0x9910, RZ ;  /* 0x000099104c0a7816 */ /* 0x000fc600000000ff */
[----:B------:R-:W-:Y:S01]  /*34ad0*/  IMAD.X R9, R73, 0x1, R71, P6 ;  /* 0x0000000149097824 */ /* 0x000fe200030e0647 */
[----:B-1----:R-:W-:Y:S02]  /*34ae0*/  IADD3 R6, P6, PT, R5, R68, RZ ;  /* 0x0000004405067210 */ /* 0x002fe40007fde0ff */
[----:B------:R-:W-:Y:S02]  /*34af0*/  PRMT R4, R75, 0x9910, RZ ;  /* 0x000099104b047816 */ /* 0x000fe400000000ff */
[----:B------:R-:W-:Y:S01]  /*34b00*/  SHF.R.S32.HI R10, RZ, 0x8, R10 ;  /* 0x00000008ff0a7819 */ /* 0x000fe2000001140a */
[----:B------:R-:W-:Y:S01]  /*34b10*/  IMAD.X R7, R73, 0x1, R3, P6 ;  /* 0x0000000149077824 */ /* 0x000fe200030e0603 */
[----:B------:R-:W-:Y:S02]  /*34b20*/  SHF.R.S32.HI R4, RZ, 0x8, R4 ;  /* 0x00000008ff047819 */ /* 0x000fe40000011404 */
[----:B0-----:R-:W-:Y:S01]  /*34b30*/  ISETP.LT.AND P4, PT, R37, UR6, !P4 ;  /* 0x0000000625007c0c */ /* 0x001fe2000e781270 */
[----:B------:R0:W-:Y:S01]  /*34b40*/  @P5 STG.E.U8 desc[UR24][R8.64], R10 ;  /* 0x0000000a08005986 */ /* 0x0001e2000c101118 */
[----:B------:R-:W-:Y:S01]  /*34b50*/  PRMT R74, R11, 0x9910, RZ ;  /* 0x000099100b4a7816 */ /* 0x000fe200000000ff */
[----:B------:R-:W1:Y:S02]  /*34b60*/  LDCU UR6, c[0x0][0x39c] ;  /* 0x00007380ff0677ac */ /* 0x000e640008000800 */
[----:B------:R-:W-:Y:S01]  /*34b70*/  @P1 STG.E.U8 desc[UR24][R6.64], R4 ;  /* 0x0000000406001986 */ /* 0x000fe2000c101118 */
[----:B------:R-:W-:-:S02]  /*34b80*/  SHF.R.S32.HI R74, RZ, 0x8, R74 ;  /* 0x00000008ff4a7819 */ /* 0x000fc4000001144a */
[----:B0-----:R-:W-:-:S05]  /*34b90*/  IADD3 R10, P1, PT, R5, R70, RZ ;  /* 0x00000046050a7210 */ /* 0x001fca0007f3e0ff */
[----:B------:R-:W-:-:S05]  /*34ba0*/  IMAD.X R11, R73, 0x1, R69, P1 ;  /* 0x00000001490b7824 */ /* 0x000fca00008e0645 */
[----:B------:R0:W-:Y:S01]  /*34bb0*/  @P4 STG.E.U8 desc[UR24][R10.64], R74 ;  /* 0x0000004a0a004986 */ /* 0x0001e2000c101118 */
[----:B--2---:R-:W-:-:S03]  /*34bc0*/  F2FP.SATFINITE.E5M2.F32.PACK_AB_MERGE_C R75, R31, R30, RZ ;  /* 0x0000001e1f4b723e */ /* 0x004fc600048060ff */
[----:B------:R-:W2:Y:S04]  /*34bd0*/  LDL.LU R30, [R1+0x328] ;  /* 0x00032800011e7983 */ /* 0x000ea80000300800 */
[----:B------:R-:W2:Y:S01]  /*34be0*/  LDL.LU R31, [R1+0x32c] ;  /* 0x00032c00011f7983 */ /* 0x000ea20000300800 */
[----:B0-----:R-:W-:-:S03]  /*34bf0*/  F2FP.SATFINITE.E5M2.F32.PACK_AB_MERGE_C R11, R29, R28, RZ ;  /* 0x0000001c1d0b723e */ /* 0x001fc600048060ff */
[----:B------:R-:W5:Y:S04]  /*34c00*/  LDL.LU R28, [R1+0x128] ;  /* 0x00012800011c7983 */ /* 0x000f680000300800 */
[----:B------:R-:W5:Y:S01]  /*34c10*/  LDL.LU R29, [R1+0x12c] ;  /* 0x00012c00011d7983 */ /* 0x000f620000300800 */
[----:B------:R-:W-:Y:S01]  /*34c20*/  VIADD R4, R5, UR30 ;  /* 0x0000001e05047c36 */ /* 0x000fe20008000000 */
[----:B------:R-:W-:Y:S01]  /*34c30*/  ISETP.LT.AND P5, PT, R67, UR9, !P3 ;  /* 0x0000000943007c0c */ /* 0x000fe2000dfa1270 */
[----:B------:R-:W-:Y:S01]  /*34c40*/  VIADD R73, R66, 0x4b ;  /* 0x0000004b42497836 */ /* 0x000fe20000000000 */
[----:B------:R-:W-:Y:S01]  /*34c50*/  ISETP.LT.AND P6, PT, R34, UR12, !P3 ;  /* 0x0000000c22007c0c */ /* 0x000fe2000dfc1270 */
[----:B------:R-:W0:Y:S01]  /*34c60*/  LDCU UR9, c[0x0][0x398] ;  /* 0x00007300ff0977ac */ /* 0x000e220008000800 */
[----:B------:R-:W-:-:S02]  /*34c70*/  SHF.R.S32.HI R5, RZ, 0x1f, R4 ;  /* 0x0000001fff057819 */ /* 0x000fc40000011404 */
[C---:B------:R-:W-:Y:S01]  /*34c80*/  IADD3 R8, P1, PT, R4.reuse, R0, RZ ;  /* 0x0000000004087210 */ /* 0x040fe20007f3e0ff */
[----:B------:R-:W0:Y:S04]  /*34c90*/  LDCU UR12, c[0x0][0x398] ;  /* 0x00007300ff0c77ac */ /* 0x000e280008000800 */
[----:B------:R-:W-:Y:S01]  /*34ca0*/  IMAD.X R9, R5, 0x1, R72, P1 ;  /* 0x0000000105097824 */ /* 0x000fe200008e0648 */
[----:B------:R-:W-:-:S05]  /*34cb0*/  IADD3 R6, P1, PT, R4, R2, RZ ;  /* 0x0000000204067210 */ /* 0x000fca0007f3e0ff */
[----:B------:R-:W-:Y:S01]  /*34cc0*/  IMAD.X R7, R5, 0x1, R71, P1 ;  /* 0x0000000105077824 */ /* 0x000fe200008e0647 */
[----:B---3--:R-:W-:Y:S01]  /*34cd0*/  ISETP.GE.AND P1, PT, R73, UR4, PT ;  /* 0x0000000449007c0c */ /* 0x008fe2000bf26270 */
[----:B------:R-:W3:Y:S01]  /*34ce0*/  LDCU UR4, c[0x0][0x398] ;  /* 0x00007300ff0477ac */ /* 0x000ee20008000800 */
[----:B------:R-:W-:Y:S01]  /*34cf0*/  ISETP.LT.AND P4, PT, R35, UR10, !P3 ;  /* 0x0000000a23007c0c */ /* 0x000fe2000df81270 */
[----:B------:R0:W-:Y:S01]  /*34d00*/  @P5 STG.E.U8 desc[UR24][R8.64], R78 ;  /* 0x0000004e08005986 */ /* 0x0001e2000c101118 */
[----:B------:R-:W-:Y:S01]  /*34d10*/  ISETP.LT.AND P3, PT, R37, UR14, !P3 ;  /* 0x0000000e25007c0c */ /* 0x000fe2000df61270 */
[----:B------:R-:W1:Y:S02]  /*34d20*/  LDCU UR10, c[0x0][0x398] ;  /* 0x00007300ff0a77ac */ /* 0x000e640008000800 */
[----:B------:R3:W-:Y:S01]  /*34d30*/  @P6 STG.E.U8 desc[UR24][R6.64], R75 ;  /* 0x0000004b06006986 */ /* 0x0007e2000c101118 */
[----:B------:R-:W-:Y:S01]  /*34d40*/  F2FP.SATFINITE.E5M2.F32.PACK_AB_MERGE_C R13, R13, R12, RZ ;  /* 0x0000000c0d0d723e */ /* 0x000fe200048060ff */
[----:B------:R-:W2:Y:S01]  /*34d50*/  LDCU UR14, c[0x0][0x398] ;  /* 0x00007300ff0e77ac */ /* 0x000ea20008000800 */
[----:B0-----:R-:W-:Y:S01]  /*34d60*/  IADD3 R8, P5, PT, R4, R68, RZ ;  /* 0x0000004404087210 */ /* 0x001fe20007fbe0ff */
[----:B---3--:R-:W-:Y:S01]  /*34d70*/  VIADD R7, R66, 0x4c ;  /* 0x0000004c42077836 */ /* 0x008fe20000000000 */
[----:B------:R-:W-:-:S03]  /*34d80*/  IADD3 R6, P6, PT, R4, R70, RZ ;  /* 0x0000004604067210 */ /* 0x000fc60007fde0ff */
[----:B------:R-:W-:Y:S02]  /*34d90*/  IMAD.X R9, R5, 0x1, R3, P5 ;  /* 0x0000000105097824 */ /* 0x000fe400028e0603 */
[----:B------:R-:W-:Y:S01]  /*34da0*/  VIADD R4, R4, UR30 ;  /* 0x0000001e04047c36 */ /* 0x000fe20008000000 */
[----:B-1----:R-:W-:Y:S01]  /*34db0*/  ISETP.GE.AND P5, PT, R7, UR6, PT ;  /* 0x0000000607007c0c */ /* 0x002fe2000bfa6270 */
[----:B------:R-:W-:Y:S01]  /*34dc0*/  IMAD.X R7, R5, 0x1, R69, P6 ;  /* 0x0000000105077824 */ /* 0x000fe200030e0645 */
[----:B------:R-:W0:Y:S01]  /*34dd0*/  LDCU UR6, c[0x0][0x398] ;  /* 0x00007300ff0677ac */ /* 0x000e220008000800 */
[----:B------:R1:W-:Y:S01]  /*34de0*/  @P4 STG.E.U8 desc[UR24][R8.64], R11 ;  /* 0x0000000b08004986 */ /* 0x0003e2000c101118 */
[----:B------:R-:W-:Y:S02]  /*34df0*/  SHF.R.S32.HI R12, RZ, 0x1f, R4 ;  /* 0x0000001fff0c7819 */ /* 0x000fe40000011404 */
[----:B------:R-:W-:Y:S01]  /*34e00*/  ISETP.LT.AND P4, PT, R67, UR4, !P2 ;  /* 0x0000000443007c0c */ /* 0x000fe2000d781270 */
[----:B------:R3:W-:Y:S01]  /*34e10*/  @P3 STG.E.U8 desc[UR24][R6.64], R13 ;  /* 0x0000000d06003986 */ /* 0x0007e2000c101118 */
[----:B------:R-:W-:Y:S01]  /*34e20*/  ISETP.LT.AND P3, PT, R34, UR9, !P2 ;  /* 0x0000000922007c0c */ /* 0x000fe2000d761270 */
[----:B------:R-:W0:Y:S01]  /*34e30*/  LDCU UR9, c[0x0][0x398] ;  /* 0x00007300ff0977ac */ /* 0x000e220008000800 */
[----:B------:R-:W-:-:S02]  /*34e40*/  PRMT R10, R78, 0x9910, RZ ;  /* 0x000099104e0a7816 */ /* 0x000fc400000000ff */
[----:B------:R-:W-:Y:S01]  /*34e50*/  PRMT R5, R75, 0x9910, RZ ;  /* 0x000099104b057816 */ /* 0x000fe200000000ff */
[----:B------:R-:W0:Y:S01]  /*34e60*/  LDCU UR4, c[0x0][0x39c] ;  /* 0x00007380ff0477ac */ /* 0x000e220008000800 */
[----:B-1----:R-:W-:-:S05]  /*34e70*/  IADD3 R8, P6, PT, R4, R0, RZ ;  /* 0x0000000004087210 */ /* 0x002fca0007fde0ff */
[----:B------:R-:W-:Y:S01]  /*34e80*/  IMAD.X R9, R12, 0x1, R72, P6 ;  /* 0x000000010c097824 */ /* 0x000fe200030e0648 */
[----:B---3--:R-:W-:Y:S02]  /*34e90*/  IADD3 R6, P6, PT, R4, R2, RZ ;  /* 0x0000000204067210 */ /* 0x008fe40007fde0ff */
[----:B------:R-:W-:Y:S02]  /*34ea0*/  SHF.R.S32.HI R10, RZ, 0x8, R10 ;  /* 0x00000008ff0a7819 */ /* 0x000fe4000001140a */
[----:B------:R-:W-:Y:S01]  /*34eb0*/  SHF.R.S32.HI R5, RZ, 0x8, R5 ;  /* 0x00000008ff057819 */ /* 0x000fe20000011405 */
[----:B------:R-:W-:Y:S02]  /*34ec0*/  IMAD.X R7, R12, 0x1, R71, P6 ;  /* 0x000000010c077824 */ /* 0x000fe400030e0647 */
[----:B------:R1:W-:Y:S04]  /*34ed0*/  @P4 STG.E.U8 desc[UR24][R8.64], R10 ;  /* 0x0000000a08004986 */ /* 0x0003e8000c101118 */
[----:B------:R-:W-:Y:S01]  /*34ee0*/  @P3 STG.E.U8 desc[UR24][R6.64], R5 ;  /* 0x0000000506003986 */ /* 0x000fe2000c101118 */
[----:B0-----:R-:W-:Y:S01]  /*34ef0*/  ISETP.LT.AND P3, PT, R35, UR6, !P2 ;  /* 0x0000000623007c0c */ /* 0x001fe2000d761270 */
[----:B------:R-:W0:Y:S01]  /*34f00*/  LDCU UR6, c[0x0][0x39c] ;  /* 0x00007380ff0677ac */ /* 0x000e220008000800 */
[----:B------:R-:W-:-:S02]  /*34f10*/  PRMT R73, R11, 0x9910, RZ ;  /* 0x000099100b497816 */ /* 0x000fc400000000ff */
[----:B-1----:R-:W-:Y:S02]  /*34f20*/  IADD3 R10, P6, PT, R4, R68, RZ ;  /* 0x00000044040a7210 */ /* 0x002fe40007fde0ff */
[----:B------:R-:W-:-:S03]  /*34f30*/  SHF.R.S32.HI R73, RZ, 0x8, R73 ;  /* 0x00000008ff497819 */ /* 0x000fc60000011449 */
[----:B------:R-:W-:Y:S01]  /*34f40*/  IMAD.X R11, R12, 0x1, R3, P6 ;  /* 0x000000010c0b7824 */ /* 0x000fe200030e0603 */
[----:B------:R-:W-:Y:S02]  /*34f50*/  IADD3 R8, P6, PT, R4, R70, RZ ;  /* 0x0000004604087210 */ /* 0x000fe40007fde0ff */
[----:B----4-:R-:W-:Y:S02]  /*34f60*/  F2FP.SATFINITE.E5M2.F32.PACK_AB_MERGE_C R74, R33, R32, RZ ;  /* 0x00000020214a723e */ /* 0x010fe400048060ff */
[----:B------:R-:W3:Y:S01]  /*34f70*/  LDL.LU R32, [R1+0x530] ;  /* 0x0005300001207983 */ /* 0x000ee20000300800 */
[----:B------:R-:W-:-:S03]  /*34f80*/  IMAD.X R9, R12, 0x1, R69, P6 ;  /* 0x000000010c097824 */ /* 0x000fc600030e0645 */
[----:B------:R-:W3:Y:S04]  /*34f90*/  LDL.LU R33, [R1+0x534] ;  /* 0x0005340001217983 */ /* 0x000ee80000300800 */
[----:B------:R5:W-:Y:S01]  /*34fa0*/  @P3 STG.E.U8 desc[UR24][R10.64], R73 ;  /* 0x000000490a003986 */ /* 0x000be2000c101118 */
[----:B--2---:R-:W-:-:S03]  /*34fb0*/  F2FP.SATFINITE.E5M2.F32.PACK_AB_MERGE_C R12, R31, R30, RZ ;  /* 0x0000001e1f0c723e */ /* 0x004fc600048060ff */
[----:B------:R-:W2:Y:S04]  /*34fc0*/  LDL.LU R30, [R1+0x330] ;  /* 0x00033000011e7983 */ /* 0x000ea80000300800 */
[----:B------:R-:W2:Y:S01]  /*34fd0*/  LDL.LU R31, [R1+0x334] ;  /* 0x00033400011f7983 */ /* 0x000ea20000300800 */
[----:B-----5:R-:W-:-:S03]  /*34fe0*/  F2FP.SATFINITE.E5M2.F32.PACK_AB_MERGE_C R11, R29, R28, RZ ;  /* 0x0000001c1d0b723e */ /* 0x020fc600048060ff */
[----:B------:R-:W4:Y:S04]  /*34ff0*/  LDL.LU R28, [R1+0x130] ;  /* 0x00013000011c7983 */ /* 0x000f280000300800 */
[----:B------:R-:W4:Y:S01]  /*35000*/  LDL.LU R29, [R1+0x134] ;  /* 0x00013400011d7983 */ /* 0x000f220000300800 */
[----:B------:R-:W-:Y:S02]  /*35010*/  PRMT R13, R13, 0x9910, RZ ;  /* 0x000099100d0d7816 */ /* 0x000fe400000000ff */
[----:B------:R-:W-:Y:S01]  /*35020*/  ISETP.LT.AND P2, PT, R37, UR10, !P2 ;  /* 0x0000000a25007c0c */ /* 0x000fe2000d741270 */
[----:B------:R-:W-:Y:S01]  /*35030*/  VIADD R5, R4, UR30 ;  /* 0x0000001e04057c36 */ /* 0x000fe20008000000 */
[----:B------:R-:W-:Y:S01]  /*35040*/  ISETP.LT.AND P4, PT, R67, UR12, !P0 ;  /* 0x0000000c43007c0c */ /* 0x000fe2000c781270 */
[----:B------:R-:W-:Y:S01]  /*35050*/  IMAD.MOV.U32 R4, RZ, RZ, R13 ;  /* 0x000000ffff047224 */ /* 0x000fe200078e000d */
[----:B------:R-:W1:Y:S01]  /*35060*/  LDCU UR10, c[0x0][0x398] ;  /* 0x00007300ff0a77ac */ /* 0x000e620008000800 */
[----:B------:R-:W-:Y:S01]  /*35070*/  F2FP.SATFINITE.E5M2.F32.PACK_AB_MERGE_C R14, R15, R14, RZ ;  /* 0x0000000e0f0e723e */ /* 0x000fe200048060ff */
[----:B------:R-:W5:Y:S01]  /*35080*/  LDL.LU R41, [R1+0x538] ;  /* 0x0005380001297983 */ /* 0x000f620000300800 */
[----:B------:R-:W-:Y:S01]  /*35090*/  SHF.R.S32.HI R13, RZ, 0x1f, R5 ;  /* 0x0000001fff0d7819 */ /* 0x000fe20000011405 */
[----:B------:R-:W0:Y:S01]  /*350a0*/  LDCU UR12, c[0x0][0x398] ;  /* 0x00007300ff0c77ac */ /* 0x000e220008000800 */
[----:B------:R-:W-:Y:S01]  /*350b0*/  SHF.R.S32.HI R4, RZ, 0x8, R4 ;  /* 0x00000008ff047819 */ /* 0x000fe20000011404 */
[----:B------:R-:W5:Y:S01]  /*350c0*/  LDL.LU R38, [R1+0x53c] ;  /* 0x00053c0001267983 */ /* 0x000f620000300800 */
[----:B------:R-:W-:-:S03]  /*350d0*/  IADD3 R6, P6, PT, R5, R0, RZ ;  /* 0x0000000005067210 */ /* 0x000fc60007fde0ff */
[----:B------:R0:W-:Y:S01]  /*350e0*/  @P2 STG.E.U8 desc[UR24][R8.64], R4 ;  /* 0x0000000408002986 */ /* 0x0001e2000c101118 */
[----:B------:R-:W-:Y:S01]  /*350f0*/  ISETP.LT.AND P2, PT, R34, UR9, !P0 ;  /* 0x0000000922007c0c */ /* 0x000fe2000c741270 */
[----:B------:R-:W-:Y:S01]  /*35100*/  IMAD.X R7, R13, 0x1, R72, P6 ;  /* 0x000000010d077824 */ /* 0x000fe200030e0648 */
[----:B------:R-:W1:Y:S01]  /*35110*/  LDCU UR9, c[0x0][0x398] ;  /* 0x00007300ff0977ac */ /* 0x000e620008000800 */
[----:B------:R-:W5:Y:S04]  /*35120*/  LDL.LU R39, [R1+0x338] ;  /* 0x0003380001277983 */ /* 0x000f680000300800 */
[----:B------:R1:W-:Y:S01]  /*35130*/  @P4 STG.E.U8 desc[UR24][R6.64], R74 ;  /* 0x0000004a06004986 */ /* 0x0003e2000c101118 */
[----:B------:R-:W-:Y:S01]  /*35140*/  ISETP.LT.AND P4, PT, R35, UR14, !P0 ;  /* 0x0000000e23007c0c */ /* 0x000fe2000c781270 */
[----:B------:R-:W2:Y:S01]  /*35150*/  LDCU UR14, c[0x0][0x398] ;  /* 0x00007300ff0e77ac */ /* 0x000ea20008000800 */
[----:B0-----:R-:W-:Y:S01]  /*35160*/  IADD3 R8, P6, PT, R5, R2, RZ ;  /* 0x0000000205087210 */ /* 0x001fe20007fde0ff */
[----:B------:R-:W-:Y:S01]  /*35170*/  VIADD R4, R66, 0x4d ;  /* 0x0000004d42047836 */ /* 0x000fe20000000000 */
[----:B------:R-:W5:Y:S03]  /*35180*/  LDL.LU R36, [R1+0x33c] ;  /* 0x00033c0001247983 */ /* 0x000f660000300800 */
[----:B------:R-:W-:Y:S01]  /*35190*/  IMAD.X R9, R13, 0x1, R71, P6 ;  /* 0x000000010d097824 */ /* 0x000fe200030e0647 */
[----:B------:R-:W-:-:S02]  /*351a0*/  ISETP.GE.AND P3, PT, R4, UR4, PT ;  /* 0x0000000404007c0c */ /* 0x000fc4000bf66270 */
[----:B-1----:R-:W-:Y:S01]  /*351b0*/  IADD3 R6, P6, PT, R5, R68, RZ ;  /* 0x0000004405067210 */ /* 0x002fe20007fde0ff */
[----:B------:R-:W-:Y:S01]  /*351c0*/  VIADD R4, R66, 0x4e ;  /* 0x0000004e42047836 */ /* 0x000fe20000000000 */
[----:B------:R0:W-:Y:S01]  /*351d0*/  @P2 STG.E.U8 desc[UR24][R8.64], R12 ;  /* 0x0000000c08002986 */ /* 0x0001e2000c101118 */
[----:B------:R-:W1:Y:S02]  /*351e0*/  LDCU UR4, c[0x0][0x398] ;  /* 0x00007300ff0477ac */ /* 0x000e640008000800 */
[----:B------:R-:W-:Y:S01]  /*351f0*/  IMAD.X R7, R13, 0x1, R3, P6 ;  /* 0x000000010d077824 */ /* 0x000fe200030e0603 */
[----:B------:R-:W-:Y:S01]  /*35200*/  ISETP.GE.AND P2, PT, R4, UR6, PT ;  /* 0x0000000604007c0c */ /* 0x000fe2000bf46270 */
[----:B------:R-:W-:Y:S01]  /*35210*/  VIADD R4, R5, UR30 ;  /* 0x0000001e05047c36 */ /* 0x000fe20008000000 */
[----:B------:R-:W-:Y:S01]  /*35220*/  ISETP.LT.AND P0, PT, R37, UR9, !P0 ;  /* 0x0000000925007c0c */ /* 0x000fe2000c701270 */
[----:B------:R-:W1:Y:S01]  /*35230*/  LDCU UR6, c[0x0][0x398] ;  /* 0x00007300ff0677ac */ /* 0x000e620008000800 */
[----:B------:R1:W-:Y:S01]  /*35240*/  @P4 STG.E.U8 desc[UR24][R6.64], R11 ;  /* 0x0000000b06004986 */ /* 0x0003e2000c101118 */
[----:B------:R-:W-:-:S02]  /*35250*/  ISETP.LT.AND P4, PT, R67, UR10, !P1 ;  /* 0x0000000a43007c0c */ /* 0x000fc4000cf81270 */
[----:B0-----:R-:W-:Y:S01]  /*35260*/  IADD3 R8, P6, PT, R5, R70, RZ ;  /* 0x0000004605087210 */ /* 0x001fe20007fde0ff */
[----:B------:R-:W0:Y:S01]  /*35270*/  LDCU UR9, c[0x0][0x398] ;  /* 0x00007300ff0977ac */ /* 0x000e220008000800 */
[----:B------:R-:W-:-:S03]  /*35280*/  SHF.R.S32.HI R10, RZ, 0x1f, R4 ;  /* 0x0000001fff0a7819 */ /* 0x000fc60000011404 */
[----:B------:R-:W-:Y:S01]  /*35290*/  IMAD.X R9, R13, 0x1, R69, P6 ;  /* 0x000000010d097824 */ /* 0x000fe200030e0645 */
[----:B------:R-:W-:Y:S01]  /*352a0*/  PRMT R5, R74, 0x9910, RZ ;  /* 0x000099104a057816 */ /* 0x000fe200000000ff */
[----:B------:R-:W0:Y:S01]  /*352b0*/  LDCU UR10, c[0x0][0x398] ;  /* 0x00007300ff0a77ac */ /* 0x000e220008000800 */
[----:B-1----:R-:W-:Y:S02]  /*352c0*/  IADD3 R6, P6, PT, R4, R0, RZ ;  /* 0x0000000004067210 */ /* 0x002fe40007fde0ff */
[----:B------:R-:W-:-:S03]  /*352d0*/  SHF.R.S32.HI R5, RZ, 0x8, R5 ;  /* 0x00000008ff057819 */ /* 0x000fc60000011405 */
[----:B------:R-:W-:Y:S01]  /*352e0*/  IMAD.X R7, R10, 0x1, R72, P6 ;  /* 0x000000010a077824 */ /* 0x000fe200030e0648 */
[----:B------:R1:W-:Y:S01]  /*352f0*/  @P0 STG.E.U8 desc[UR24][R8.64], R14 ;  /* 0x0000000e08000986 */ /* 0x0003e2000c101118 */
[----:B------:R-:W-:-:S03]  /*35300*/  PRMT R12, R12, 0x9910, RZ ;  /* 0x000099100c0c7816 */ /* 0x000fc600000000ff */
[----:B------:R0:W-:Y:S01]  /*35310*/  @P4 STG.E.U8 desc[UR24][R6.64], R5 ;  /* 0x0000000506004986 */ /* 0x0001e2000c101118 */
[----:B------:R-:W-:Y:S01]  /*35320*/  ISETP.LT.AND P4, PT, R34, UR4, !P1 ;  /* 0x0000000422007c0c */ /* 0x000fe2000cf81270 */
[----:B------:R-:W2:Y:S01]  /*35330*/  LDCU UR4, c[0x0][0x39c] ;  /* 0x00007380ff0477ac */ /* 0x000ea20008000800 */
[----:B-1----:R-:W-:Y:S02]  /*35340*/  IADD3 R8, P6, PT, R4, R2, RZ ;  /* 0x0000000204087210 */ /* 0x002fe40007fde0ff */
[----:B0-----:R-:W-:Y:S01]  /*35350*/  PRMT R5, R11, 0x9910, RZ ;  /* 0x000099100b057816 */ /* 0x001fe200000000ff */
[----:B------:R-:W-:Y:S02]  /*35360*/  IMAD.MOV.U32 R11, RZ, RZ, R12 ;  /* 0x000000ffff0b7224 */ /* 0x000fe400078e000c */
[----:B------:R-:W-:-:S03]  /*35370*/  IMAD.X R9, R10, 0x1, R71, P6 ;  /* 0x000000010a097824 */ /* 0x000fc600030e0647 */
[----:B------:R-:W-:-:S05]  /*35380*/  SHF.R.S32.HI R11, RZ, 0x8, R11 ;  /* 0x00000008ff0b7819 */ /* 0x000fca000001140b */
[----:B------:R0:W-:Y:S02]  /*35390*/  @P4 STG.E.U8 desc[UR24][R8.64], R11 ;  /* 0x0000000b08004986 */ /* 0x0001e4000c101118 */
[----:B0-----:R-:W-:Y:S02]  /*353a0*/  PRMT R11, R14, 0x9910, RZ ;  /* 0x000099100e0b7816 */ /* 0x001fe400000000ff */
[----:B---3--:R-:W-:Y:S02]  /*353b0*/  F2FP.SATFINITE.E5M2.F32.PACK_AB_MERGE_C R14, R33, R32, RZ ;  /* 0x00000020210e723e */ /* 0x008fe400048060ff */
[----:B------:R-:W3:Y:S04]  /*353c0*/  LDL.LU R32, [R1+0x540] ;  /* 0x0005400001207983 */ /* 0x000ee80000300800 */
[----:B------:R-:W3:Y:S01]  /*353d0*/  LDL.LU R33, [R1+0x544] ;  /* 0x0005440001217983 */ /* 0x000ee20000300800 */
[----:B--2---:R-:W-:-:S02]  /*353e0*/  F2FP.SATFINITE.E5M2.F32.PACK_AB_MERGE_C R12, R31, R30, RZ ;  /* 0x0000001e1f0c723e */ /* 0x004fc400048060ff */
[----:B----4-:R-:W-:Y:S02]  /*353f0*/  F2FP.SATFINITE.E5M2.F32.PACK_AB_MERGE_C R13, R29, R28, RZ ;  /* 0x0000001c1d0d723e */ /* 0x010fe400048060ff */
[----:B------:R-:W2:Y:S04]  /*35400*/  LDL.LU R28, [R1+0x340] ;  /* 0x00034000011c7983 */ /* 0x000ea80000300800 */
[----:B------:R-:W2:Y:S04]  /*35410*/  LDL.LU R29, [R1+0x344] ;  /* 0x00034400011d7983 */ /* 0x000ea80000300800 */
[----:B------:R-:W4:Y:S04]  /*35420*/  LDL.LU R30, [R1+0x138] ;  /* 0x00013800011e7983 */ /* 0x000f280000300800 */
[----:B------:R-:W4:Y:S01]  /*35430*/  LDL.LU R31, [R1+0x13c] ;  /* 0x00013c00011f7983 */ /* 0x000f220000300800 */
[----:B------:R-:W-:Y:S01]  /*35440*/  ISETP.LT.AND P0, PT, R35, UR6, !P1 ;  /* 0x0000000623007c0c */ /* 0x000fe2000cf01270 */
[----:B------:R-:W0:Y:S01]  /*35450*/  LDCU UR6, c[0x0][0x398] ;  /* 0x00007300ff0677ac */ /* 0x000e220008000800 */
[----:B------:R-:W-:-:S02]  /*35460*/  IADD3 R6, P6, PT, R4, R68, RZ ;  /* 0x0000004404067210 */ /* 0x000fc40007fde0ff */
[----:B------:R-:W-:-:S03]  /*35470*/  SHF.R.S32.HI R5, RZ, 0x8, R5 ;  /* 0x00000008ff057819 */ /* 0x000fc60000011405 */
[----:B------:R-:W-:Y:S01]  /*35480*/  IMAD.X R7, R10, 0x1, R3, P6 ;  /* 0x000000010a077824 */ /* 0x000fe200030e0603 */
[----:B------:R-:W-:Y:S01]  /*35490*/  ISETP.LT.AND P1, PT, R37, UR9, !P1 ;  /* 0x0000000925007c0c */ /* 0x000fe2000cf21270 */
[----:B------:R-:W1:Y:S01]  /*354a0*/  LDCU UR9, c[0x0][0x398] ;  /* 0x00007300ff0977ac */ /* 0x000e620008000800 */
[----:B------:R-:W-:-:S03]  /*354b0*/  IADD3 R8, P4, PT, R4, R70, RZ ;  /* 0x0000004604087210 */ /* 0x000fc60007f9e0ff */
[----:B------:R0:W-:Y:S01]  /*354c0*/  @P0 STG.E.U8 desc[UR24][R6.64], R5 ;  /* 0x0000000506000986 */ /* 0x0001e2000c101118 */
[----:B------:R-:W-:Y:S01]  /*354d0*/  ISETP.LT.AND P0, PT, R67, UR10, !P5 ;  /* 0x0000000a43007c0c */ /* 0x000fe2000ef01270 */
[----:B------:R-:W-:Y:S01]  /*354e0*/  IMAD.X R9, R10, 0x1, R69, P4 ;  /* 0x000000010a097824 */ /* 0x000fe200020e0645 */
[----:B------:R-:W-:Y:S01]  /*354f0*/  SHF.R.S32.HI R10, RZ, 0x8, R11 ;  /* 0x00000008ff0a7819 */ /* 0x000fe2000001140b */
[----:B------:R-:W1:Y:S01]  /*35500*/  LDCU UR10, c[0x0][0x398] ;  /* 0x00007300ff0a77ac */ /* 0x000e620008000800 */
[----:B0-----:R-:W-:Y:S02]  /*35510*/  VIADD R5, R4, UR30 ;  /* 0x0000001e04057c36 */ /* 0x001fe40008000000 */
[----:B------:R-:W-:-:S03]  /*35520*/  VIADD R7, R66, 0x4f ;  /* 0x0000004f42077836 */ /* 0x000fc60000000000 */
[----:B------:R-:W-:Y:S02]  /*35530*/  SHF.R.S32.HI R4, RZ, 0x1f, R5 ;  /* 0x0000001fff047819 */ /* 0x000fe40000011405 */
[----:B------:R-:W-:Y:S01]  /*35540*/  IADD3 R6, P6, PT, R5, R0, RZ ;  /* 0x0000000005067210 */ /* 0x000fe20007fde0ff */
[----:B------:R0:W-:Y:S01]  /*35550*/  @P1 STG.E.U8 desc[UR24][R8.64], R10 ;  /* 0x0000000a08001986 */ /* 0x0001e2000c101118 */
[----:B------:R-:W-:Y:S01]  /*35560*/  ISETP.GE.AND P4, PT, R7, UR4, PT ;  /* 0x0000000407007c0c */ /* 0x000fe2000bf86270 */
[----:B------:R-:W1:Y:S02]  /*35570*/  LDCU UR4, c[0x0][0x39c] ;  /* 0x00007380ff0477ac */ /* 0x000e640008000800 */
[----:B------:R-:W-:Y:S01]  /*35580*/  IMAD.X R7, R4, 0x1, R72, P6 ;  /* 0x0000000104077824 */ /* 0x000fe200030e0648 */
[----:B------:R-:W-:Y:S01]  /*35590*/  ISETP.LT.AND P1, PT, R34, UR12, !P5 ;  /* 0x0000000c22007c0c */ /* 0x000fe2000ef21270 */
[----:B------:R-:W1:Y:S01]  /*355a0*/  LDCU UR12, c[0x0][0x398] ;  /* 0x00007300ff0c77ac */ /* 0x000e620008000800 */
[----:B0-----:R-:W-:-:S02]  /*355b0*/  IADD3 R10, P6, PT, R5, R2, RZ ;  /* 0x00000002050a7210 */ /* 0x001fc40007fde0ff */
[----:B------:R0:W-:Y:S01]  /*355c0*/  @P0 STG.E.U8 desc[UR24][R6.64], R14 ;  /* 0x0000000e06000986 */ /* 0x0001e2000c101118 */
[----:B------:R-:W-:Y:S01]  /*355d0*/  ISETP.LT.AND P0, PT, R35, UR6, !P5 ;  /* 0x0000000623007c0c */ /* 0x000fe2000ef01270 */
[----:B------:R-:W1:Y:S01]  /*355e0*/  LDCU UR6, c[0x0][0x39c] ;  /* 0x00007380ff0677ac */ /* 0x000e620008000800 */
[C---:B------:R-:W-:Y:S01]  /*355f0*/  IMAD.X R11, R4.reuse, 0x1, R71, P6 ;  /* 0x00000001040b7824 */ /* 0x040fe200030e0647 */
[----:B------:R-:W-:Y:S02]  /*35600*/  IADD3 R8, P6, PT, R5, R68, RZ ;  /* 0x0000004405087210 */ /* 0x000fe40007fde0ff */
[----:B------:R-:W-:Y:S01]  /*35610*/  ISETP.LT.AND P5, PT, R37, UR14, !P5 ;  /* 0x0000000e25007c0c */ /* 0x000fe2000efa1270 */
[----:B------:R-:W3:Y:S02]  /*35620*/  LDCU UR14, c[0x0][0x398] ;  /* 0x00007300ff0e77ac */ /* 0x000ee40008000800 */
[----:B------:R-:W-:Y:S01]  /*35630*/  IMAD.X R9, R4, 0x1, R3, P6 ;  /* 0x0000000104097824 */ /* 0x000fe200030e0603 */
[----:B0-----:R-:W-:-:S02]  /*35640*/  IADD3 R6, P6, PT, R5, R70, RZ ;  /* 0x0000004605067210 */ /* 0x001fc40007fde0ff */
[----:B------:R-:W-:-:S03]  /*35650*/  F2FP.SATFINITE.E5M2.F32.PACK_AB_MERGE_C R16, R17, R16, RZ ;  /* 0x000000101110723e */ /* 0x000fc600048060ff */
[----:B------:R-:W-:Y:S01]  /*35660*/  IMAD.X R7, R4, 0x1, R69, P6 ;  /* 0x0000000104077824 */ /* 0x000fe200030e0645 */
[----:B------:R0:W-:Y:S01]  /*35670*/  @P1 STG.E.U8 desc[UR24][R10.64], R12 ;  /* 0x0000000c0a001986 */ /* 0x0001e2000c101118 */
[----:B------:R-:W-:Y:S01]  /*35680*/  VIADD R5, R5, UR30 ;  /* 0x0000001e05057c36 */ /* 0x000fe20008000000 */
[----:B------:R-:W-:Y:S02]  /*35690*/  PRMT R14, R14, 0x9910, RZ ;  /* 0x000099100e0e7816 */ /* 0x000fe400000000ff */
[----:B------:R5:W-:Y:S01]  /*356a0*/  @P0 STG.E.U8 desc[UR24][R8.64], R13 ;  /* 0x0000000d08000986 */ /* 0x000be2000c101118 */
[----:B-1----:R-:W-:Y:S01]  /*356b0*/  ISETP.LT.AND P0, PT, R67, UR9, !P3 ;  /* 0x0000000943007c0c */ /* 0x002fe2000df01270 */
[----:B------:R-:W1:Y:S02]  /*356c0*/  LDCU UR9, c[0x0][0x398] ;  /* 0x00007300ff0977ac */ /* 0x000e640008000800 */
[----:B------:R1:W-:Y:S01]  /*356d0*/  @P5 STG.E.U8 desc[UR24][R6.64], R16 ;  /* 0x0000001006005986 */ /* 0x0003e2000c101118 */
[----:B------:R-:W-:Y:S01]  /*356e0*/  ISETP.LT.AND P5, PT, R34, UR10, !P3 ;  /* 0x0000000a22007c0c */ /* 0x000fe2000dfa1270 */
[----:B------:R-:W2:Y:S01]  /*356f0*/  LDCU UR10, c[0x0][0x398] ;  /* 0x00007300ff0a77ac */ /* 0x000ea20008000800 */
[----:B------:R-:W-:-:S02]  /*35700*/  SHF.R.S32.HI R4, RZ, 0x1f, R5 ;  /* 0x0000001fff047819 */ /* 0x000fc40000011405 */
[----:B0-----:R-:W-:Y:S01]  /*35710*/  PRMT R11, R12, 0x9910, RZ ;  /* 0x000099100c0b7816 */ /* 0x001fe200000000ff */
[----:B------:R-:W-:Y:S01]  /*35720*/  IMAD.MOV.U32 R12, RZ, RZ, R14 ;  /* 0x000000ffff0c7224 */ /* 0x000fe200078e000e */
[C---:B-----5:R-:W-:Y:S02]  /*35730*/  IADD3 R8, P1, PT, R5.reuse, R0, RZ ;  /* 0x0000000005087210 */ /* 0x060fe40007f3e0ff */
[----:B-1----:R-:W-:-:S03]  /*35740*/  IADD3 R6, P6, PT, R5, R2, RZ ;  /* 0x0000000205067210 */ /* 0x002fc60007fde0ff */
[C---:B------:R-:W-:Y:S01]  /*35750*/  IMAD.X R9, R4.reuse, 0x1, R72, P1 ;  /* 0x0000000104097824 */ /* 0x040fe200008e0648 */
[----:B------:R-:W-:Y:S02]  /*35760*/  SHF.R.S32.HI R12, RZ, 0x8, R12 ;  /* 0x00000008ff0c7819 */ /* 0x000fe4000001140c */
[----:B------:R-:W-:Y:S01]  /*35770*/  SHF.R.S32.HI R11, RZ, 0x8, R11 ;  /* 0x00000008ff0b7819 */ /* 0x000fe2000001140b */
[----:B------:R-:W-:Y:S01]  /*35780*/  IMAD.X R7, R4, 0x1, R71, P6 ;  /* 0x0000000104077824 */ /* 0x000fe200030e0647 */
[----:B------:R-:W-:Y:S01]  /*35790*/  ISETP.LT.AND P6, PT, R35, UR12, !P3 ;  /* 0x0000000c23007c0c */ /* 0x000fe2000dfc1270 */
[----:B------:R0:W-:Y:S01]  /*357a0*/  @P0 STG.E.U8 desc[UR24][R8.64], R12 ;  /* 0x0000000c08000986 */ /* 0x0001e2000c101118 */
[C---:B------:R-:W-:Y:S01]  /*357b0*/  VIADD R10, R66.reuse, 0x50 ;  /* 0x00000050420a7836 */ /* 0x040fe20000000000 */
[----:B------:R-:W-:Y:S01]  /*357c0*/  F2FP.SATFINITE.E5M2.F32.PACK_AB_MERGE_C R18, R19, R18, RZ ;  /* 0x000000121312723e */ /* 0x000fe200048060ff */
[----:B------:R-:W1:Y:S01]  /*357d0*/  LDCU UR12, c[0x0][0x398] ;  /* 0x00007300ff0c77ac */ /* 0x000e620008000800 */
[----:B------:R5:W-:Y:S01]  /*357e0*/  @P5 STG.E.U8 desc[UR24][R6.64], R11 ;  /* 0x0000000b06005986 */ /* 0x000be2000c101118 */
[----:B0-----:R-:W-:Y:S01]  /*357f0*/  PRMT R8, R13, 0x9910, RZ ;  /* 0x000099100d087816 */ /* 0x001fe200000000ff */
[----:B-----5:R-:W-:Y:S01]  /*35800*/  VIADD R7, R66, 0x51 ;  /* 0x0000005142077836 */ /* 0x020fe20000000000 */
[----:B------:R-:W-:-:S02]  /*35810*/  IADD3 R6, P5, PT, R5, R68, RZ ;  /* 0x0000004405067210 */ /* 0x000fc40007fbe0ff */
[----:B------:R-:W-:Y:S02]  /*35820*/  SHF.R.S32.HI R8, RZ, 0x8, R8 ;  /* 0x00000008ff087819 */ /* 0x000fe40000011408 */
[----:B------:R-:W-:Y:S01]  /*35830*/  ISETP.GE.AND P0, PT, R7, UR6, PT ;  /* 0x0000000607007c0c */ /* 0x000fe2000bf06270 */
[----:B------:R-:W-:Y:S01]  /*35840*/  IMAD.X R7, R4, 0x1, R3, P5 ;  /* 0x0000000104077824 */ /* 0x000fe200028e0603 */
[----:B---3--:R-:W-:Y:S01]  /*35850*/  ISETP.LT.AND P5, PT, R37, UR14, !P3 ;  /* 0x0000000e25007c0c */ /* 0x008fe2000dfa1270 */
[----:B------:R-:W0:Y:S01]  /*35860*/  LDCU UR6, c[0x0][0x398] ;  /* 0x00007300ff0677ac */ /* 0x000e220008000800 */
[----:B------:R-:W-:Y:S02]  /*35870*/  ISETP.GE.AND P1, PT, R10, UR4, PT ;  /* 0x000000040a007c0c */ /* 0x000fe4000bf26270 */
[----:B------:R3:W-:Y:S01]  /*35880*/  @P6 STG.E.U8 desc[UR24][R6.64], R8 ;  /* 0x0000000806006986 */ /* 0x0007e2000c101118 */
[----:B------:R-:W5:Y:S01]  /*35890*/  LDCU UR4, c[0x0][0x39c] ;  /* 0x00007380ff0477ac */ /* 0x000f620008000800 */
[----:B------:R-:W-:-:S02]  /*358a0*/  PRMT R9, R16, 0x9910, RZ ;  /* 0x0000991010097816 */ /* 0x000fc400000000ff */
[----:B------:R-:W-:Y:S01]  /*358b0*/  F2FP.SATFINITE.E5M2.F32.PACK_AB_MERGE_C R11, R38, R41, RZ ;  /* 0x00000029260b723e */ /* 0x000fe200048060ff */
[----:B------:R-:W0:Y:S01]  /*358c0*/  LDCU UR14, c[0x0][0x398] ;  /* 0x00007300ff0e77ac */ /* 0x000e220008000800 */
[C---:B---3--:R-:W-:Y:S01]  /*358d0*/  IADD3 R6, P3, PT, R5.reuse, R70, RZ ;  /* 0x0000004605067210 */ /* 0x048fe20007f7e0ff */
[----:B------:R-:W-:Y:S01]  /*358e0*/  VIADD R5, R5, UR30 ;  /* 0x0000001e05057c36 */ /* 0x000fe20008000000 */
[----:B------:R-:W-:-:S03]  /*358f0*/  SHF.R.S32.HI R9, RZ, 0x8, R9 ;  /* 0x00000008ff097819 */ /* 0x000fc60000011409 */
[----:B------:R-:W-:Y:S01]  /*35900*/  IMAD.X R7, R4, 0x1, R69, P3 ;  /* 0x0000000104077824 */ /* 0x000fe200018e0645 */
[----:B------:R-:W-:Y:S01]  /*35910*/  ISETP.LT.AND P3, PT, R67, UR9, !P2 ;  /* 0x0000000943007c0c */ /* 0x000fe2000d761270 */
[----:B------:R-:W-:Y:S01]  /*35920*/  VIADD R10, R66, 0x52 ;  /* 0x00000052420a7836 */ /* 0x000fe20000000000 */
[----:B------:R-:W-:Y:S01]  /*35930*/  SHF.R.S32.HI R4, RZ, 0x1f, R5 ;  /* 0x0000001fff047819 */ /* 0x000fe20000011405 */
[----:B------:R-:W3:Y:S01]  /*35940*/  LDCU UR9, c[0x0][0x398] ;  /* 0x00007300ff0977ac */ /* 0x000ee20008000800 */
[----:B------:R-:W-:Y:S01]  /*35950*/  IADD3 R8, P6, PT, R5, R0, RZ ;  /* 0x0000000005087210 */ /* 0x000fe20007fde0ff */
[----:B------:R0:W-:Y:S04]  /*35960*/  @P5 STG.E.U8 desc[UR24][R6.64], R9 ;  /* 0x0000000906005986 */ /* 0x0001e8000c101118 */
[----:B0-----:R-:W-:-:S05]  /*35970*/  IMAD.X R9, R4, 0x1, R72, P6 ;  /* 0x0000000104097824 */ /* 0x001fca00030e0648 */
[----:B------:R-:W-:Y:S01]  /*35980*/  @P3 STG.E.U8 desc[UR24][R8.64], R11 ;  /* 0x0000000b08003986 */ /* 0x000fe2000c101118 */
[----:B-----5:R-:W-:Y:S01]  /*35990*/  ISETP.GE.AND P3, PT, R10, UR4, PT ;  /* 0x000000040a007c0c */ /* 0x020fe2000bf66270 */
[----:B------:R-:W0:Y:S01]  /*359a0*/  LDCU UR4, c[0x0][0x398] ;  /* 0x00007300ff0477ac */ /* 0x000e220008000800 */
[----:B--2---:R-:W-:Y:S02]  /*359b0*/  F2FP.SATFINITE.E5M2.F32.PACK_AB_MERGE_C R15, R29, R28, RZ ;  /* 0x0000001c1d0f723e */ /* 0x004fe400048060ff */
[----:B------:R-:W2:Y:S04]  /*359c0*/  LDL.LU R28, [R1+0x548] ;  /* 0x00054800011c7983 */ /* 0x000ea80000300800 */
[----:B------:R-:W2:Y:S01]  /*359d0*/  LDL.LU R29, [R1+0x54c] ;  /* 0x00054c00011d7983 */ /* 0x000ea20000300800 */
[----:B----4-:R-:W-:-:S03]  /*359e0*/  F2FP.SATFINITE.E5M2.F32.PACK_AB_MERGE_C R10, R31, R30, RZ ;  /* 0x0000001e1f0a723e */ /* 0x010fc600048060ff */
[----:B------:R-:W4:Y:S04]  /*359f0*/  LDL.LU R30, [R1+0x140] ;  /* 0x00014000011e7983 */ /* 0x000f280000300800 */
[----:B------:R-:W4:Y:S01]  /*35a00*/  LDL.LU R31, [R1+0x144] ;  /* 0x00014400011f7983 */ /* 0x000f220000300800 */
[----:B------:R-:W-:Y:S01]  /*35a10*/  ISETP.LT.AND P5, PT, R34, UR10, !P2 ;  /* 0x0000000a22007c0c */ /* 0x000fe2000d7a1270 */
[----:B------:R-:W5:Y:S01]  /*35a20*/  LDCU UR10, c[0x0][0x398] ;  /* 0x00007300ff0a77ac */ /* 0x000f620008000800 */
[----:B------:R-:W-:Y:S02]  /*35a30*/  IADD3 R6, P6, PT, R5, R2, RZ ;  /* 0x0000000205067210 */ /* 0x000fe40007fde0ff */
[----:B------:R-:W-:-:S03]  /*35a40*/  F2FP.SATFINITE.E5M2.F32.PACK_AB_MERGE_C R12, R36, R39, RZ ;  /* 0x00000027240c723e */ /* 0x000fc600048060ff */
[----:B------:R-:W-:Y:S01]  /*35a50*/  IMAD.X R7, R4, 0x1, R71, P6 ;  /* 0x0000000104077824 */ /* 0x000fe200030e0647 */
[----:B------:R-:W-:Y:S01]  /*35a60*/  ISETP.LT.AND P6, PT, R35, UR6, !P2 ;  /* 0x0000000623007c0c */ /* 0x000fe2000d7c1270 */
[----:B------:R-:W0:Y:S04]  /*35a70*/  LDCU UR6, c[0x0][0x398] ;  /* 0x00007300ff0677ac */ /* 0x000e280008000800 */
[----:B------:R1:W-:Y:S01]  /*35a80*/  @P5 STG.E.U8 desc[UR24][R6.64], R12 ;  /* 0x0000000c06005986 */ /* 0x0003e2000c101118 */
[----:B---3--:R-:W-:Y:S01]  /*35a90*/  ISETP.LT.AND P2, PT, R37, UR9, !P2 ;  /* 0x0000000925007c0c */ /* 0x008fe2000d741270 */
[----:B------:R-:W3:Y:S01]  /*35aa0*/  LDCU UR9, c[0x0][0x398] ;  /* 0x00007300ff0977ac */ /* 0x000ee20008000800 */
[----:B-1----:R-:W-:-:S05]  /*35ab0*/  IADD3 R6, P5, PT, R5, R68, RZ ;  /* 0x0000004405067210 */ /* 0x002fca0007fbe0ff */
[----:B------:R-:W-:-:S05]  /*35ac0*/  IMAD.X R7, R4, 0x1, R3, P5 ;  /* 0x0000000104077824 */ /* 0x000fca00028e0603 */
[----:B------:R-:W-:Y:S01]  /*35ad0*/  @P6 STG.E.U8 desc[UR24][R6.64], R10 ;  /* 0x0000000a06006986 */ /* 0x000fe2000c101118 */
[----:B------:R-:W-:Y:S02]  /*35ae0*/  IADD3 R8, P6, PT, R5, R70, RZ ;  /* 0x0000004605087210 */ /* 0x000fe40007fde0ff */
[----:B------:R-:W-:-:S03]  /*35af0*/  PRMT R11, R11, 0x9910, RZ ;  /* 0x000099100b0b7816 */ /* 0x000fc600000000ff */
[----:B------:R-:W-:-:S05]  /*35b00*/  IMAD.X R9, R4, 0x1, R69, P6 ;  /* 0x0000000104097824 */ /* 0x000fca00030e0645 */
[----:B------:R1:W-:Y:S02]  /*35b10*/  @P2 STG.E.U8 desc[UR24][R8.64], R18 ;  /* 0x0000001208002986 */ /* 0x0003e4000c101118 */
[----:B-1----:R-:W-:Y:S02]  /*35b20*/  SHF.R.S32.HI R8, RZ, 0x8, R11 ;  /* 0x00000008ff087819 */ /* 0x002fe4000001140b */
[----:B--2---:R-:W-:Y:S02]  /*35b30*/  F2FP.SATFINITE.E5M2.F32.PACK_AB_MERGE_C R14, R29, R28, RZ ;  /* 0x0000001c1d0e723e */ /* 0x004fe400048060ff */
[----:B----4-:R-:W-:Y:S02]  /*35b40*/  F2FP.SATFINITE.E5M2.F32.PACK_AB_MERGE_C R11, R31, R30, RZ ;  /* 0x0000001e1f0b723e */ /* 0x010fe400048060ff */
[----:B------:R-:W2:Y:S04]  /*35b50*/  LDL.LU R30, [R1+0x348] ;  /* 0x00034800011e7983 */ /* 0x000ea80000300800 */
[----:B------:R-:W2:Y:S04]  /*35b60*/  LDL.LU R31, [R1+0x34c] ;  /* 0x00034c00011f7983 */ /* 0x000ea80000300800 */
[----:B------:R-:W4:Y:S04]  /*35b70*/  LDL.LU R28, [R1+0x148] ;  /* 0x00014800011c7983 */ /* 0x000f280000300800 */
[----:B------:R-:W4:Y:S01]  /*35b80*/  LDL.LU R29, [R1+0x14c] ;  /* 0x00014c00011d7983 */ /* 0x000f220000300800 */
[----:B------:R-:W-:Y:S01]  /*35b90*/  VIADD R5, R5, UR30 ;  /* 0x0000001e05057c36 */ /* 0x000fe20008000000 */
[----:B-----5:R-:W-:Y:S01]  /*35ba0*/  ISETP.LT.AND P5, PT, R67, UR10, !P4 ;  /* 0x0000000a43007c0c */ /* 0x020fe2000e7a1270 */
[----:B------:R-:W1:Y:S03]  /*35bb0*/  LDCU UR10, c[0x0][0x398] ;  /* 0x00007300ff0a77ac */ /* 0x000e660008000800 */
[----:B------:R-:W-:-:S02]  /*35bc0*/  SHF.R.S32.HI R4, RZ, 0x1f, R5 ;  /* 0x0000001fff047819 */ /* 0x000fc40000011405 */
[----:B------:R-:W-:Y:S02]  /*35bd0*/  IADD3 R6, P6, PT, R5, R0, RZ ;  /* 0x0000000005067210 */ /* 0x000fe40007fde0ff */
[----:B------:R-:W-:-:S03]  /*35be0*/  PRMT R12, R12, 0x9910, RZ ;  /* 0x000099100c0c7816 */ /* 0x000fc600000000ff */
[----:B------:R-:W-:Y:S01]  /*35bf0*/  IMAD.X R7, R4, 0x1, R72, P6 ;  /* 0x0000000104077824 */ /* 0x000fe200030e0648 */
[----:B0-----:R-:W-:Y:S01]  /*35c00*/  ISETP.LT.AND P2, PT, R34, UR4, !P4 ;  /* 0x0000000422007c0c */ /* 0x001fe2000e741270 */
[----:B------:R-:W0:Y:S03]  /*35c10*/  LDCU UR4, c[0x0][0x39c] ;  /* 0x00007380ff0477ac */ /* 0x000e260008000800 */
[----:B------:R5:W-:Y:S01]  /*35c20*/  @P5 STG.E.U8 desc[UR24][R6.64], R8 ;  /* 0x0000000806005986 */ /* 0x000be2000c101118 */
[----:B------:R-:W-:Y:S01]  /*35c30*/  ISETP.LT.AND P5, PT, R35, UR6, !P4 ;  /* 0x0000000623007c0c */ /* 0x000fe2000e7a1270 */
[----:B------:R-:W0:Y:S01]  /*35c40*/  LDCU UR6, c[0x0][0x39c] ;  /* 0x00007380ff0677ac */ /* 0x000e220008000800 */
[----:B------:R-:W-:Y:S02]  /*35c50*/  PRMT R10, R10, 0x9910, RZ ;  /* 0x000099100a0a7816 */ /* 0x000fe400000000ff */
[----:B-----5:R-:W-:Y:S01]  /*35c60*/  IADD3 R8, P6, PT, R5, R2, RZ ;  /* 0x0000000205087210 */ /* 0x020fe20007fde0ff */
[----:B------:R-:W-:-:S04]  /*35c70*/  IMAD.MOV.U32 R7, RZ, RZ, R12 ;  /* 0x000000ffff077224 */ /* 0x000fc800078e000c */
[----:B------:R-:W-:Y:S01]  /*35c80*/  IMAD.X R9, R4, 0x1, R71, P6 ;  /* 0x0000000104097824 */ /* 0x000fe200030e0647 */
[----:B------:R-:W-:Y:S02]  /*35c90*/  SHF.R.S32.HI R7, RZ, 0x8, R7 ;  /* 0x00000008ff077819 */ /* 0x000fe40000011407 */
[----:B------:R-:W-:-:S03]  /*35ca0*/  IADD3 R6, P6, PT, R5, R68, RZ ;  /* 0x0000004405067210 */ /* 0x000fc60007fde0ff */
[----:B------:R5:W-:Y:S01]  /*35cb0*/  @P2 STG.E.U8 desc[UR24][R8.64], R7 ;  /* 0x0000000708002986 */ /* 0x000be2000c101118 */
[----:B------:R-:W-:Y:S01]  /*35cc0*/  PRMT R18, R18, 0x9910, RZ ;  /* 0x0000991012127816 */ /* 0x000fe200000000ff */
[----:B-----5:R-:W-:Y:S01]  /*35cd0*/  IMAD.X R7, R4, 0x1, R3, P6 ;  /* 0x0000000104077824 */ /* 0x020fe200030e0603 */
[----:B------:R-:W-:Y:S02]  /*35ce0*/  SHF.R.S32.HI R8, RZ, 0x8, R10 ;  /* 0x00000008ff087819 */ /* 0x000fe4000001140a */
[----:B---3--:R-:W-:Y:S01]  /*35cf0*/  ISETP.LT.AND P6, PT, R37, UR9, !P4 ;  /* 0x0000000925007c0c */ /* 0x008fe2000e7c1270 */
[----:B------:R-:W-:Y:S02]  /*35d00*/  VIADD R10, R66, 0x53 ;  /* 0x00000053420a7836 */ /* 0x000fe40000000000 */
[----:B------:R3:W-:Y:S01]  /*35d10*/  @P5 STG.E.U8 desc[UR24][R6.64], R8 ;  /* 0x0000000806005986 */ /* 0x0007e2000c101118 */
[----:B-1----:R-:W-:Y:S01]  /*35d20*/  ISETP.LT.AND P4, PT, R67, UR10, !P1 ;  /* 0x0000000a43007c0c */ /* 0x002fe2000cf81270 */
[----:B------:R-:W1:Y:S01]  /*35d30*/  LDCU UR9, c[0x0][0x398] ;  /* 0x00007300ff0977ac */ /* 0x000e620008000800 */
[----:B------:R-:W-:-:S02]  /*35d40*/  F2FP.SATFINITE.E5M2.F32.PACK_AB_MERGE_C R13, R33, R32, RZ ;  /* 0x00000020210d723e */ /* 0x000fc400048060ff */
[----:B------:R-:W5:Y:S01]  /*35d50*/  LDL.LU R32, [R1+0x550] ;  /* 0x0005500001207983 */ /* 0x000f620000300800 */
[----:B------:R-:W-:Y:S01]  /*35d60*/  F2FP.SATFINITE.E5M2.F32.PACK_AB_MERGE_C R20, R21, R20, RZ ;  /* 0x000000141514723e */ /* 0x000fe200048060ff */
[----:B------:R-:W0:Y:S02]  /*35d70*/  LDCU UR10, c[0x0][0x398] ;  /* 0x00007300ff0a77ac */ /* 0x000e240008000800 */
[----:B------:R-:W5:Y:S01]  /*35d80*/  LDL.LU R33, [R1+0x554] ;  /* 0x0005540001217983 */ /* 0x000f620000300800 */
[C---:B---3--:R-:W-:Y:S01]  /*35d90*/  IADD3 R8, P2, PT, R5.reuse, R70, RZ ;  /* 0x0000004605087210 */ /* 0x048fe20007f5e0ff */
[----:B------:R-:W-:Y:S02]  /*35da0*/  IMAD.MOV.U32 R7, RZ, RZ, R18 ;  /* 0x000000ffff077224 */ /* 0x000fe400078e0012 */
[----:B------:R-:W-:Y:S02]  /*35db0*/  VIADD R5, R5, UR30 ;  /* 0x0000001e05057c36 */ /* 0x000fe40008000000 */
[----:B------:R-:W-:Y:S01]  /*35dc0*/  IMAD.X R9, R4, 0x1, R69, P2 ;  /* 0x0000000104097824 */ /* 0x000fe200010e0645 */
[----:B------:R-:W-:-:S02]  /*35dd0*/  SHF.R.S32.HI R7, RZ, 0x8, R7 ;  /* 0x00000008ff077819 */ /* 0x000fc40000011407 */
[----:B------:R-:W-:Y:S02]  /*35de0*/  SHF.R.S32.HI R4, RZ, 0x1f, R5 ;  /* 0x0000001fff047819 */ /* 0x000fe40000011405 */
[----:B------:R-:W-:Y:S01]  /*35df0*/  IADD3 R6, P5, PT, R5, R0, RZ ;  /* 0x0000000005067210 */ /* 0x000fe20007fbe0ff */
[----:B------:R3:W-:Y:S04]  /*35e00*/  @P6 STG.E.U8 desc[UR24][R8.64], R7 ;  /* 0x0000000708006986 */ /* 0x0007e8000c101118 */
[----:B---3--:R-:W-:-:S05]  /*35e10*/  IMAD.X R7, R4, 0x1, R72, P5 ;  /* 0x0000000104077824 */ /* 0x008fca00028e0648 */
[----:B------:R2:W-:Y:S01]  /*35e20*/  @P4 STG.E.U8 desc[UR24][R6.64], R13 ;  /* 0x0000000d06004986 */ /* 0x0005e2000c101118 */
[----:B0-----:R-:W-:Y:S01]  /*35e30*/  ISETP.GE.AND P4, PT, R10, UR4, PT ;  /* 0x000000040a007c0c */ /* 0x001fe2000bf86270 */
[----:B------:R-:W0:Y:S01]  /*35e40*/  LDCU UR4, c[0x0][0x398] ;  /* 0x00007300ff0477ac */ /* 0x000e220008000800 */
[----:B------:R-:W-:Y:S02]  /*35e50*/  PRMT R10, R13, 0x9910, RZ ;  /* 0x000099100d0a7816 */ /* 0x000fe400000000ff */
[----:B--2---:R-:W-:Y:S02]  /*35e60*/  F2FP.SATFINITE.E5M2.F32.PACK_AB_MERGE_C R13, R31, R30, RZ ;  /* 0x0000001e1f0d723e */ /* 0x004fe400048060ff */
[----:B------:R-:W2:Y:S04]  /*35e70*/  LDL.LU R30, [R1+0x350] ;  /* 0x00035000011e7983 */ /* 0x000ea80000300800 */
[----:B------:R-:W2:Y:S01]  /*35e80*/  LDL.LU R31, [R1+0x354] ;  /* 0x00035400011f7983 */ /* 0x000ea20000300800 */
[----:B----4-:R-:W-:-:S03]  /*35e90*/  F2FP.SATFINITE.E5M2.F32.PACK_AB_MERGE_C R12, R29, R28, RZ ;  /* 0x0000001c1d0c723e */ /* 0x010fc600048060ff */
[----:B------:R-:W3:Y:S04]  /*35ea0*/  LDL.LU R28, [R1+0x150] ;  /* 0x00015000011c7983 */ /* 0x000ee80000300800 */
[----:B------:R-:W3:Y:S01]  /*35eb0*/  LDL.LU R29, [R1+0x154] ;  /* 0x00015400011d7983 */ /* 0x000ee20000300800 */
[----:B------:R-:W-:Y:S02]  /*35ec0*/  ISETP.LT.AND P2, PT, R34, UR12, !P1 ;  /* 0x0000000c22007c0c */ /* 0x000fe4000cf41270 */
[----:B------:R-:W-:Y:S02]  /*35ed0*/  IADD3 R8, P6, PT, R5, R2, RZ ;  /* 0x0000000205087210 */ /* 0x000fe40007fde0ff */
[----:B------:R-:W-:Y:S01]  /*35ee0*/  ISETP.LT.AND P5, PT, R35, UR14, !P1 ;  /* 0x0000000e23007c0c */ /* 0x000fe2000cfa1270 */
[----:B------:R-:W-:Y:S01]  /*35ef0*/  VIADD R7, R66, 0x54 ;  /* 0x0000005442077836 */ /* 0x000fe20000000000 */
[----:B------:R-:W4:Y:S01]  /*35f00*/  LDCU UR12, c[0x0][0x398] ;  /* 0x00007300ff0c77ac */ /* 0x000f220008000800 */
[----:B------:R-:W-:Y:S01]  /*35f10*/  IMAD.X R9, R4, 0x1, R71, P6 ;  /* 0x0000000104097824 */ /* 0x000fe200030e0647 */
[----:B------:R-:W-:-:S02]  /*35f20*/  IADD3 R6, P6, PT, R5, R68, RZ ;  /* 0x0000004405067210 */ /* 0x000fc40007fde0ff */
[----:B------:R-:W-:Y:S01]  /*35f30*/  ISETP.LT.AND P1, PT, R37, UR16, !P1 ;  /* 0x0000001025007c0c */ /* 0x000fe2000cf21270 */
[----:B------:R-:W0:Y:S02]  /*35f40*/  LDCU UR14, c[0x0][0x398] ;  /* 0x00007300ff0e77ac */ /* 0x000e240008000800 */
[----:B------:R4:W-:Y:S01]  /*35f50*/  @P2 STG.E.U8 desc[UR24][R8.64], R15 ;  /* 0x0000000f08002986 */ /* 0x0009e2000c101118 */
[----:B------:R-:W-:Y:S01]  /*35f60*/  ISETP.GE.AND P2, PT, R7, UR6, PT ;  /* 0x0000000607007c0c */ /* 0x000fe2000bf46270 */
[----:B------:R-:W-:Y:S01]  /*35f70*/  IMAD.X R7, R4, 0x1, R3, P6 ;  /* 0x0000000104077824 */ /* 0x000fe200030e0603 */
[----:B------:R-:W0:Y:S04]  /*35f80*/  LDCU UR6, c[0x0][0x398] ;  /* 0x00007300ff0677ac */ /* 0x000e280008000800 */
[----:B------:R0:W-:Y:S01]  /*35f90*/  @P5 STG.E.U8 desc[UR24][R6.64], R11 ;  /* 0x0000000b06005986 */ /* 0x0001e2000c101118 */
[----:B-1----:R-:W-:Y:S01]  /*35fa0*/  ISETP.LT.AND P5, PT, R67, UR9, !P0 ;  /* 0x0000000943007c0c */ /* 0x002fe2000c7a1270 */
[----:B------:R-:W1:Y:S01]  /*35fb0*/  LDCU UR9, c[0x0][0x398] ;  /* 0x00007300ff0977ac */ /* 0x000e620008000800 */
[C---:B----4-:R-:W-:Y:S01]  /*35fc0*/  IADD3 R8, P6, PT, R5.reuse, R70, RZ ;  /* 0x0000004605087210 */ /* 0x050fe20007fde0ff */
[----:B------:R-:W-:Y:S01]  /*35fd0*/  VIADD R5, R5, UR30 ;  /* 0x0000001e05057c36 */ /* 0x000fe20008000000 */
[----:B------:R-:W-:-:S02]  /*35fe0*/  F2FP.SATFINITE.E5M2.F32.PACK_AB_MERGE_C R22, R23, R22, RZ ;  /* 0x000000161716723e */ /* 0x000fc400048060ff */
[----:B------:R-:W-:Y:S01]  /*35ff0*/  F2FP.SATFINITE.E5M2.F32.PACK_AB_MERGE_C R24, R25, R24, RZ ;  /* 0x000000181918723e */ /* 0x000fe200048060ff */
[----:B------:R-:W-:Y:S01]  /*36000*/  IMAD.X R9, R4, 0x1, R69, P6 ;  /* 0x0000000104097824 */ /* 0x000fe200030e0645 */
[----:B------:R-:W-:Y:S01]  /*36010*/  SHF.R.S32.HI R4, RZ, 0x1f, R5 ;  /* 0x0000001fff047819 */ /* 0x000fe20000011405 */
[----:B------:R-:W-:Y:S01]  /*36020*/  VIADD R17, R66, 0x58 ;  /* 0x0000005842117836 */ /* 0x000fe20000000000 */
[----:B0-----:R-:W-:Y:S01]  /*36030*/  IADD3 R6, P6, PT, R5, R0, RZ ;  /* 0x0000000005067210 */ /* 0x001fe20007fde0ff */
[----:B------:R-:W0:Y:S01]  /*36040*/  LDCU UR16, c[0x0][0x398] ;  /* 0x00007300ff1077ac */ /* 0x000e220008000800 */
[----:B------:R4:W-:Y:S03]  /*36050*/  @P1 STG.E.U8 desc[UR24][R8.64], R20 ;  /* 0x0000001408001986 */ /* 0x0009e6000c101118 */
[----:B------:R-:W-:Y:S01]  /*36060*/  IMAD.X R7, R4, 0x1, R72, P6 ;  /* 0x0000000104077824 */ /* 0x000fe200030e0648 */
[----:B------:R-:W-:Y:S01]  /*36070*/  ISETP.LT.AND P1, PT, R34, UR4, !P0 ;  /* 0x0000000422007c0c */ /* 0x000fe2000c721270 */
[----:B------:R-:W0:Y:S01]  /*36080*/  LDCU UR4, c[0x0][0x39c] ;  /* 0x00007380ff0477ac */ /* 0x000e220008000800 */
[----:B----4-:R-:W-:-:S02]  /*36090*/  SHF.R.S32.HI R8, RZ, 0x8, R10 ;  /* 0x00000008ff087819 */ /* 0x010fc4000001140a */
[----:B------:R-:W-:-:S03]  /*360a0*/  PRMT R9, R15, 0x9910, RZ ;  /* 0x000099100f097816 */ /* 0x000fc600000000ff */
[----:B------:R4:W-:Y:S01]  /*360b0*/  @P5 STG.E.U8 desc[UR24][R6.64], R8 ;  /* 0x0000000806005986 */ /* 0x0009e2000c101118 */
[----:B------:R-:W-:Y:S01]  /*360c0*/  ISETP.LT.AND P5, PT, R35, UR6, !P0 ;  /* 0x0000000623007c0c */ /* 0x000fe2000c7a1270 */
[----:B------:R-:W0:Y:S01]  /*360d0*/  LDCU UR6, c[0x0][0x398] ;  /* 0x00007300ff0677ac */ /* 0x000e220008000800 */
[----:B------:R-:W-:Y:S02]  /*360e0*/  PRMT R10, R11, 0x9910, RZ ;  /* 0x000099100b0a7816 */ /* 0x000fe400000000ff */
[----:B----4-:R-:W-:Y:S01]  /*360f0*/  IADD3 R8, P6, PT, R5, R2, RZ ;  /* 0x0000000205087210 */ /* 0x010fe20007fde0ff */
[----:B------:R-:W-:-:S04]  /*36100*/  IMAD.MOV.U32 R7, RZ, RZ, R9 ;  /* 0x000000ffff077224 */ /* 0x000fc800078e0009 */
[----:B------:R-:W-:Y:S01]  /*36110*/  IMAD.X R9, R4, 0x1, R71, P6 ;  /* 0x0000000104097824 */ /* 0x000fe200030e0647 */
[----:B------:R-:W-:Y:S02]  /*36120*/  SHF.R.S32.HI R7, RZ, 0x8, R7 ;  /* 0x00000008ff077819 */ /* 0x000fe40000011407 */
[----:B------:R-:W-:-:S03]  /*36130*/  IADD3 R6, P6, PT, R5, R68, RZ ;  /* 0x0000004405067210 */ /* 0x000fc60007fde0ff */
[----:B------:R4:W-:Y:S01]  /*36140*/  @P1 STG.E.U8 desc[UR24][R8.64], R7 ;  /* 0x0000000708001986 */ /* 0x0009e2000c101118 */
[----:B------:R-:W-:Y:S02]  /*36150*/  PRMT R20, R20, 0x9910, RZ ;  /* 0x0000991014147816 */ /* 0x000fe400000000ff */
[----:B-1----:R-:W-:Y:S01]  /*36160*/  ISETP.LT.AND P0, PT, R37, UR9, !P0 ;  /* 0x0000000925007c0c */ /* 0x002fe2000c701270 */
[----:B------:R-:W1:Y:S01]  /*36170*/  LDCU UR9, c[0x0][0x398] ;  /* 0x00007300ff0977ac */ /* 0x000e620008000800 */
[----:B----4-:R-:W-:Y:S01]  /*36180*/  IMAD.X R7, R4, 0x1, R3, P6 ;  /* 0x0000000104077824 */ /* 0x010fe200030e0603 */
[----:B------:R-:W-:-:S05]  /*36190*/  SHF.R.S32.HI R8, RZ, 0x8, R10 ;  /* 0x00000008ff087819 */ /* 0x000fca000001140a */
[----:B------:R4:W-:Y:S01]  /*361a0*/  @P5 STG.E.U8 desc[UR24][R6.64], R8 ;  /* 0x0000000806005986 */ /* 0x0009e2000c101118 */
[----:B------:R-:W-:Y:S01]  /*361b0*/  ISETP.LT.AND P6, PT, R67, UR10, !P3 ;  /* 0x0000000a43007c0c */ /* 0x000fe2000dfc1270 */
[----:B------:R-:W0:Y:S01]  /*361c0*/  LDCU UR10, c[0x0][0x398] ;  /* 0x00007300ff0a77ac */ /* 0x000e220008000800 */
[C---:B----4-:R-:W-:Y:S01]  /*361d0*/  IADD3 R8, P1, PT, R5.reuse, R70, RZ ;  /* 0x0000004605087210 */ /* 0x050fe20007f3e0ff */
[----:B------:R-:W-:Y:S02]  /*361e0*/  IMAD.MOV.U32 R6, RZ, RZ, R20 ;  /* 0x000000ffff067224 */ /* 0x000fe400078e0014 */
[----:B------:R-:W-:Y:S02]  /*361f0*/  VIADD R5, R5, UR30 ;  /* 0x0000001e05057c36 */ /* 0x000fe40008000000 */
[----:B------:R-:W-:Y:S01]  /*36200*/  IMAD.X R9, R4, 0x1, R69, P1 ;  /* 0x0000000104097824 */ /* 0x000fe200008e0645 */
[----:B------:R-:W-:Y:S02]  /*36210*/  SHF.R.S32.HI R4, RZ, 0x8, R6 ;  /* 0x00000008ff047819 */ /* 0x000fe40000011406 */
[----:B------:R-:W-:-:S02]  /*36220*/  SHF.R.S32.HI R11, RZ, 0x1f, R5 ;  /* 0x0000001fff0b7819 */ /* 0x000fc40000011405 */
[----:B------:R-:W-:Y:S01]  /*36230*/  IADD3 R6, P1, PT, R5, R0, RZ ;  /* 0x0000000005067210 */ /* 0x000fe20007f3e0ff */
[----:B------:R4:W-:Y:S01]  /*36240*/  @P0 STG.E.U8 desc[UR24][R8.64], R4 ;  /* 0x0000000408000986 */ /* 0x0009e2000c101118 */
[----:B------:R-:W-:Y:S01]  /*36250*/  ISETP.LT.AND P0, PT, R35, UR12, !P3 ;  /* 0x0000000c23007c0c */ /* 0x000fe2000df01270 */
[----:B------:R-:W1:Y:S02]  /*36260*/  LDCU UR12, c[0x0][0x398] ;  /* 0x00007300ff0c77ac */ /* 0x000e640008000800 */
[----:B------:R-:W-:Y:S01]  /*36270*/  IMAD.X R7, R11, 0x1, R72, P1 ;  /* 0x000000010b077824 */ /* 0x000fe200008e0648 */
[----:B0-----:R-:W-:Y:S01]  /*36280*/  ISETP.LT.AND P1, PT, R34, UR6, !P3 ;  /* 0x0000000622007c0c */ /* 0x001fe2000df21270 */
[----:B------:R-:W0:Y:S03]  /*36290*/  LDCU UR6, c[0x0][0x398] ;  /* 0x00007300ff0677ac */ /* 0x000e260008000800 */
[----:B------:R1:W-:Y:S01]  /*362a0*/  @P6 STG.E.U8 desc[UR24][R6.64], R14 ;  /* 0x0000000e06006986 */ /* 0x0003e2000c101118 */
[----:B----4-:R-:W-:Y:S01]  /*362b0*/  IADD3 R8, P5, PT, R5, R2, RZ ;  /* 0x0000000205087210 */ /* 0x010fe20007fbe0ff */
[----:B------:R-:W-:-:S04]  /*362c0*/  VIADD R4, R66, 0x55 ;  /* 0x0000005542047836 */ /* 0x000fc80000000000 */
[----:B------:R-:W-:Y:S01]  /*362d0*/  IMAD.X R9, R11, 0x1, R71, P5 ;  /* 0x000000010b097824 */ /* 0x000fe200028e0647 */
[----:B-1----:R-:W-:-:S04]  /*362e0*/  IADD3 R6, P6, PT, R5, R68, RZ ;  /* 0x0000004405067210 */ /* 0x002fc80007fde0ff */
[----:B------:R1:W-:Y:S01]  /*362f0*/  @P1 STG.E.U8 desc[UR24][R8.64], R13 ;  /* 0x0000000d08001986 */ /* 0x0003e2000c101118 */
[----:B------:R-:W-:Y:S01]  /*36300*/  ISETP.LT.AND P3, PT, R37, UR9, !P3 ;  /* 0x0000000925007c0c */ /* 0x000fe2000df61270 */
[----:B------:R-:W4:Y:S01]  /*36310*/  LDCU UR9, c[0x0][0x398] ;  /* 0x00007300ff0977ac */ /* 0x000f220008000800 */
[----:B------:R-:W-:Y:S01]  /*36320*/  IMAD.X R7, R11, 0x1, R3, P6 ;  /* 0x000000010b077824 */ /* 0x000fe200030e0603 */
[----:B------:R-:W-:-:S04]  /*36330*/  ISETP.GE.AND P5, PT, R4, UR4, PT ;  /* 0x0000000404007c0c */ /* 0x000fc8000bfa6270 */
[----:B------:R0:W-:Y:S01]  /*36340*/  @P0 STG.E.U8 desc[UR24][R6.64], R12 ;  /* 0x0000000c06000986 */ /* 0x0001e2000c101118 */
[----:B------:R-:W-:Y:S01]  /*36350*/  VIADD R4, R5, UR30 ;  /* 0x0000001e05047c36 */ /* 0x000fe20008000000 */
[----:B------:R-:W-:Y:S01]  /*36360*/  ISETP.LT.AND P6, PT, R67, UR10, !P4 ;  /* 0x0000000a43007c0c */ /* 0x000fe2000e7c1270 */
[----:B------:R-:W2:Y:S01]  /*36370*/  LDCU UR4, c[0x0][0x39c] ;  /* 0x00007380ff0477ac */ /* 0x000ea20008000800 */
[----:B-1----:R-:W-:Y:S02]  /*36380*/  IADD3 R8, P0, PT, R5, R70, RZ ;  /* 0x0000004605087210 */ /* 0x002fe40007f1e0ff */
[----:B------:R-:W-:Y:S01]  /*36390*/  SHF.R.S32.HI R10, RZ, 0x1f, R4 ;  /* 0x0000001fff0a7819 */ /* 0x000fe20000011404 */
[----:B------:R-:W1:Y:S02]  /*363a0*/  LDCU UR10, c[0x0][0x398] ;  /* 0x00007300ff0a77ac */ /* 0x000e640008000800 */
[----:B------:R-:W-:Y:S01]  /*363b0*/  IMAD.X R9, R11, 0x1, R69, P0 ;  /* 0x000000010b097824 */ /* 0x000fe200000e0645 */
[----:B0-----:R-:W-:-:S02]  /*363c0*/  PRMT R7, R14, 0x9910, RZ ;  /* 0x000099100e077816 */ /* 0x001fc400000000ff */
[----:B------:R-:W-:Y:S02]  /*363d0*/  IADD3 R6, P1, PT, R4, R0, RZ ;  /* 0x0000000004067210 */ /* 0x000fe40007f3e0ff */
[----:B------:R0:W-:Y:S01]  /*363e0*/  @P3 STG.E.U8 desc[UR24][R8.64], R22 ;  /* 0x0000001608003986 */ /* 0x0001e2000c101118 */
[----:B------:R-:W-:Y:S01]  /*363f0*/  IMAD.MOV.U32 R5, RZ, RZ, R7 ;  /* 0x000000ffff057224 */ /* 0x000fe200078e0007 */
[----:B------:R-:W-:Y:S01]  /*36400*/  ISETP.LT.AND P3, PT, R34, UR6, !P4 ;  /* 0x0000000622007c0c */ /* 0x000fe2000e761270 */
[----:B------:R-:W-:Y:S01]  /*36410*/  IMAD.X R7, R10, 0x1, R72, P1 ;  /* 0x000000010a077824 */ /* 0x000fe200008e0648 */
[----:B------:R-:W-:Y:S01]  /*36420*/  PRMT R11, R13, 0x9910, RZ ;  /* 0x000099100d0b7816 */ /* 0x000fe200000000ff */
[----:B------:R-:W1:Y:S01]  /*36430*/  LDCU UR6, c[0x0][0x398] ;  /* 0x00007300ff0677ac */ /* 0x000e620008000800 */
[----:B------:R-:W-:Y:S02]  /*36440*/  SHF.R.S32.HI R5, RZ, 0x8, R5 ;  /* 0x00000008ff057819 */ /* 0x000fe40000011405 */
[----:B0-----:R-:W-:-:S03]  /*36450*/  IADD3 R8, P0, PT, R4, R2, RZ ;  /* 0x0000000204087210 */ /* 0x001fc60007f1e0ff */
[----:B------:R0:W-:Y:S01]  /*36460*/  @P6 STG.E.U8 desc[UR24][R6.64], R5 ;  /* 0x0000000506006986 */ /* 0x0001e2000c101118 */
[----:B------:R-:W-:Y:S01]  /*36470*/  SHF.R.S32.HI R11, RZ, 0x8, R11 ;  /* 0x00000008ff0b7819 */ /* 0x000fe2000001140b */
[----:B------:R-:W-:Y:S01]  /*36480*/  IMAD.X R9, R10, 0x1, R71, P0 ;  /* 0x000000010a097824 */ /* 0x000fe200000e0647 */
[----:B0-----:R-:W-:-:S04]  /*36490*/  IADD3 R6, P1, PT, R4, R68, RZ ;  /* 0x0000004404067210 */ /* 0x001fc80007f3e0ff */
[----:B------:R0:W-:Y:S01]  /*364a0*/  @P3 STG.E.U8 desc[UR24][R8.64], R11 ;  /* 0x0000000b08003986 */ /* 0x0001e2000c101118 */
[----:B------:R-:W-:Y:S01]  /*364b0*/  IMAD.X R7, R10, 0x1, R3, P1 ;  /* 0x000000010a077824 */ /* 0x000fe200008e0603 */
[----:B-----5:R-:W-:Y:S02]  /*364c0*/  F2FP.SATFINITE.E5M2.F32.PACK_AB_MERGE_C R13, R33, R32, RZ ;  /* 0x00000020210d723e */ /* 0x020fe400048060ff */
[----:B------:R-:W5:Y:S01]  /*364d0*/  LDL.LU R32, [R1+0x558] ;  /* 0x0005580001207983 */ /* 0x000f620000300800 */
[----:B------:R-:W-:-:S03]  /*364e0*/  PRMT R5, R12, 0x9910, RZ ;  /* 0x000099100c057816 */ /* 0x000fc600000000ff */
[----:B------:R-:W5:Y:S01]  /*364f0*/  LDL.LU R33, [R1+0x55c] ;  /* 0x00055c0001217983 */ /* 0x000f620000300800 */
[----:B0-----:R-:W-:Y:S02]  /*36500*/  IADD3 R8, P1, PT, R4, R70, RZ ;  /* 0x0000004604087210 */ /* 0x001fe40007f3e0ff */
[----:B------:R-:W-:-:S03]  /*36510*/  PRMT R11, R22, 0x9910, RZ ;  /* 0x00009910160b7816 */ /* 0x000fc600000000ff */
[----:B------:R-:W-:Y:S01]  /*36520*/  IMAD.X R9, R10, 0x1, R69, P1 ;  /* 0x000000010a097824 */ /* 0x000fe200008e0645 */
[----:B------:R-:W-:Y:S02]  /*36530*/  SHF.R.S32.HI R10, RZ, 0x8, R11 ;  /* 0x00000008ff0a7819 */ /* 0x000fe4000001140b */
[----:B--2---:R-:W-:Y:S02]  /*36540*/  F2FP.SATFINITE.E5M2.F32.PACK_AB_MERGE_C R11, R31, R30, RZ ;  /* 0x0000001e1f0b723e */ /* 0x004fe400048060ff */
[----:B------:R-:W2:Y:S04]  /*36550*/  LDL.LU R30, [R1+0x358] ;  /* 0x00035800011e7983 */ /* 0x000ea80000300800 */
[----:B------:R-:W2:Y:S01]  /*36560*/  LDL.LU R31, [R1+0x35c] ;  /* 0x00035c00011f7983 */ /* 0x000ea20000300800 */
[----:B---3--:R-:W-:-:S03]  /*36570*/  F2FP.SATFINITE.E5M2.F32.PACK_AB_MERGE_C R12, R29, R28, RZ ;  /* 0x0000001c1d0c723e */ /* 0x008fc600048060ff */
[----:B------:R-:W3:Y:S04]  /*36580*/  LDL.LU R28, [R1+0x158] ;  /* 0x00015800011c7983 */ /* 0x000ee80000300800 */
[----:B------:R-:W3:Y:S01]  /*36590*/  LDL.LU R29, [R1+0x15c] ;  /* 0x00015c00011d7983 */ /* 0x000ee20000300800 */
[----:B------:R-:W-:Y:S01]  /*365a0*/  ISETP.LT.AND P6, PT, R35, UR12, !P4 ;  /* 0x0000000c23007c0c */ /* 0x000fe2000e7c1270 */
[----:B------:R-:W0:Y:S01]  /*365b0*/  LDCU UR12, c[0x0][0x398] ;  /* 0x00007300ff0c77ac */ /* 0x000e220008000800 */
[----:B------:R-:W-:Y:S02]  /*365c0*/  SHF.R.S32.HI R5, RZ, 0x8, R5 ;  /* 0x00000008ff057819 */ /* 0x000fe40000011405 */
[----:B------:R-:W-:Y:S01]  /*365d0*/  ISETP.LT.AND P4, PT, R37, UR14, !P4 ;  /* 0x0000000e25007c0c */ /* 0x000fe2000e781270 */
[----:B------:R-:W0:Y:S01]  /*365e0*/  LDCU UR14, c[0x0][0x398] ;  /* 0x00007300ff0e77ac */ /* 0x000e220008000800 */
[----:B----4-:R-:W-:Y:S01]  /*365f0*/  ISETP.LT.AND P0, PT, R67, UR9, !P2 ;  /* 0x0000000943007c0c */ /* 0x010fe2000d701270 */
[----:B------:R-:W4:Y:S06]  /*36600*/  LDCU UR9, c[0x0][0x398] ;  /* 0x00007300ff0977ac */ /* 0x000f2c0008000800 */
[----:B------:R0:W-:Y:S02]  /*36610*/  @P6 STG.E.U8 desc[UR24][R6.64], R5 ;  /* 0x0000000506006986 */ /* 0x0001e4000c101118 */
[----:B0-----:R-:W-:-:S02]  /*36620*/  VIADD R5, R4, UR30 ;  /* 0x0000001e04057c36 */ /* 0x001fc40008000000 */
[----:B------:R-:W-:-:S03]  /*36630*/  VIADD R7, R66, 0x56 ;  /* 0x0000005642077836 */ /* 0x000fc60000000000 */
[----:B------:R-:W-:Y:S02]  /*36640*/  SHF.R.S32.HI R4, RZ, 0x1f, R5 ;  /* 0x0000001fff047819 */ /* 0x000fe40000011405 */
[----:B------:R-:W-:Y:S02]  /*36650*/  IADD3 R6, P1, PT, R5, R0, RZ ;  /* 0x0000000005067210 */ /* 0x000fe40007f3e0ff */
[----:B------:R-:W-:Y:S01]  /*36660*/  ISETP.GE.AND P3, PT, R7, UR4, PT ;  /* 0x0000000407007c0c */ /* 0x000fe2000bf66270 */
[----:B------:R-:W0:Y:S02]  /*36670*/  LDCU UR4, c[0x0][0x398] ;  /* 0x00007300ff0477ac */ /* 0x000e240008000800 */
[----:B------:R-:W-:Y:S01]  /*36680*/  IMAD.X R7, R4, 0x1, R72, P1 ;  /* 0x0000000104077824 */ /* 0x000fe200008e0648 */
[----:B------:R4:W-:Y:S01]  /*36690*/  @P4 STG.E.U8 desc[UR24][R8.64], R10 ;  /* 0x0000000a08004986 */ /* 0x0009e2000c101118 */
[----:B-1----:R-:W-:Y:S01]  /*366a0*/  ISETP.LT.AND P6, PT, R34, UR6, !P2 ;  /* 0x0000000622007c0c */ /* 0x002fe2000d7c1270 */
[----:B------:R-:W1:Y:S02]  /*366b0*/  LDCU UR6, c[0x0][0x398] ;  /* 0x00007300ff0677ac */ /* 0x000e640008000800 */
[----:B------:R0:W-:Y:S01]  /*366c0*/  @P0 STG.E.U8 desc[UR24][R6.64], R13 ;  /* 0x0000000d06000986 */ /* 0x0001e2000c101118 */
[----:B------:R-:W-:Y:S01]  /*366d0*/  ISETP.LT.AND P4, PT, R35, UR10, !P2 ;  /* 0x0000000a23007c0c */ /* 0x000fe2000d781270 */
[----:B------:R-:W1:Y:S01]  /*366e0*/  LDCU UR10, c[0x0][0x398] ;  /* 0x00007300ff0a77ac */ /* 0x000e620008000800 */
[----:B----4-:R-:W-:Y:S01]  /*366f0*/  IADD3 R8, P0, PT, R5, R2, RZ ;  /* 0x0000000205087210 */ /* 0x010fe20007f1e0ff */
[----:B0-----:R-:W-:-:S04]  /*36700*/  VIADD R6, R66, 0x7f ;  /* 0x0000007f42067836 */ /* 0x001fc80000000000 */
[----:B------:R-:W-:Y:S01]  /*36710*/  IMAD.X R9, R4, 0x1, R71, P0 ;  /* 0x0000000104097824 */ /* 0x000fe200000e0647 */
[----:B------:R-:W-:Y:S02]  /*36720*/  ISETP.GE.AND P1, PT, R6, UR29, PT ;  /* 0x0000001d06007c0c */ /* 0x000fe4000bf26270 */
[----:B------:R-:W-:Y:S02]  /*36730*/  IADD3 R6, P0, PT, R5, R68, RZ ;  /* 0x0000004405067210 */ /* 0x000fe40007f1e0ff */
[----:B------:R-:W-:Y:S01]  /*36740*/  ISETP.LT.AND P2, PT, R37, UR4, !P2 ;  /* 0x0000000425007c0c */ /* 0x000fe2000d741270 */
[----:B------:R0:W-:Y:S01]  /*36750*/  @P6 STG.E.U8 desc[UR24][R8.64], R11 ;  /* 0x0000000b08006986 */ /* 0x0001e2000c101118 */
[----:B------:R-:W-:Y:S01]  /*36760*/  VIADD R10, R66, 0x7e ;  /* 0x0000007e420a7836 */ /* 0x000fe20000000000 */
[----:B------:R-:W4:Y:S01]  /*36770*/  LDCU UR4, c[0x0][0x398] ;  /* 0x00007300ff0477ac */ /* 0x000f220008000800 */
[----:B------:R-:W-:-:S05]  /*36780*/  IMAD.X R7, R4, 0x1, R3, P0 ;  /* 0x0000000104077824 */ /* 0x000fca00000e0603 */
[----:B------:R4:W-:Y:S01]  /*36790*/  @P4 STG.E.U8 desc[UR24][R6.64], R12 ;  /* 0x0000000c06004986 */ /* 0x0009e2000c101118 */
[----:B-1----:R-:W-:Y:S01]  /*367a0*/  ISETP.LT.AND P4, PT, R67, UR6, !P5 ;  /* 0x0000000643007c0c */ /* 0x002fe2000ef81270 */
[----:B------:R-:W1:Y:S01]  /*367b0*/  LDCU UR6, c[0x0][0x398] ;  /* 0x00007300ff0677ac */ /* 0x000e620008000800 */
[C---:B0-----:R-:W-:Y:S01]  /*367c0*/  IADD3 R8, P6, PT, R5.reuse, R70, RZ ;  /* 0x0000004605087210 */ /* 0x041fe20007fde0ff */
[----:B------:R-:W-:Y:S01]  /*367d0*/  VIADD R5, R5, UR30 ;  /* 0x0000001e05057c36 */ /* 0x000fe20008000000 */
[----:B------:R-:W-:-:S03]  /*367e0*/  ISETP.GE.AND P0, PT, R10, UR27, PT ;  /* 0x0000001b0a007c0c */ /* 0x000fc6000bf06270 */
[----:B------:R-:W-:Y:S01]  /*367f0*/  IMAD.X R9, R4, 0x1, R69, P6 ;  /* 0x0000000104097824 */ /* 0x000fe200030e0645 */
[----:B------:R-:W-:Y:S02]  /*36800*/  SHF.R.S32.HI R4, RZ, 0x1f, R5 ;  /* 0x0000001fff047819 */ /* 0x000fe40000011405 */
[----:B----4-:R-:W-:Y:S02]  /*36810*/  IADD3 R6, P6, PT, R5, R0, RZ ;  /* 0x0000000005067210 */ /* 0x010fe40007fde0ff */
[----:B------:R-:W-:Y:S01]  /*36820*/  PRMT R10, R13, 0x9910, RZ ;  /* 0x000099100d0a7816 */ /* 0x000fe200000000ff */
[----:B------:R0:W-:Y:S01]  /*36830*/  @P2 STG.E.U8 desc[UR24][R8.64], R24 ;  /* 0x0000001808002986 */ /* 0x0001e2000c101118 */
[----:B------:R-:W-:Y:S01]  /*36840*/  PRMT R11, R11, 0x9910, RZ ;  /* 0x000099100b0b7816 */ /* 0x000fe200000000ff */
[----:B------:R-:W-:Y:S01]  /*36850*/  IMAD.X R7, R4, 0x1, R72, P6 ;  /* 0x0000000104077824 */ /* 0x000fe200030e0648 */
[----:B------:R-:W-:Y:S01]  /*36860*/  ISETP.LT.AND P2, PT, R34, UR9, !P5 ;  /* 0x0000000922007c0c */ /* 0x000fe2000ef41270 */
[----:B------:R-:W4:Y:S01]  /*36870*/  LDCU UR9, c[0x0][0x398] ;  /* 0x00007300ff0977ac */ /* 0x000f220008000800 */
[----:B0-----:R-:W-:-:S05]  /*36880*/  SHF.R.S32.HI R8, RZ, 0x8, R10 ;  /* 0x00000008ff087819 */ /* 0x001fca000001140a */
[----:B------:R0:W-:Y:S01]  /*36890*/  @P4 STG.E.U8 desc[UR24][R6.64], R8 ;  /* 0x0000000806004986 */ /* 0x0001e2000c101118 */
[----:B------:R-:W-:Y:S01]  /*368a0*/  ISETP.LT.AND P6, PT, R35, UR4, !P5 ;  /* 0x0000000423007c0c */ /* 0x000fe2000efc1270 */
        /* <DEDUP_REMOVED lines=11> */
[----:B-1----:R-:W-:Y:S01]  /*36960*/  ISETP.LT.AND P4, PT, R37, UR6, !P5 ;  /* 0x0000000625007c0c */ /* 0x002fe2000ef81270 */
[----:B------:R-:W0:Y:S02]  /*36970*/  LDCU UR6, c[0x0][0x398] ;  /* 0x00007300ff0677ac */ /* 0x000e240008000800 */
[----:B------:R1:W-:Y:S02]  /*36980*/  @P6 STG.E.U8 desc[UR24][R6.64], R8 ;  /* 0x0000000806006986 */ /* 0x0003e4000c101118 */
[----:B-1----:R-:W-:Y:S01]  /*36990*/  IADD3 R6, P2, PT, R5, R70, RZ ;  /* 0x0000004605067210 */ /* 0x002fe20007f5e0ff */
[----:B------:R-:W-:-:S02]  /*369a0*/  IMAD.MOV.U32 R8, RZ, RZ, R24 ;  /* 0x000000ffff087224 */ /* 0x000fc400078e0018 */
[----:B------:R-:W-:Y:S02]  /*369b0*/  VIADD R5, R5, UR30 ;  /* 0x0000001e05057c36 */ /* 0x000fe40008000000 */
[----:B------:R-:W-:Y:S01]  /*369c0*/  IMAD.X R7, R4, 0x1, R69, P2 ;  /* 0x0000000104077824 */ /* 0x000fe200010e0645 */
[----:B------:R-:W-:Y:S02]  /*369d0*/  SHF.R.S32.HI R4, RZ, 0x8, R8 ;  /* 0x00000008ff047819 */ /* 0x000fe40000011408 */
[----:B----4-:R-:W-:Y:S01]  /*369e0*/  ISETP.LT.AND P2, PT, R67, UR9, !P3 ;  /* 0x0000000943007c0c */ /* 0x010fe2000df41270 */
[----:B------:R-:W1:Y:S01]  /*369f0*/  LDCU UR9, c[0x0][0x398] ;  /* 0x00007300ff0977ac */ /* 0x000e620008000800 */
[----:B------:R-:W-:Y:S02]  /*36a00*/  SHF.R.S32.HI R12, RZ, 0x1f, R5 ;  /* 0x0000001fff0c7819 */ /* 0x000fe40000011405 */
[C---:B------:R-:W-:Y:S01]  /*36a10*/  IADD3 R10, P5, PT, R5.reuse, R0, RZ ;  /* 0x00000000050a7210 */ /* 0x040fe20007fbe0ff */
[----:B------:R4:W-:Y:S01]  /*36a20*/  @P4 STG.E.U8 desc[UR24][R6.64], R4 ;  /* 0x0000000406004986 */ /* 0x0009e2000c101118 */
[----:B------:R-:W-:-:S02]  /*36a30*/  IADD3 R8, P6, PT, R5, R2, RZ ;  /* 0x0000000205087210 */ /* 0x000fc40007fde0ff */
[----:B------:R-:W-:Y:S01]  /*36a40*/  ISETP.LT.AND P4, PT, R34, UR10, !P3 ;  /* 0x0000000a22007c0c */ /* 0x000fe2000df81270 */
[C---:B------:R-:W-:Y:S01]  /*36a50*/  IMAD.X R11, R12.reuse, 0x1, R72, P5 ;  /* 0x000000010c0b7824 */ /* 0x040fe200028e0648 */
[----:B------:R-:W-:Y:S01]  /*36a60*/  ISETP.LT.AND P5, PT, R35, UR12, !P3 ;  /* 0x0000000c23007c0c */ /* 0x000fe2000dfa1270 */
[----:B------:R-:W-:Y:S01]  /*36a70*/  IMAD.X R9, R12, 0x1, R71, P6 ;  /* 0x000000010c097824 */ /* 0x000fe200030e0647 */
[----:B------:R-:W-:Y:S01]  /*36a80*/  F2FP.SATFINITE.E5M2.F32.PACK_AB_MERGE_C R26, R27, R26, RZ ;  /* 0x0000001a1b1a723e */ /* 0x000fe200048060ff */
[----:B------:R-:W0:Y:S01]  /*36a90*/  LDCU UR10, c[0x0][0x398] ;  /* 0x00007300ff0a77ac */ /* 0x000e220008000800 */
[----:B----4-:R-:W-:Y:S01]  /*36aa0*/  IADD3 R6, P6, PT, R5, R68, RZ ;  /* 0x0000004405067210 */ /* 0x010fe20007fde0ff */
[----:B------:R-:W-:Y:S01]  /*36ab0*/  VIADD R4, R66, 0x57 ;  /* 0x0000005742047836 */ /* 0x000fe20000000000 */
[----:B------:R-:W4:Y:S03]  /*36ac0*/  LDCU UR12, c[0x0][0x398] ;  /* 0x00007300ff0c77ac */ /* 0x000f260008000800 */
[----:B------:R-:W-:Y:S01]  /*36ad0*/  IMAD.X R7, R12, 0x1, R3, P6 ;  /* 0x000000010c077824 */ /* 0x000fe200030e0603 */
[----:B-----5:R-:W-:-:S05]  /*36ae0*/  F2FP.SATFINITE.E5M2.F32.PACK_AB_MERGE_C R18, R33, R32, RZ ;  /* 0x000000202112723e */ /* 0x020fca00048060ff */
[----:B------:R5:W-:Y:S01]  /*36af0*/  @P2 STG.E.U8 desc[UR24][R10.64], R18 ;  /* 0x000000120a002986 */ /* 0x000be2000c101118 */
[----:B------:R-:W-:Y:S01]  /*36b00*/  ISETP.GE.AND P2, PT, R4, UR4, PT ;  /* 0x0000000404007c0c */ /* 0x000fe2000bf46270 */
[----:B------:R-:W-:Y:S01]  /*36b10*/  VIADD R4, R5, UR30 ;  /* 0x0000001e05047c36 */ /* 0x000fe20008000000 */
[----:B------:R-:W0:Y:S04]  /*36b20*/  LDCU UR4, c[0x0][0x39c] ;  /* 0x00007380ff0477ac */ /* 0x000e280008000800 */
[----:B-----5:R-:W-:Y:S02]  /*36b30*/  IADD3 R10, P6, PT, R4, R68, RZ ;  /* 0x00000044040a7210 */ /* 0x020fe40007fde0ff */
[----:B--2---:R-:W-:Y:S02]  /*36b40*/  F2FP.SATFINITE.E5M2.F32.PACK_AB_MERGE_C R14, R31, R30, RZ ;  /* 0x0000001e1f0e723e */ /* 0x004fe400048060ff */
[----:B---3--:R-:W-:-:S03]  /*36b50*/  F2FP.SATFINITE.E5M2.F32.PACK_AB_MERGE_C R13, R29, R28, RZ ;  /* 0x0000001c1d0d723e */ /* 0x008fc600048060ff */
[----:B------:R2:W-:Y:S04]  /*36b60*/  @P4 STG.E.U8 desc[UR24][R8.64], R14 ;  /* 0x0000000e08004986 */ /* 0x0005e8000c101118 */
[----:B------:R3:W-:Y:S01]  /*36b70*/  @P5 STG.E.U8 desc[UR24][R6.64], R13 ;  /* 0x0000000d06005986 */ /* 0x0007e2000c101118 */
[----:B------:R-:W-:Y:S02]  /*36b80*/  IADD3 R20, P5, PT, R5, R70, RZ ;  /* 0x0000004605147210 */ /* 0x000fe40007fbe0ff */
[----:B--2---:R-:W-:Y:S02]  /*36b90*/  IADD3 R8, P4, PT, R4, R0, RZ ;  /* 0x0000000004087210 */ /* 0x004fe40007f9e0ff */
[----:B---3--:R-:W-:Y:S01]  /*36ba0*/  SHF.R.S32.HI R6, RZ, 0x1f, R4 ;  /* 0x0000001fff067819 */ /* 0x008fe20000011404 */
[----:B------:R2:W-:Y:S04]  /*36bb0*/  STL [R1+0x660], R14 ;  /* 0x0006600e01007387 */ /* 0x0005e80000100800 */
[----:B------:R-:W-:Y:S01]  /*36bc0*/  IMAD.X R9, R6, 0x1, R72, P4 ;  /* 0x0000000106097824 */ /* 0x000fe200020e0648 */
[----:B------:R-:W-:Y:S01]  /*36bd0*/  STL [R1+0x65c], R13 ;  /* 0x00065c0d01007387 */ /* 0x000fe20000100800 */
[----:B------:R-:W-:-:S02]  /*36be0*/  IMAD.X R21, R12, 0x1, R69, P5 ;  /* 0x000000010c157824 */ /* 0x000fc400028e0645 */
[C---:B------:R-:W-:Y:S01]  /*36bf0*/  VIADD R5, R4.reuse, UR30 ;  /* 0x0000001e04057c36 */ /* 0x040fe20008000000 */
[----:B------:R3:W-:Y:S01]  /*36c00*/  STL.64 [R1+0x648], R8 ;  /* 0x0006480801007387 */ /* 0x0007e20000100a00 */
[----:B--2---:R-:W-:Y:S01]  /*36c10*/  IADD3 R14, P5, PT, R4, R2, RZ ;  /* 0x00000002040e7210 */ /* 0x004fe20007fbe0ff */
[C---:B------:R-:W-:Y:S02]  /*36c20*/  IMAD.X R11, R6.reuse, 0x1, R3, P6 ;  /* 0x00000001060b7824 */ /* 0x040fe400030e0603 */
[----:B------:R-:W-:Y:S02]  /*36c30*/  SHF.R.S32.HI R7, RZ, 0x1f, R5 ;  /* 0x0000001fff077819 */ /* 0x000fe40000011405 */
[----:B------:R-:W-:Y:S01]  /*36c40*/  IMAD.X R15, R6, 0x1, R71, P5 ;  /* 0x00000001060f7824 */ /* 0x000fe200028e0647 */
[----:B------:R-:W-:Y:S02]  /*36c50*/  IADD3 R28, P5, PT, R5, R0, RZ ;  /* 0x00000000051c7210 */ /* 0x000fe40007fbe0ff */
[----:B---3--:R-:W-:-:S02]  /*36c60*/  IADD3 R8, P4, PT, R4, R70, RZ ;  /* 0x0000004604087210 */ /* 0x008fc40007f9e0ff */
[----:B------:R-:W-:Y:S03]  /*36c70*/  STL.64 [R1+0x640], R14 ;  /* 0x0006400e01007387 */ /* 0x000fe60000100a00 */
[----:B------:R-:W-:Y:S01]  /*36c80*/  IMAD.X R9, R6, 0x1, R69, P4 ;  /* 0x0000000106097824 */ /* 0x000fe200020e0645 */
[----:B------:R-:W-:Y:S01]  /*36c90*/  IADD3 R12, P4, PT, R5, R2, RZ ;  /* 0x00000002050c7210 */ /* 0x000fe20007f9e0ff */
[----:B------:R2:W-:Y:S01]  /*36ca0*/  STL.64 [R1+0x638], R10 ;  /* 0x0006380a01007387 */ /* 0x0005e20000100a00 */
[----:B------:R-:W-:Y:S02]  /*36cb0*/  IMAD.X R29, R7, 0x1, R72, P5 ;  /* 0x00000001071d7824 */ /* 0x000fe400028e0648 */
[----:B------:R-:W-:Y:S01]  /*36cc0*/  VIADD R4, R5, UR30 ;  /* 0x0000001e05047c36 */ /* 0x000fe20008000000 */
[----:B------:R3:W-:Y:S01]  /*36cd0*/  STL.64 [R1+0x630], R8 ;  /* 0x0006300801007387 */ /* 0x0007e20000100a00 */
[----:B------:R-:W-:-:S03]  /*36ce0*/  IMAD.X R13, R7, 0x1, R71, P4 ;  /* 0x00000001070d7824 */ /* 0x000fc600020e0647 */
[----:B------:R-:W-:Y:S01]  /*36cf0*/  STL.64 [R1+0xdb8], R28 ;  /* 0x000db81c01007387 */ /* 0x000fe20000100a00 */
[----:B--2---:R-:W-:-:S03]  /*36d00*/  IADD3 R10, P6, PT, R5, R68, RZ ;  /* 0x00000044050a7210 */ /* 0x004fc60007fde0ff */
[----:B------:R2:W-:Y:S01]  /*36d10*/  STL.64 [R1+0x620], R12 ;  /* 0x0006200c01007387 */ /* 0x0005e20000100a00 */
[----:B---3--:R-:W-:Y:S01]  /*36d20*/  IADD3 R8, P5, PT, R5, R70, RZ ;  /* 0x0000004605087210 */ /* 0x008fe20007fbe0ff */
[----:B------:R-:W-:Y:S01]  /*36d30*/  IMAD.X R11, R7, 0x1, R3, P6 ;  /* 0x00000001070b7824 */ /* 0x000fe200030e0603 */
[----:B------:R-:W-:-:S03]  /*36d40*/  SHF.R.S32.HI R6, RZ, 0x1f, R4 ;  /* 0x0000001fff067819 */ /* 0x000fc60000011404 */
[----:B------:R-:W-:Y:S01]  /*36d50*/  IMAD.X R9, R7, 0x1, R69, P5 ;  /* 0x0000000107097824 */ /* 0x000fe200028e0645 */
[----:B--2---:R-:W-:Y:S01]  /*36d60*/  IADD3 R12, P4, PT, R4, R0, RZ ;  /* 0x00000000040c7210 */ /* 0x004fe20007f9e0ff */
[----:B------:R2:W-:Y:S04]  /*36d70*/  STL.64 [R1+0x618], R10 ;  /* 0x0006180a01007387 */ /* 0x0005e80000100a00 */
[----:B------:R-:W-:Y:S01]  /*36d80*/  IMAD.X R13, R6, 0x1, R72, P4 ;  /* 0x00000001060d7824 */ /* 0x000fe200020e0648 */
[----:B------:R3:W-:Y:S01]  /*36d90*/  STL.64 [R1+0x610], R8 ;  /* 0x0006100801007387 */ /* 0x0007e20000100a00 */
[C---:B------:R-:W-:Y:S02]  /*36da0*/  IADD3 R30, P4, PT, R4.reuse, R70, RZ ;  /* 0x00000046041e7210 */ /* 0x040fe40007f9e0ff */
[----:B--2---:R-:W-:-:S03]  /*36db0*/  IADD3 R10, P5, PT, R4, R2, RZ ;  /* 0x00000002040a7210 */ /* 0x004fc60007fbe0ff */
[----:B------:R-:W-:Y:S01]  /*36dc0*/  IMAD.X R31, R6, 0x1, R69, P4 ;  /* 0x00000001061f7824 */ /* 0x000fe200020e0645 */
[----:B---3--:R-:W-:Y:S01]  /*36dd0*/  IADD3 R8, P6, PT, R4, R68, RZ ;  /* 0x0000004404087210 */ /* 0x008fe20007fde0ff */
[----:B------:R-:W-:Y:S02]  /*36de0*/  IMAD.X R11, R6, 0x1, R71, P5 ;  /* 0x00000001060b7824 */ /* 0x000fe400028e0647 */
[----:B------:R-:W-:Y:S02]  /*36df0*/  VIADD R5, R4, UR30 ;  /* 0x0000001e04057c36 */ /* 0x000fe40008000000 */
[----:B------:R-:W-:Y:S01]  /*36e00*/  IMAD.X R9, R6, 0x1, R3, P6 ;  /* 0x0000000106097824 */ /* 0x000fe200030e0603 */
[----:B------:R-:W-:Y:S02]  /*36e10*/  STL.64 [R1+0x608], R12 ;  /* 0x0006080c01007387 */ /* 0x000fe40000100a00 */
[----:B------:R-:W-:Y:S02]  /*36e20*/  SHF.R.S32.HI R7, RZ, 0x1f, R5 ;  /* 0x0000001fff077819 */ /* 0x000fe40000011405 */
[----:B------:R2:W-:Y:S04]  /*36e30*/  STL.64 [R1+0x600], R10 ;  /* 0x0006000a01007387 */ /* 0x0005e80000100a00 */
[----:B------:R-:W-:Y:S04]  /*36e40*/  STL.64 [R1+0xda8], R30 ;  /* 0x000da81e01007387 */ /* 0x000fe80000100a00 */
[----:B------:R3:W-:Y:S01]  /*36e50*/  STL.64 [R1+0x558], R8 ;  /* 0x0005580801007387 */ /* 0x0007e20000100a00 */
[C---:B--2---:R-:W-:Y:S01]  /*36e60*/  IADD3 R10, P5, PT, R5.reuse, R0, RZ ;  /* 0x00000000050a7210 */ /* 0x044fe20007fbe0ff */
[C---:B------:R-:W-:Y:S01]  /*36e70*/  VIADD R4, R5.reuse, UR30 ;  /* 0x0000001e05047c36 */ /* 0x040fe20008000000 */
[----:B------:R-:W-:-:S02]  /*36e80*/  IADD3 R12, P4, PT, R5, R2, RZ ;  /* 0x00000002050c7210 */ /* 0x000fc40007f9e0ff */
[----:B---3--:R-:W-:Y:S01]  /*36e90*/  IADD3 R8, P6, PT, R5, R68, RZ ;  /* 0x0000004405087210 */ /* 0x008fe20007fde0ff */
[----:B------:R-:W-:-:S04]  /*36ea0*/  IMAD.X R11, R7, 0x1, R72, P5 ;  /* 0x00000001070b7824 */ /* 0x000fc800028e0648 */
[C---:B------:R-:W-:Y:S01]  /*36eb0*/  IMAD.X R9, R7.reuse, 0x1, R3, P6 ;  /* 0x0000000107097824 */ /* 0x040fe200030e0603 */
[----:B------:R2:W-:Y:S01]  /*36ec0*/  STL.64 [R1+0x548], R10 ;  /* 0x0005480a01007387 */ /* 0x0005e20000100a00 */
[----:B------:R-:W-:Y:S01]  /*36ed0*/  IMAD.X R13, R7, 0x1, R71, P4 ;  /* 0x00000001070d7824 */ /* 0x000fe200020e0647 */
[----:B------:R-:W-:Y:S02]  /*36ee0*/  SHF.R.S32.HI R6, RZ, 0x1f, R4 ;  /* 0x0000001fff067819 */ /* 0x000fe40000011404 */
[----:B------:R3:W-:Y:S01]  /*36ef0*/  STL.64 [R1+0x538], R8 ;  /* 0x0005380801007387 */ /* 0x0007e20000100a00 */
[----:B--2---:R-:W-:Y:S02]  /*36f00*/  IADD3 R10, P5, PT, R5, R70, RZ ;  /* 0x00000046050a7210 */ /* 0x004fe40007fbe0ff */
[----:B---3--:R-:W-:-:S03]  /*36f10*/  IADD3 R8, P4, PT, R4, R0, RZ ;  /* 0x0000000004087210 */ /* 0x008fc60007f9e0ff */
[----:B------:R-:W-:Y:S01]  /*36f20*/  IMAD.X R11, R7, 0x1, R69, P5 ;  /* 0x00000001070b7824 */ /* 0x000fe200028e0645 */
[----:B------:R2:W-:Y:S01]  /*36f30*/  STL.64 [R1+0x540], R12 ;  /* 0x0005400c01007387 */ /* 0x0005e20000100a00 */
[----:B------:R-:W-:-:S03]  /*36f40*/  IMAD.X R9, R6, 0x1, R72, P4 ;  /* 0x0000000106097824 */ /* 0x000fc600020e0648 */
[----:B------:R3:W-:Y:S04]  /*36f50*/  STL.64 [R1+0x530], R10 ;  /* 0x0005300a01007387 */ /* 0x0007e80000100a00 */
[----:B------:R5:W-:Y:S01]  /*36f60*/  STL.64 [R1+0x528], R8 ;  /* 0x0005280801007387 */ /* 0x000be20000100a00 */
[C---:B--2---:R-:W-:Y:S02]  /*36f70*/  IADD3 R12, P5, PT, R4.reuse, R2, RZ ;  /* 0x00000002040c7210 */ /* 0x044fe40007fbe0ff */
[----:B---3--:R-:W-:-:S03]  /*36f80*/  IADD3 R10, P6, PT, R4, R68, RZ ;  /* 0x00000044040a7210 */ /* 0x008fc60007fde0ff */
[----:B------:R-:W-:Y:S01]  /*36f90*/  IMAD.X R13, R6, 0x1, R71, P5 ;  /* 0x00000001060d7824 */ /* 0x000fe200028e0647 */
[----:B-----5:R-:W-:Y:S01]  /*36fa0*/  IADD3 R8, P4, PT, R4, R70, RZ ;  /* 0x0000004604087210 */ /* 0x020fe20007f9e0ff */
[----:B------:R-:W-:Y:S02]  /*36fb0*/  IMAD.X R11, R6, 0x1, R3, P6 ;  /* 0x00000001060b7824 */ /* 0x000fe400030e0603 */
[----:B------:R-:W-:Y:S02]  /*36fc0*/  VIADD R5, R4, UR30 ;  /* 0x0000001e04057c36 */ /* 0x000fe40008000000 */
[----:B------:R-:W-:Y:S01]  /*36fd0*/  IMAD.X R9, R6, 0x1, R69, P4 ;  /* 0x0000000106097824 */ /* 0x000fe200020e0645 */
[----:B------:R2:W-:Y:S02]  /*36fe0*/  STL.64 [R1+0x520], R12 ;  /* 0x0005200c01007387 */ /* 0x0005e40000100a00 */
[----:B------:R-:W-:Y:S02]  /*36ff0*/  SHF.R.S32.HI R7, RZ, 0x1f, R5 ;  /* 0x0000001fff077819 */ /* 0x000fe40000011405 */
[----:B------:R-:W-:Y:S01]  /*37000*/  STL.64 [R1+0x518], R10 ;  /* 0x0005180a01007387 */ /* 0x000fe20000100a00 */
[----:B------:R-:W-:-:S03]  /*37010*/  IADD3 R32, P5, PT, R5, R0, RZ ;  /* 0x0000000005207210 */ /* 0x000fc60007fbe0ff */
[----:B------:R3:W-:Y:S02]  /*37020*/  STL.64 [R1+0x510], R8 ;  /* 0x0005100801007387 */ /* 0x0007e40000100a00 */
[----:B------:R-:W-:Y:S01]  /*37030*/  IMAD.X R33, R7, 0x1, R72, P5 ;  /* 0x0000000107217824 */ /* 0x000fe200028e0648 */
[C---:B--2---:R-:W-:Y:S01]  /*37040*/  IADD3 R12, P4, PT, R5.reuse, R2, RZ ;  /* 0x00000002050c7210 */ /* 0x044fe20007f9e0ff */
[C---:B------:R-:W-:Y:S01]  /*37050*/  VIADD R4, R5.reuse, UR30 ;  /* 0x0000001e05047c36 */ /* 0x040fe20008000000 */
[----:B---3--:R-:W-:Y:S02]  /*37060*/  IADD3 R8, P6, PT, R5, R68, RZ ;  /* 0x0000004405087210 */ /* 0x008fe40007fde0ff */
[----:B------:R-:W-:Y:S03]  /*37070*/  STL.64 [R1+0xd98], R32 ;  /* 0x000d982001007387 */ /* 0x000fe60000100a00 */
[----:B------:R-:W-:Y:S01]  /*37080*/  IMAD.X R9, R7, 0x1, R3, P6 ;  /* 0x0000000107097824 */ /* 0x000fe200030e0603 */
[----:B------:R-:W-:Y:S01]  /*37090*/  IADD3 R10, P5, PT, R5, R70, RZ ;  /* 0x00000046050a7210 */ /* 0x000fe20007fbe0ff */
[----:B------:R-:W-:Y:S01]  /*370a0*/  IMAD.X R13, R7, 0x1, R71, P4 ;  /* 0x00000001070d7824 */ /* 0x000fe200020e0647 */
[----:B------:R-:W-:-:S02]  /*370b0*/  SHF.R.S32.HI R6, RZ, 0x1f, R4 ;  /* 0x0000001fff067819 */ /* 0x000fc40000011404 */
[----:B------:R2:W-:Y:S01]  /*370c0*/  STL.64 [R1+0x4f8], R8 ;  /* 0x0004f80801007387 */ /* 0x0005e20000100a00 */
[----:B------:R-:W-:-:S03]  /*370d0*/  IMAD.X R11, R7, 0x1, R69, P5 ;  /* 0x00000001070b7824 */ /* 0x000fc600028e0645 */
[----:B------:R3:W-:Y:S01]  /*370e0*/  STL.64 [R1+0x500], R12 ;  /* 0x0005000c01007387 */ /* 0x0007e20000100a00 */
[----:B--2---:R-:W-:-:S03]  /*370f0*/  IADD3 R8, P4, PT, R4, R0, RZ ;  /* 0x0000000004087210 */ /* 0x004fc60007f9e0ff */
[----:B------:R2:W-:Y:S02]  /*37100*/  STL.64 [R1+0x4f0], R10 ;  /* 0x0004f00a01007387 */ /* 0x0005e40000100a00 */
[----:B------:R-:W-:Y:S01]  /*37110*/  IMAD.X R9, R6, 0x1, R72, P4 ;  /* 0x0000000106097824 */ /* 0x000fe200020e0648 */
[----:B---3--:R-:W-:-:S04]  /*37120*/  IADD3 R12, P5, PT, R4, R2, RZ ;  /* 0x00000002040c7210 */ /* 0x008fc80007fbe0ff */
[----:B------:R3:W-:Y:S01]  /*37130*/  STL.64 [R1+0x4e8], R8 ;  /* 0x0004e80801007387 */ /* 0x0007e20000100a00 */
[----:B--2---:R-:W-:Y:S01]  /*37140*/  IADD3 R10, P6, PT, R4, R68, RZ ;  /* 0x00000044040a7210 */ /* 0x004fe20007fde0ff */
[----:B------:R-:W-:Y:S02]  /*37150*/  IMAD.X R13, R6, 0x1, R71, P5 ;  /* 0x00000001060d7824 */ /* 0x000fe400028e0647 */
[----:B------:R-:W-:Y:S02]  /*37160*/  VIADD R5, R4, UR30 ;  /* 0x0000001e04057c36 */ /* 0x000fe40008000000 */
[----:B------:R-:W-:Y:S01]  /*37170*/  IMAD.X R11, R6, 0x1, R3, P6 ;  /* 0x00000001060b7824 */ /* 0x000fe200030e0603 */
[----:B---3--:R-:W-:Y:S01]  /*37180*/  IADD3 R8, P4, PT, R4, R70, RZ ;  /* 0x0000004604087210 */ /* 0x008fe20007f9e0ff */
[----:B------:R2:W-:Y:S04]  /*37190*/  STL.64 [R1+0x4e0], R12 ;  /* 0x0004e00c01007387 */ /* 0x0005e80000100a00 */
[----:B------:R-:W-:Y:S01]  /*371a0*/  IMAD.X R9, R6, 0x1, R69, P4 ;  /* 0x0000000106097824 */ /* 0x000fe200020e0645 */
[----:B------:R-:W-:Y:S01]  /*371b0*/  STL.64 [R1+0x4d8], R10 ;  /* 0x0004d80a01007387 */ /* 0x000fe20000100a00 */
[----:B------:R-:W-:-:S02]  /*371c0*/  SHF.R.S32.HI R7, RZ, 0x1f, R5 ;  /* 0x0000001fff077819 */ /* 0x000fc40000011405 */
[C---:B------:R-:W-:Y:S01]  /*371d0*/  IADD3 R34, P5, PT, R5.reuse, R0, RZ ;  /* 0x0000000005227210 */ /* 0x040fe20007fbe0ff */
[----:B------:R3:W-:Y:S01]  /*371e0*/  STL.64 [R1+0x4d0], R8 ;  /* 0x0004d00801007387 */ /* 0x0007e20000100a00 */
[C---:B------:R-:W-:Y:S01]  /*371f0*/  VIADD R4, R5.reuse, UR30 ;  /* 0x0000001e05047c36 */ /* 0x040fe20008000000 */
[----:B--2---:R-:W-:Y:S02]  /*37200*/  IADD3 R12, P4, PT, R5, R2, RZ ;  /* 0x00000002050c7210 */ /* 0x004fe40007f9e0ff */
[----:B------:R-:W-:Y:S01]  /*37210*/  IMAD.X R35, R7, 0x1, R72, P5 ;  /* 0x0000000107237824 */ /* 0x000fe200028e0648 */
[----:B---3--:R-:W-:-:S04]  /*37220*/  IADD3 R8, P6, PT, R5, R68, RZ ;  /* 0x0000004405087210 */ /* 0x008fc80007fde0ff */
[----:B------:R-:W-:Y:S01]  /*37230*/  STL.64 [R1+0xd80], R34 ;  /* 0x000d802201007387 */ /* 0x000fe20000100a00 */
[----:B------:R-:W-:Y:S01]  /*37240*/  IMAD.X R9, R7, 0x1, R3, P6 ;  /* 0x0000000107097824 */ /* 0x000fe200030e0603 */
[----:B------:R-:W-:Y:S01]  /*37250*/  IADD3 R10, P5, PT, R5, R70, RZ ;  /* 0x00000046050a7210 */ /* 0x000fe20007fbe0ff */
[C---:B------:R-:W-:Y:S01]  /*37260*/  IMAD.X R13, R7.reuse, 0x1, R71, P4 ;  /* 0x00000001070d7824 */ /* 0x040fe200020e0647 */
[----:B------:R-:W-:Y:S02]  /*37270*/  SHF.R.S32.HI R6, RZ, 0x1f, R4 ;  /* 0x0000001fff067819 */ /* 0x000fe40000011404 */
        /* <DEDUP_REMOVED lines=22> */
[----:B---3--:R-:W-:Y:S01]  /*373e0*/  IADD3 R8, P6, PT, R5, R68, RZ ;  /* 0x0000004405087210 */ /* 0x008fe20007fde0ff */
[----:B------:R-:W-:Y:S04]  /*373f0*/  STL [R1+0xd88], R36 ;  /* 0x000d882401007387 */ /* 0x000fe80000100800 */
[----:B------:R-:W-:Y:S01]  /*37400*/  IMAD.X R9, R7, 0x1, R3, P6 ;  /* 0x0000000107097824 */ /* 0x000fe200030e0603 */
[----:B------:R-:W-:Y:S01]  /*37410*/  STL [R1+0xd70], R37 ;  /* 0x000d702501007387 */ /* 0x000fe20000100800 */
[----:B------:R-:W-:Y:S01]  /*37420*/  IADD3 R10, P5, PT, R5, R70, RZ ;  /* 0x00000046050a7210 */ /* 0x000fe20007fbe0ff */
[C---:B------:R-:W-:Y:S01]  /*37430*/  IMAD.X R13, R7.reuse, 0x1, R71, P4 ;  /* 0x00000001070d7824 */ /* 0x040fe200020e0647 */
[----:B------:R-:W-:Y:S01]  /*37440*/  SHF.R.S32.HI R6, RZ, 0x1f, R4 ;  /* 0x0000001fff067819 */ /* 0x000fe20000011404 */
[----:B------:R2:W-:Y:S02]  /*37450*/  STL.64 [R1+0x478], R8 ;  /* 0x0004780801007387 */ /* 0x0005e40000100a00 */
[----:B------:R-:W-:-:S02]  /*37460*/  IMAD.X R11, R7, 0x1, R69, P5 ;  /* 0x00000001070b7824 */ /* 0x000fc400028e0645 */
        /* <DEDUP_REMOVED lines=32> */
[C---:B---3--:R-:W-:Y:S01]  /*37670*/  IADD3 R12, P5, PT, R4.reuse, R2, RZ ;  /* 0x00000002040c7210 */ /* 0x048fe20007fbe0ff */
[----:B------:R-:W-:-:S03]  /*37680*/  VIADD R5, R4, UR30 ;  /* 0x0000001e04057c36 */ /* 0x000fc60008000000 */
[----:B------:R3:W-:Y:S01]  /*37690*/  STL.64 [R1+0x428], R8 ;  /* 0x0004280801007387 */ /* 0x0007e20000100a00 */
[----:B--2---:R-:W-:Y:S01]  /*376a0*/  IADD3 R10, P6, PT, R4, R68, RZ ;  /* 0x00000044040a7210 */ /* 0x004fe20007fde0ff */
[C---:B------:R-:W-:Y:S01]  /*376b0*/  IMAD.X R13, R6.reuse, 0x1, R71, P5 ;  /* 0x00000001060d7824 */ /* 0x040fe200028e0647 */
[----:B------:R-:W-:Y:S02]  /*376c0*/  SHF.R.S32.HI R7, RZ, 0x1f, R5 ;  /* 0x0000001fff077819 */ /* 0x000fe40000011405 */
[----:B------:R-:W-:Y:S01]  /*376d0*/  IADD3 R40, P5, PT, R5, R0, RZ ;  /* 0x0000000005287210 */ /* 0x000fe20007fbe0ff */
[----:B------:R-:W-:Y:S01]  /*376e0*/  IMAD.X R11, R6, 0x1, R3, P6 ;  /* 0x00000001060b7824 */ /* 0x000fe200030e0603 */
[----:B---3--:R-:W-:Y:S01]  /*376f0*/  IADD3 R8, P4, PT, R4, R70, RZ ;  /* 0x0000004604087210 */ /* 0x008fe20007f9e0ff */
[----:B------:R2:W-:Y:S04]  /*37700*/  STL.64 [R1+0x420], R12 ;  /* 0x0004200c01007387 */ /* 0x0005e80000100a00 */
[----:B------:R-:W-:Y:S01]  /*37710*/  IMAD.X R9, R6, 0x1, R69, P4 ;  /* 0x0000000106097824 */ /* 0x000fe200020e0645 */
[----:B------:R3:W-:Y:S01]  /*37720*/  STL.64 [R1+0x418], R10 ;  /* 0x0004180a01007387 */ /* 0x0007e20000100a00 */
[----:B------:R-:W-:-:S03]  /*37730*/  IMAD.X R41, R7, 0x1, R72, P5 ;  /* 0x0000000107297824 */ /* 0x000fc600028e0648 */
[----:B------:R5:W-:Y:S01]  /*37740*/  STL.64 [R1+0x410], R8 ;  /* 0x0004100801007387 */ /* 0x000be20000100a00 */
[C---:B--2---:R-:W-:Y:S02]  /*37750*/  IADD3 R12, P6, PT, R5.reuse, R2, RZ ;  /* 0x00000002050c7210 */ /* 0x044fe40007fde0ff */
[----:B---3--:R-:W-:-:S03]  /*37760*/  IADD3 R10, P4, PT, R5, R68, RZ ;  /* 0x00000044050a7210 */ /* 0x008fc60007f9e0ff */
[----:B------:R-:W-:Y:S01]  /*37770*/  IMAD.X R13, R7, 0x1, R71, P6 ;  /* 0x00000001070d7824 */ /* 0x000fe200030e0647 */
[----:B-----5:R-:W-:Y:S01]  /*37780*/  IADD3 R8, P5, PT, R5, R70, RZ ;  /* 0x0000004605087210 */ /* 0x020fe20007fbe0ff */
[----:B------:R-:W-:Y:S01]  /*37790*/  IMAD.X R11, R7, 0x1, R3, P4 ;  /* 0x00000001070b7824 */ /* 0x000fe200020e0603 */
[----:B------:R-:W-:Y:S01]  /*377a0*/  STL [R1+0xd60], R40 ;  /* 0x000d602801007387 */ /* 0x000fe20000100800 */
[----:B------:R-:W-:Y:S02]  /*377b0*/  VIADD R4, R5, UR30 ;  /* 0x0000001e05047c36 */ /* 0x000fe40008000000 */
[----:B------:R-:W-:Y:S01]  /*377c0*/  IMAD.X R9, R7, 0x1, R69, P5 ;  /* 0x0000000107097824 */ /* 0x000fe200028e0645 */
[----:B------:R-:W-:Y:S02]  /*377d0*/  STL [R1+0xd48], R41 ;  /* 0x000d482901007387 */ /* 0x000fe40000100800 */
[----:B------:R-:W-:Y:S02]  /*377e0*/  SHF.R.S32.HI R6, RZ, 0x1f, R4 ;  /* 0x0000001fff067819 */ /* 0x000fe40000011404 */
[----:B------:R2:W-:Y:S04]  /*377f0*/  STL.64 [R1+0x400], R12 ;  /* 0x0004000c01007387 */ /* 0x0005e80000100a00 */
[----:B------:R-:W-:Y:S04]  /*37800*/  STL.64 [R1+0x358], R10 ;  /* 0x0003580a01007387 */ /* 0x000fe80000100a00 */
[----:B------:R3:W-:Y:S01]  /*37810*/  STL.64 [R1+0x350], R8 ;  /* 0x0003500801007387 */ /* 0x0007e20000100a00 */
[C---:B--2---:R-:W-:Y:S01]  /*37820*/  IADD3 R12, P4, PT, R4.reuse, R0, RZ ;  /* 0x00000000040c7210 */ /* 0x044fe20007f9e0ff */
[C---:B------:R-:W-:Y:S01]  /*37830*/  VIADD R5, R4.reuse, UR30 ;  /* 0x0000001e04057c36 */ /* 0x040fe20008000000 */
[----:B---3--:R-:W-:-:S03]  /*37840*/  IADD3 R8, P5, PT, R4, R68, RZ ;  /* 0x0000004404087210 */ /* 0x008fc60007fbe0ff */
[C---:B------:R-:W-:Y:S02]  /*37850*/  IMAD.X R13, R6.reuse, 0x1, R72, P4 ;  /* 0x00000001060d7824 */ /* 0x040fe400020e0648 */
[----:B------:R-:W-:-:S03]  /*37860*/  IMAD.X R9, R6, 0x1, R3, P5 ;  /* 0x0000000106097824 */ /* 0x000fc600028e0603 */
[----:B------:R-:W-:Y:S01]  /*37870*/  STL.64 [R1+0x348], R12 ;  /* 0x0003480c01007387 */ /* 0x000fe20000100a00 */
[C---:B------:R-:W-:Y:S02]  /*37880*/  IADD3 R10, P6, PT, R4.reuse, R2, RZ ;  /* 0x00000002040a7210 */ /* 0x040fe40007fde0ff */
[----:B------:R-:W-:Y:S01]  /*37890*/  SHF.R.S32.HI R7, RZ, 0x1f, R5 ;  /* 0x0000001fff077819 */ /* 0x000fe20000011405 */
[----:B------:R2:W-:Y:S01]  /*378a0*/  STL.64 [R1+0x338], R8 ;  /* 0x0003380801007387 */ /* 0x0005e20000100a00 */
[----:B------:R-:W-:Y:S01]  /*378b0*/  IADD3 R42, P4, PT, R4, R70, RZ ;  /* 0x00000046042a7210 */ /* 0x000fe20007f9e0ff */
[----:B------:R-:W-:Y:S01]  /*378c0*/  IMAD.X R11, R6, 0x1, R71, P6 ;  /* 0x00000001060b7824 */ /* 0x000fe200030e0647 */
[----:B--2---:R-:W-:-:S04]  /*378d0*/  IADD3 R8, P5, PT, R5, R0, RZ ;  /* 0x0000000005087210 */ /* 0x004fc80007fbe0ff */
[----:B------:R2:W-:Y:S01]  /*378e0*/  STL.64 [R1+0x340], R10 ;  /* 0x0003400a01007387 */ /* 0x0005e20000100a00 */
[----:B------:R-:W-:Y:S01]  /*378f0*/  IMAD.X R9, R7, 0x1, R72, P5 ;  /* 0x0000000107097824 */ /* 0x000fe200028e0648 */
[----:B------:R-:W-:Y:S01]  /*37900*/  IADD3 R12, P6, PT, R5, R2, RZ ;  /* 0x00000002050c7210 */ /* 0x000fe20007fde0ff */
[----:B------:R-:W-:-:S03]  /*37910*/  IMAD.X R43, R6, 0x1, R69, P4 ;  /* 0x00000001062b7824 */ /* 0x000fc600020e0645 */
        /* <DEDUP_REMOVED lines=8> */
[----:B------:R-:W-:Y:S01]  /*379a0*/  SHF.R.S32.HI R6, RZ, 0x1f, R4 ;  /* 0x0000001fff067819 */ /* 0x000fe20000011404 */
[----:B------:R3:W-:Y:S04]  /*379b0*/  STL.64 [R1+0x318], R10 ;  /* 0x0003180a01007387 */ /* 0x0007e80000100a00 */
[----:B------:R5:W-:Y:S01]  /*379c0*/  STL.64 [R1+0x310], R8 ;  /* 0x0003100801007387 */ /* 0x000be20000100a00 */
[----:B--2---:R-:W-:-:S02]  /*379d0*/  IADD3 R12, P4, PT, R4, R0, RZ ;  /* 0x00000000040c7210 */ /* 0x004fc40007f9e0ff */
[----:B---3--:R-:W-:-:S03]  /*379e0*/  IADD3 R10, P6, PT, R4, R2, RZ ;  /* 0x00000002040a7210 */ /* 0x008fc60007fde0ff */
[----:B------:R-:W-:Y:S01]  /*379f0*/  IMAD.X R13, R6, 0x1, R72, P4 ;  /* 0x00000001060d7824 */ /* 0x000fe200020e0648 */
[----:B-----5:R-:W-:Y:S01]  /*37a00*/  IADD3 R8, P5, PT, R4, R68, RZ ;  /* 0x0000004404087210 */ /* 0x020fe20007fbe0ff */
[----:B------:R-:W-:Y:S01]  /*37a10*/  IMAD.X R11, R6, 0x1, R71, P6 ;  /* 0x00000001060b7824 */ /* 0x000fe200030e0647 */
[C---:B------:R-:W-:Y:S01]  /*37a20*/  IADD3 R44, P4, PT, R4.reuse, R70, RZ ;  /* 0x00000046042c7210 */ /* 0x040fe20007f9e0ff */
[----:B------:R-:W-:Y:S02]  /*37a30*/  VIADD R5, R4, UR30 ;  /* 0x0000001e04057c36 */ /* 0x000fe40008000000 */
[C---:B------:R-:W-:Y:S01]  /*37a40*/  IMAD.X R9, R6.reuse, 0x1, R3, P5 ;  /* 0x0000000106097824 */ /* 0x040fe200028e0603 */
[----:B------:R-:W-:Y:S01]  /*37a50*/  STL.64 [R1+0x308], R12 ;  /* 0x0003080c01007387 */ /* 0x000fe20000100a00 */
[----:B------:R-:W-:Y:S01]  /*37a60*/  IMAD.X R45, R6, 0x1, R69, P4 ;  /* 0x00000001062d7824 */ /* 0x000fe200020e0645 */
[----:B------:R-:W-:Y:S02]  /*37a70*/  SHF.R.S32.HI R7, RZ, 0x1f, R5 ;  /* 0x0000001fff077819 */ /* 0x000fe40000011405 */
[----:B------:R2:W-:Y:S04]  /*37a80*/  STL.64 [R1+0x300], R10 ;  /* 0x0003000a01007387 */ /* 0x0005e80000100a00 */
[----:B------:R3:W-:Y:S01]  /*37a90*/  STL.64 [R1+0x2f8], R8 ;  /* 0x0002f80801007387 */ /* 0x0007e20000100a00 */
[C---:B------:R-:W-:Y:S01]  /*37aa0*/  VIADD R4, R5.reuse, UR30 ;  /* 0x0000001e05047c36 */ /* 0x040fe20008000000 */
[----:B--2---:R-:W-:-:S02]  /*37ab0*/  IADD3 R10, P5, PT, R5, R0, RZ ;  /* 0x00000000050a7210 */ /* 0x004fc40007fbe0ff */
[----:B---3--:R-:W-:-:S03]  /*37ac0*/  IADD3 R8, P4, PT, R5, R68, RZ ;  /* 0x0000004405087210 */ /* 0x008fc60007f9e0ff */
[C---:B------:R-:W-:Y:S02]  /*37ad0*/  IMAD.X R11, R7.reuse, 0x1, R72, P5 ;  /* 0x00000001070b7824 */ /* 0x040fe400028e0648 */
[----:B------:R-:W-:Y:S01]  /*37ae0*/  IMAD.X R9, R7, 0x1, R3, P4 ;  /* 0x0000000107097824 */ /* 0x000fe200020e0603 */
[----:B------:R-:W-:Y:S02]  /*37af0*/  IADD3 R12, P6, PT, R5, R2, RZ ;  /* 0x00000002050c7210 */ /* 0x000fe40007fde0ff */
[----:B------:R2:W-:Y:S01]  /*37b00*/  STL.64 [R1+0x2e8], R10 ;  /* 0x0002e80a01007387 */ /* 0x0005e20000100a00 */
[----:B------:R-:W-:-:S03]  /*37b10*/  SHF.R.S32.HI R6, RZ, 0x1f, R4 ;  /* 0x0000001fff067819 */ /* 0x000fc60000011404 */
[----:B------:R3:W-:Y:S01]  /*37b20*/  STL.64 [R1+0x2d8], R8 ;  /* 0x0002d80801007387 */ /* 0x0007e20000100a00 */
[----:B------:R-:W-:Y:S01]  /*37b30*/  IMAD.X R13, R7, 0x1, R71, P6 ;  /* 0x00000001070d7824 */ /* 0x000fe200030e0647 */
[----:B--2---:R-:W-:Y:S02]  /*37b40*/  IADD3 R10, P5, PT, R5, R70, RZ ;  /* 0x00000046050a7210 */ /* 0x004fe40007fbe0ff */
[----:B---3--:R-:W-:-:S03]  /*37b50*/  IADD3 R8, P4, PT, R4, R0, RZ ;  /* 0x0000000004087210 */ /* 0x008fc60007f9e0ff */
[----:B------:R-:W-:Y:S01]  /*37b60*/  IMAD.X R11, R7, 0x1, R69, P5 ;  /* 0x00000001070b7824 */ /* 0x000fe200028e0645 */
[----:B------:R2:W-:Y:S01]  /*37b70*/  STL.64 [R1+0x2e0], R12 ;  /* 0x0002e00c01007387 */ /* 0x0005e20000100a00 */
[----:B------:R-:W-:-:S03]  /*37b80*/  IMAD.X R9, R6, 0x1, R72, P4 ;  /* 0x0000000106097824 */ /* 0x000fc600020e0648 */
[----:B------:R3:W-:Y:S01]  /*37b90*/  STL.64 [R1+0x2d0], R10 ;  /* 0x0002d00a01007387 */ /* 0x0007e20000100a00 */
[----:B------:R-:W-:-:S03]  /*37ba0*/  VIADD R5, R4, UR30 ;  /* 0x0000001e04057c36 */ /* 0x000fc60008000000 */
[----:B------:R5:W-:Y:S01]  /*37bb0*/  STL.64 [R1+0x2c8], R8 ;  /* 0x0002c80801007387 */ /* 0x000be20000100a00 */
[C---:B--2---:R-:W-:Y:S02]  /*37bc0*/  IADD3 R12, P6, PT, R4.reuse, R2, RZ ;  /* 0x00000002040c7210 */ /* 0x044fe40007fde0ff */
[----:B---3--:R-:W-:-:S03]  /*37bd0*/  IADD3 R10, P5, PT, R4, R68, RZ ;  /* 0x00000044040a7210 */ /* 0x008fc60007fbe0ff */
[----:B------:R-:W-:Y:S01]  /*37be0*/  IMAD.X R13, R6, 0x1, R71, P6 ;  /* 0x00000001060d7824 */ /* 0x000fe200030e0647 */
[----:B-----5:R-:W-:Y:S01]  /*37bf0*/  IADD3 R8, P4, PT, R4, R70, RZ ;  /* 0x0000004604087210 */ /* 0x020fe20007f9e0ff */
[----:B------:R-:W-:Y:S01]  /*37c00*/  IMAD.X R11, R6, 0x1, R3, P5 ;  /* 0x00000001060b7824 */ /* 0x000fe200028e0603 */
[----:B------:R-:W-:-:S03]  /*37c10*/  SHF.R.S32.HI R7, RZ, 0x1f, R5 ;  /* 0x0000001fff077819 */ /* 0x000fc60000011405 */
[----:B------:R-:W-:Y:S01]  /*37c20*/  IMAD.X R9, R6, 0x1, R69, P4 ;  /* 0x0000000106097824 */ /* 0x000fe200020e0645 */
[----:B------:R-:W-:Y:S01]  /*37c30*/  IADD3 R46, P5, PT, R5, R0, RZ ;  /* 0x00000000052e7210 */ /* 0x000fe20007fbe0ff */
[----:B------:R2:W-:Y:S04]  /*37c40*/  STL.64 [R1+0x2c0], R12 ;  /* 0x0002c00c01007387 */ /* 0x0005e80000100a00 */
[----:B------:R3:W-:Y:S01]  /*37c50*/  STL.64 [R1+0x2b8], R10 ;  /* 0x0002b80a01007387 */ /* 0x0007e20000100a00 */
[----:B------:R-:W-:-:S03]  /*37c60*/  IMAD.X R47, R7, 0x1, R72, P5 ;  /* 0x00000001072f7824 */ /* 0x000fc600028e0648 */
[----:B------:R5:W-:Y:S01]  /*37c70*/  STL.64 [R1+0x2b0], R8 ;  /* 0x0002b00801007387 */ /* 0x000be20000100a00 */
[C---:B--2---:R-:W-:Y:S02]  /*37c80*/  IADD3 R12, P6, PT, R5.reuse, R2, RZ ;  /* 0x00000002050c7210 */ /* 0x044fe40007fde0ff */
[C---:B---3--:R-:W-:Y:S02]  /*37c90*/  IADD3 R10, P5, PT, R5.reuse, R70, RZ ;  /* 0x00000046050a7210 */ /* 0x048fe40007fbe0ff */
[----:B-----5:R-:W-:Y:S01]  /*37ca0*/  IADD3 R8, P4, PT, R5, R68, RZ ;  /* 0x0000004405087210 */ /* 0x020fe20007f9e0ff */
[----:B------:R-:W-:Y:S02]  /*37cb0*/  IMAD.X R13, R7, 0x1, R71, P6 ;  /* 0x00000001070d7824 */ /* 0x000fe400030e0647 */
[----:B------:R-:W-:Y:S02]  /*37cc0*/  VIADD R4, R5, UR30 ;  /* 0x0000001e05047c36 */ /* 0x000fe40008000000 */
[----:B------:R-:W-:-:S02]  /*37cd0*/  IMAD.X R9, R7, 0x1, R3, P4 ;  /* 0x0000000107097824 */ /* 0x000fc400020e0603 */
[----:B------:R-:W-:Y:S01]  /*37ce0*/  IMAD.X R11, R7, 0x1, R69, P5 ;  /* 0x00000001070b7824 */ /* 0x000fe200028e0645 */
[----:B------:R-:W-:Y:S02]  /*37cf0*/  SHF.R.S32.HI R6, RZ, 0x1f, R4 ;  /* 0x0000001fff067819 */ /* 0x000fe40000011404 */
[----:B------:R2:W-:Y:S04]  /*37d00*/  STL.64 [R1+0x298], R8 ;  /* 0x0002980801007387 */ /* 0x0005e80000100a00 */
[----:B------:R-:W-:Y:S04]  /*37d10*/  STL.64 [R1+0x2a0], R12 ;  /* 0x0002a00c01007387 */ /* 0x000fe80000100a00 */
[----:B------:R3:W-:Y:S01]  /*37d20*/  STL.64 [R1+0x290], R10 ;  /* 0x0002900a01007387 */ /* 0x0007e20000100a00 */
[C---:B--2---:R-:W-:Y:S01]  /*37d30*/  IADD3 R8, P4, PT, R4.reuse, R0, RZ ;  /* 0x0000000004087210 */ /* 0x044fe20007f9e0ff */
[C---:B------:R-:W-:Y:S01]  /*37d40*/  VIADD R5, R4.reuse, UR30 ;  /* 0x0000001e04057c36 */ /* 0x040fe20008000000 */
[----:B---3--:R-:W-:-:S03]  /*37d50*/  IADD3 R10, P5, PT, R4, R68, RZ ;  /* 0x00000044040a7210 */ /* 0x008fc60007fbe0ff */
[----:B------:R-:W-:Y:S01]  /*37d60*/  IMAD.X R9, R6, 0x1, R72, P4 ;  /* 0x0000000106097824 */ /* 0x000fe200020e0648 */
[----:B------:R-:W-:Y:S01]  /*37d70*/  IADD3 R14, P6, PT, R4, R2, RZ ;  /* 0x00000002040e7210 */ /* 0x000fe20007fde0ff */
[----:B------:R-:W-:Y:S01]  /*37d80*/  IMAD.X R11, R6, 0x1, R3, P5 ;  /* 0x00000001060b7824 */ /* 0x000fe200028e0603 */
[----:B------:R-:W-:Y:S02]  /*37d90*/  IADD3 R12, P4, PT, R4, R70, RZ ;  /* 0x00000046040c7210 */ /* 0x000fe40007f9e0ff */
[----:B------:R2:W-:Y:S01]  /*37da0*/  STL.64 [R1+0x288], R8 ;  /* 0x0002880801007387 */ /* 0x0005e20000100a00 */
[----:B------:R-:W-:-:S03]  /*37db0*/  IMAD.X R15, R6, 0x1, R71, P6 ;  /* 0x00000001060f7824 */ /* 0x000fc600030e0647 */
[----:B------:R3:W-:Y:S01]  /*37dc0*/  STL.64 [R1+0x278], R10 ;  /* 0x0002780a01007387 */ /* 0x0007e20000100a00 */
[----:B------:R-:W-:Y:S01]  /*37dd0*/  IMAD.X R13, R6, 0x1, R69, P4 ;  /* 0x00000001060d7824 */ /* 0x000fe200020e0645 */
[----:B--2---:R-:W-:Y:S02]  /*37de0*/  SHF.R.S32.HI R8, RZ, 0x1f, R5 ;  /* 0x0000001fff087819 */ /* 0x004fe40000011405 */
[C---:B---3--:R-:W-:Y:S01]  /*37df0*/  IADD3 R10, P5, PT, R5.reuse, R0, RZ ;  /* 0x00000000050a7210 */ /* 0x048fe20007fbe0ff */
[----:B------:R-:W-:Y:S04]  /*37e00*/  STL.64 [R1+0x280], R14 ;  /* 0x0002800e01007387 */ /* 0x000fe80000100a00 */
[----:B------:R-:W-:Y:S01]  /*37e10*/  IMAD.X R11, R8, 0x1, R72, P5 ;  /* 0x00000001080b7824 */ /* 0x000fe200028e0648 */
[----:B------:R2:W-:Y:S04]  /*37e20*/  STL.64 [R1+0x270], R12 ;  /* 0x0002700c01007387 */ /* 0x0005e80000100a00 */
[----:B------:R3:W-:Y:S01]  /*37e30*/  STL.64 [R1+0x268], R10 ;  /* 0x0002680a01007387 */ /* 0x0007e20000100a00 */
[C---:B------:R-:W-:Y:S01]  /*37e40*/  VIADD R4, R5.reuse, UR30 ;  /* 0x0000001e05047c36 */ /* 0x040fe20008000000 */
[----:B--2---:R-:W-:-:S02]  /*37e50*/  IADD3 R12, P4, PT, R5, R68, RZ ;  /* 0x00000044050c7210 */ /* 0x004fc40007f9e0ff */
[----:B---3--:R-:W-:-:S03]  /*37e60*/  IADD3 R10, P5, PT, R5, R70, RZ ;  /* 0x00000046050a7210 */ /* 0x008fc60007fbe0ff */
[C---:B------:R-:W-:Y:S01]  /*37e70*/  IMAD.X R13, R8.reuse, 0x1, R3, P4 ;  /* 0x00000001080d7824 */ /* 0x040fe200020e0603 */
[----:B------:R-:W-:Y:S01]  /*37e80*/  IADD3 R48, P6, PT, R5, R2, RZ ;  /* 0x0000000205307210 */ /* 0x000fe20007fde0ff */
[----:B------:R-:W-:-:S03]  /*37e90*/  IMAD.X R11, R8, 0x1, R69, P5 ;  /* 0x00000001080b7824 */ /* 0x000fc600028e0645 */
[----:B------:R2:W-:Y:S01]  /*37ea0*/  STL.64 [R1+0x258], R12 ;  /* 0x0002580c01007387 */ /* 0x0005e20000100a00 */
[----:B------:R-:W-:Y:S01]  /*37eb0*/  SHF.R.S32.HI R7, RZ, 0x1f, R4 ;  /* 0x0000001fff077819 */ /* 0x000fe20000011404 */
[----:B------:R-:W-:Y:S02]  /*37ec0*/  IMAD.X R49, R8, 0x1, R71, P6 ;  /* 0x0000000108317824 */ /* 0x000fe400030e0647 */
[----:B------:R3:W-:Y:S01]  /*37ed0*/  STL.64 [R1+0x250], R10 ;  /* 0x0002500a01007387 */ /* 0x0007e20000100a00 */
[C---:B------:R-:W-:Y:S02]  /*37ee0*/  IADD3 R50, P5, PT, R4.reuse, R68, RZ ;  /* 0x0000004404327210 */ /* 0x040fe40007fbe0ff */
[C---:B--2---:R-:W-:Y:S02]  /*37ef0*/  IADD3 R12, P4, PT, R4.reuse, R0, RZ ;  /* 0x00000000040c7210 */ /* 0x044fe40007f9e0ff */
[----:B---3--:R-:W-:-:S03]  /*37f00*/  IADD3 R10, P6, PT, R4, R2, RZ ;  /* 0x00000002040a7210 */ /* 0x008fc60007fde0ff */
[C---:B------:R-:W-:Y:S02]  /*37f10*/  IMAD.X R13, R7.reuse, 0x1, R72, P4 ;  /* 0x00000001070d7824 */ /* 0x040fe400020e0648 */
[C---:B------:R-:W-:Y:S02]  /*37f20*/  VIADD R6, R4.reuse, UR30 ;  /* 0x0000001e04067c36 */ /* 0x040fe40008000000 */
[C---:B------:R-:W-:Y:S01]  /*37f30*/  IMAD.X R11, R7.reuse, 0x1, R71, P6 ;  /* 0x00000001070b7824 */ /* 0x040fe200030e0647 */
[----:B------:R2:W-:Y:S01]  /*37f40*/  STL.64 [R1+0x248], R12 ;  /* 0x0002480c01007387 */ /* 0x0005e20000100a00 */
[----:B------:R-:W-:Y:S01]  /*37f50*/  IMAD.X R51, R7, 0x1, R3, P5 ;  /* 0x0000000107337824 */ /* 0x000fe200028e0603 */
[----:B------:R-:W-:Y:S02]  /*37f60*/  SHF.R.S32.HI R8, RZ, 0x1f, R6 ;  /* 0x0000001fff087819 */ /* 0x000fe40000011406 */
[----:B------:R3:W-:Y:S01]  /*37f70*/  STL.64 [R1+0x240], R10 ;  /* 0x0002400a01007387 */ /* 0x0007e20000100a00 */
[----:B--2---:R-:W-:-:S02]  /*37f80*/  IADD3 R12, P4, PT, R4, R70, RZ ;  /* 0x00000046040c7210 */ /* 0x004fc40007f9e0ff */
[----:B---3--:R-:W-:-:S03]  /*37f90*/  IADD3 R10, P5, PT, R6, R0, RZ ;  /* 0x00000000060a7210 */ /* 0x008fc60007fbe0ff */
[----:B------:R-:W-:Y:S02]  /*37fa0*/  IMAD.X R13, R7, 0x1, R69, P4 ;  /* 0x00000001070d7824 */ /* 0x000fe400020e0645 */
[----:B------:R-:W-:-:S03]  /*37fb0*/  IMAD.X R11, R8, 0x1, R72, P5 ;  /* 0x00000001080b7824 */ /* 0x000fc600028e0648 */
[----:B------:R2:W-:Y:S01]  /*37fc0*/  STL.64 [R1+0x230], R12 ;  /* 0x0002300c01007387 */ /* 0x0005e20000100a00 */
[----:B------:R-:W-:-:S03]  /*37fd0*/  IADD3 R14, P6, PT, R6, R2, RZ ;  /* 0x00000002060e7210 */ /* 0x000fc60007fde0ff */
[----:B------:R3:W-:Y:S01]  /*37fe0*/  STL.64 [R1+0x228], R10 ;  /* 0x0002280a01007387 */ /* 0x0007e20000100a00 */
[C---:B------:R-:W-:Y:S01]  /*37ff0*/  VIADD R5, R6.reuse, UR30 ;  /* 0x0000001e06057c36 */ /* 0x040fe20008000000 */
[C---:B--2---:R-:W-:Y:S02]  /*38000*/  IADD3 R12, P4, PT, R6.reuse, R68, RZ ;  /* 0x00000044060c7210 */ /* 0x044fe40007f9e0ff */
[----:B---3--:R-:W-:-:S03]  /*38010*/  IADD3 R10, P5, PT, R6, R70, RZ ;  /* 0x00000046060a7210 */ /* 0x008fc60007fbe0ff */
[C---:B------:R-:W-:Y:S02]  /*38020*/  IMAD.X R13, R8.reuse, 0x1, R3, P4 ;  /* 0x00000001080d7824 */ /* 0x040fe400020e0603 */
[C---:B------:R-:W-:Y:S02]  /*38030*/  IMAD.X R15, R8.reuse, 0x1, R71, P6 ;  /* 0x00000001080f7824 */ /* 0x040fe400030e0647 */
[----:B------:R-:W-:Y:S01]  /*38040*/  IMAD.X R11, R8, 0x1, R69, P5 ;  /* 0x00000001080b7824 */ /* 0x000fe200028e0645 */
[----:B------:R2:W-:Y:S01]  /*38050*/  STL.64 [R1+0x218], R12 ;  /* 0x0002180c01007387 */ /* 0x0005e20000100a00 */
[----:B------:R-:W-:-:S03]  /*38060*/  SHF.R.S32.HI R7, RZ, 0x1f, R5 ;  /* 0x0000001fff077819 */ /* 0x000fc60000011405 */
[----:B------:R-:W-:Y:S04]  /*38070*/  STL.64 [R1+0x220], R14 ;  /* 0x0002200e01007387 */ /* 0x000fe80000100a00 */
[----:B------:R3:W-:Y:S01]  /*38080*/  STL.64 [R1+0x210], R10 ;  /* 0x0002100a01007387 */ /* 0x0007e20000100a00 */
[C---:B--2---:R-:W-:Y:S01]  /*38090*/  IADD3 R12, P4, PT, R5.reuse, R0, RZ ;  /* 0x00000000050c7210 */ /* 0x044fe20007f9e0ff */
[C---:B------:R-:W-:Y:S01]  /*380a0*/  VIADD R4, R5.reuse, UR30 ;  /* 0x0000001e05047c36 */ /* 0x040fe20008000000 */
[C---:B------:R-:W-:Y:S02]  /*380b0*/  IADD3 R52, P5, PT, R5.reuse, R68, RZ ;  /* 0x0000004405347210 */ /* 0x040fe40007fbe0ff */
        /* <DEDUP_REMOVED lines=9> */
[----:B------:R-:W-:Y:S02]  /*38150*/  IMAD.X R13, R7, 0x1, R69, P4 ;  /* 0x00000001070d7824 */ /* 0x000fe400020e0645 */
[----:B------:R-:W-:-:S03]  /*38160*/  IMAD.X R11, R8, 0x1, R72, P5 ;  /* 0x00000001080b7824 */ /* 0x000fc600028e0648 */
[----:B------:R-:W-:Y:S04]  /*38170*/  STL.64 [R1+0x150], R12 ;  /* 0x0001500c01007387 */ /* 0x000fe80000100a00 */
[----:B------:R2:W-:Y:S01]  /*38180*/  STL.64 [R1+0x148], R10 ;  /* 0x0001480a01007387 */ /* 0x0005e20000100a00 */
[C---:B------:R-:W-:Y:S01]  /*38190*/  IADD3 R14, P6, PT, R4.reuse, R2, RZ ;  /* 0x00000002040e7210 */ /* 0x040fe20007fde0ff */
[C---:B------:R-:W-:Y:S01]  /*381a0*/  VIADD R6, R4.reuse, UR30 ;  /* 0x0000001e04067c36 */ /* 0x040fe20008000000 */
[----:B--2---:R-:W-:-:S05]  /*381b0*/  IADD3 R10, P5, PT, R4, R70, RZ ;  /* 0x00000046040a7210 */ /* 0x004fca0007fbe0ff */
        /* <DEDUP_REMOVED lines=8> */
[----:B------:R-:W-:Y:S02]  /*38240*/  STL.64 [R1+0x138], R12 ;  /* 0x0001380c01007387 */ /* 0x000fe40000100a00 */
[----:B------:R-:W-:Y:S01]  /*38250*/  IMAD.X R11, R7, 0x1, R72, P6 ;  /* 0x00000001070b7824 */ /* 0x000fe200030e0648 */
[----:B---3--:R-:W-:-:S04]  /*38260*/  IADD3 R14, P5, PT, R6, R2, RZ ;  /* 0x00000002060e7210 */ /* 0x008fc80007fbe0ff */
[----:B------:R2:W-:Y:S01]  /*38270*/  STL.64 [R1+0x128], R10 ;  /* 0x0001280a01007387 */ /* 0x0005e20000100a00 */
[C---:B------:R-:W-:Y:S02]  /*38280*/  IMAD.X R15, R7.reuse, 0x1, R71, P5 ;  /* 0x00000001070f7824 */ /* 0x040fe400028e0647 */
[C---:B------:R-:W-:Y:S01]  /*38290*/  VIADD R5, R6.reuse, UR30 ;  /* 0x0000001e06057c36 */ /* 0x040fe20008000000 */
[C---:B--2---:R-:W-:Y:S02]  /*382a0*/  IADD3 R10, P6, PT, R6.reuse, R70, RZ ;  /* 0x00000046060a7210 */ /* 0x044fe40007fde0ff */
[----:B------:R-:W-:Y:S03]  /*382b0*/  STL.64 [R1+0x120], R14 ;  /* 0x0001200e01007387 */ /* 0x000fe60000100a00 */
[----:B------:R-:W-:Y:S01]  /*382c0*/  IMAD.X R11, R7, 0x1, R69, P6 ;  /* 0x00000001070b7824 */ /* 0x000fe200030e0645 */
[----:B------:R-:W-:-:S02]  /*382d0*/  IADD3 R12, P4, PT, R6, R68, RZ ;  /* 0x00000044060c7210 */ /* 0x000fc40007f9e0ff */
[----:B------:R-:W-:Y:S02]  /*382e0*/  SHF.R.S32.HI R6, RZ, 0x1f, R5 ;  /* 0x0000001fff067819 */ /* 0x000fe40000011405 */
[----:B------:R2:W-:Y:S01]  /*382f0*/  STL.64 [R1+0x110], R10 ;  /* 0x0001100a01007387 */ /* 0x0005e20000100a00 */
[----:B------:R-:W-:Y:S02]  /*38300*/  IMAD.X R13, R7, 0x1, R3, P4 ;  /* 0x00000001070d7824 */ /* 0x000fe400020e0603 */
[C---:B------:R-:W-:Y:S01]  /*38310*/  VIADD R4, R5.reuse, UR30 ;  /* 0x0000001e05047c36 */ /* 0x040fe20008000000 */
[C---:B--2---:R-:W-:Y:S02]  /*38320*/  IADD3 R10, P6, PT, R5.reuse, R0, RZ ;  /* 0x00000000050a7210 */ /* 0x044fe40007fde0ff */
[----:B------:R-:W-:Y:S03]  /*38330*/  STL.64 [R1+0x118], R12 ;  /* 0x0001180c01007387 */ /* 0x000fe60000100a00 */
[----:B------:R-:W-:Y:S01]  /*38340*/  IMAD.X R11, R6, 0x1, R72, P6 ;  /* 0x00000001060b7824 */ /* 0x000fe200030e0648 */
[----:B------:R-:W-:Y:S01]  /*38350*/  IADD3 R22, P4, PT, R5, R68, RZ ;  /* 0x0000004405167210 */ /* 0x000fe20007f9e0ff */
[----:B------:R-:W-:-:S03]  /*38360*/  VIADD R9, R4, UR30 ;  /* 0x0000001e04097c36 */ /* 0x000fc60008000000 */
[----:B------:R2:W-:Y:S01]  /*38370*/  STL.64 [R1+0x108], R10 ;  /* 0x0001080a01007387 */ /* 0x0005e20000100a00 */
[----:B------:R-:W-:Y:S01]  /*38380*/  VIADD R14, R9, UR30 ;  /* 0x0000001e090e7c36 */ /* 0x000fe20008000000 */
[C---:B------:R-:W-:Y:S01]  /*38390*/  IADD3 R54, P5, PT, R5.reuse, R2, RZ ;  /* 0x0000000205367210 */ /* 0x040fe20007fbe0ff */
[----:B------:R-:W-:Y:S01]  /*383a0*/  IMAD.X R23, R6, 0x1, R3, P4 ;  /* 0x0000000106177824 */ /* 0x000fe200020e0603 */
[----:B--2---:R-:W-:-:S05]  /*383b0*/  IADD3 R10, P6, PT, R5, R70, RZ ;  /* 0x00000046050a7210 */ /* 0x004fca0007fde0ff */
[----:B------:R-:W-:Y:S01]  /*383c0*/  IMAD.X R11, R6, 0x1, R69, P6 ;  /* 0x00000001060b7824 */ /* 0x000fe200030e0645 */
[----:B------:R-:W-:Y:S01]  /*383d0*/  SHF.R.S32.HI R5, RZ, 0x1f, R4 ;  /* 0x0000001fff057819 */ /* 0x000fe20000011404 */
[----:B------:R-:W-:Y:S01]  /*383e0*/  VIADD R13, R14, UR30 ;  /* 0x0000001e0e0d7c36 */ /* 0x000fe20008000000 */
[----:B------:R-:W-:Y:S01]  /*383f0*/  IADD3 R24, P6, PT, R4, R0, RZ ;  /* 0x0000000004187210 */ /* 0x000fe20007fde0ff */
[----:B------:R-:W-:Y:S01]  /*38400*/  IMAD.X R55, R6, 0x1, R71, P5 ;  /* 0x0000000106377824 */ /* 0x000fe200028e0647 */
[----:B------:R-:W-:Y:S01]  /*38410*/  STL.64 [R1+0xf0], R10 ;  /* 0x0000f00a01007387 */ /* 0x000fe20000100a00 */
[----:B------:R-:W-:-:S03]  /*38420*/  VIADD R12, R13, UR30 ;  /* 0x0000001e0d0c7c36 */ /* 0x000fc60008000000 */
[----:B------:R2:W-:Y:S01]  /*38430*/  STL.64 [R1+0xf8], R22 ;  /* 0x0000f81601007387 */ /* 0x0005e20000100a00 */
[----:B------:R-:W-:Y:S01]  /*38440*/  IMAD.X R25, R5, 0x1, R72, P6 ;  /* 0x0000000105197824 */ /* 0x000fe200030e0648 */
[C---:B------:R-:W-:Y:S02]  /*38450*/  IADD3 R6, P6, PT, R4.reuse, R70, RZ ;  /* 0x0000004604067210 */ /* 0x040fe40007fde0ff */
[----:B--2---:R-:W-:Y:S01]  /*38460*/  IADD3 R22, P5, PT, R4, R2, RZ ;  /* 0x0000000204167210 */ /* 0x004fe20007fbe0ff */
[----:B------:R-:W-:-:S04]  /*38470*/  VIADD R11, R12, UR30 ;  /* 0x0000001e0c0b7c36 */ /* 0x000fc80008000000 */
[----:B------:R-:W-:Y:S01]  /*38480*/  IMAD.X R23, R5, 0x1, R71, P5 ;  /* 0x0000000105177824 */ /* 0x000fe200028e0647 */
[----:B------:R-:W-:Y:S01]  /*38490*/  STL.64 [R1+0xe8], R24 ;  /* 0x0000e81801007387 */ /* 0x000fe20000100a00 */
[----:B------:R-:W-:Y:S01]  /*384a0*/  IADD3 R56, P4, PT, R4, R68, RZ ;  /* 0x0000004404387210 */ /* 0x000fe20007f9e0ff */
[----:B------:R-:W-:Y:S01]  /*384b0*/  VIADD R10, R11, UR30 ;  /* 0x0000001e0b0a7c36 */ /* 0x000fe20008000000 */
[----:B------:R-:W-:Y:S01]  /*384c0*/  SHF.R.S32.HI R4, RZ, 0x1f, R9 ;  /* 0x0000001fff047819 */ /* 0x000fe20000011409 */
[----:B------:R-:W-:Y:S01]  /*384d0*/  IMAD.X R7, R5, 0x1, R69, P6 ;  /* 0x0000000105077824 */ /* 0x000fe200030e0645 */
[----:B------:R2:W-:Y:S01]  /*384e0*/  STL.64 [R1+0xe0], R22 ;  /* 0x0000e01601007387 */ /* 0x0005e20000100a00 */
[----:B------:R-:W-:Y:S01]  /*384f0*/  IADD3 R28, P5, PT, R9, R2, RZ ;  /* 0x00000002091c7210 */ /* 0x000fe20007fbe0ff */
[----:B------:R-:W-:Y:S02]  /*38500*/  VIADD R8, R10, UR30 ;  /* 0x0000001e0a087c36 */ /* 0x000fe40008000000 */
[----:B------:R-:W-:Y:S01]  /*38510*/  IMAD.X R57, R5, 0x1, R3, P4 ;  /* 0x0000000105397824 */ /* 0x000fe200020e0603 */
[----:B------:R3:W-:Y:S01]  /*38520*/  STL.64 [R1+0xd0], R6 ;  /* 0x0000d00601007387 */ /* 0x0007e20000100a00 */
[----:B------:R-:W-:Y:S01]  /*38530*/  IMAD.X R29, R4, 0x1, R71, P5 ;  /* 0x00000001041d7824 */ /* 0x000fe200028e0647 */
[----:B--2---:R-:W-:-:S02]  /*38540*/  IADD3 R22, P6, PT, R9, R0, RZ ;  /* 0x0000000009167210 */ /* 0x004fc40007fde0ff */
[----:B------:R-:W-:-:S03]  /*38550*/  IADD3 R24, P4, PT, R9, R68, RZ ;  /* 0x0000004409187210 */ /* 0x000fc60007f9e0ff */
[----:B------:R-:W-:Y:S02]  /*38560*/  IMAD.X R23, R4, 0x1, R72, P6 ;  /* 0x0000000104177824 */ /* 0x000fe400030e0648 */
[----:B---3--:R-:W-:Y:S01]  /*38570*/  VIADD R7, R8, UR30 ;  /* 0x0000001e08077c36 */ /* 0x008fe20008000000 */
[----:B------:R-:W-:Y:S01]  /*38580*/  SHF.R.S32.HI R16, RZ, 0x1f, R14 ;  /* 0x0000001fff107819 */ /* 0x000fe2000001140e */
[----:B------:R-:W-:Y:S01]  /*38590*/  IMAD.X R25, R4, 0x1, R3, P4 ;  /* 0x0000000104197824 */ /* 0x000fe200020e0603 */
[----:B------:R2:W-:Y:S01]  /*385a0*/  STL.64 [R1+0xc8], R22 ;  /* 0x0000c81601007387 */ /* 0x0005e20000100a00 */
[----:B------:R-:W-:-:S03]  /*385b0*/  VIADD R6, R7, UR30 ;  /* 0x0000001e07067c36 */ /* 0x000fc60008000000 */
[----:B------:R3:W-:Y:S01]  /*385c0*/  STL.64 [R1+0xc0], R28 ;  /* 0x0000c01c01007387 */ /* 0x0007e20000100a00 */
[----:B------:R-:W-:Y:S01]  /*385d0*/  VIADD R5, R6, UR30 ;  /* 0x0000001e06057c36 */ /* 0x000fe20008000000 */
[----:B--2---:R-:W-:Y:S02]  /*385e0*/  IADD3 R22, P6, PT, R9, R70, RZ ;  /* 0x0000004609167210 */ /* 0x004fe40007fde0ff */
[----:B---3--:R-:W-:-:S03]  /*385f0*/  IADD3 R28, P5, PT, R14, R0, RZ ;  /* 0x000000000e1c7210 */ /* 0x008fc60007fbe0ff */
[----:B------:R-:W-:Y:S01]  /*38600*/  IMAD.X R23, R4, 0x1, R69, P6 ;  /* 0x0000000104177824 */ /* 0x000fe200030e0645 */
[----:B------:R2:W-:Y:S01]  /*38610*/  STL.64 [R1+0xb8], R24 ;  /* 0x0000b81801007387 */ /* 0x0005e20000100a00 */
[----:B------:R-:W-:Y:S02]  /*38620*/  VIADD R4, R5, UR30 ;  /* 0x0000001e05047c36 */ /* 0x000fe40008000000 */
[----:B------:R-:W-:Y:S01]  /*38630*/  IMAD.X R29, R16, 0x1, R72, P5 ;  /* 0x00000001101d7824 */ /* 0x000fe200028e0648 */
[----:B------:R3:W-:Y:S01]  /*38640*/  STL.64 [R1+0xb0], R22 ;  /* 0x0000b01601007387 */ /* 0x0007e20000100a00 */
[----:B------:R-:W-:Y:S01]  /*38650*/  VIADD R9, R4, UR30 ;  /* 0x0000001e04097c36 */ /* 0x000fe20008000000 */
[C---:B--2---:R-:W-:Y:S02]  /*38660*/  IADD3 R24, P6, PT, R14.reuse, R2, RZ ;  /* 0x000000020e187210 */ /* 0x044fe40007fde0ff */
[----:B------:R-:W-:Y:S01]  /*38670*/  STL.64 [R1+0x98], R28 ;  /* 0x0000981c01007387 */ /* 0x000fe20000100a00 */
[----:B---3--:R-:W-:-:S02]  /*38680*/  IADD3 R22, P4, PT, R14, R68, RZ ;  /* 0x000000440e167210 */ /* 0x008fc40007f9e0ff */
[----:B------:R-:W-:Y:S01]  /*38690*/  IMAD.X R25, R16, 0x1, R71, P6 ;  /* 0x0000000110197824 */ /* 0x000fe200030e0647 */
[----:B------:R-:W2:Y:S01]  /*386a0*/  LDL.LU R62, [R1+0x560] ;  /* 0x00056000013e7983 */ /* 0x000ea20000300800 */
[----:B------:R-:W-:-:S03]  /*386b0*/  IADD3 R58, P5, PT, R14, R70, RZ ;  /* 0x000000460e3a7210 */ /* 0x000fc60007fbe0ff */
[----:B------:R-:W2:Y:S01]  /*386c0*/  LDL.LU R63, [R1+0x564] ;  /* 0x00056400013f7983 */ /* 0x000ea20000300800 */
[----:B------:R-:W-:Y:S01]  /*386d0*/  IMAD.X R23, R16, 0x1, R3, P4 ;  /* 0x0000000110177824 */ /* 0x000fe200020e0603 */
[----:B------:R-:W-:Y:S02]  /*386e0*/  SHF.R.S32.HI R14, RZ, 0x1f, R9 ;  /* 0x0000001fff0e7819 */ /* 0x000fe40000011409 */
[----:B------:R3:W-:Y:S04]  /*386f0*/  STL.64 [R1+0x90], R24 ;  /* 0x0000901801007387 */ /* 0x0007e80000100a00 */
[----:B------:R5:W-:Y:S01]  /*38700*/  STL.64 [R1+0x88], R22 ;  /* 0x0000881601007387 */ /* 0x000be20000100a00 */
[C---:B---3--:R-:W-:Y:S02]  /*38710*/  IADD3 R24, P6, PT, R9.reuse, R0, RZ ;  /* 0x0000000009187210 */ /* 0x048fe40007fde0ff */
[----:B-----5:R-:W-:-:S03]  /*38720*/  IADD3 R22, P4, PT, R9, R2, RZ ;  /* 0x0000000209167210 */ /* 0x020fc60007f9e0ff */
[--C-:B------:R-:W-:Y:S01]  /*38730*/  IMAD.X R25, R14, 0x1, R72.reuse, P6 ;  /* 0x000000010e197824 */ /* 0x100fe200030e0648 */
[----:B------:R-:W-:Y:S01]  /*38740*/  SHF.R.S32.HI R15, RZ, 0x1f, R13 ;  /* 0x0000001fff0f7819 */ /* 0x000fe2000001140d */
[----:B------:R-:W-:Y:S01]  /*38750*/  IMAD.X R59, R16, 0x1, R69, P5 ;  /* 0x00000001103b7824 */ /* 0x000fe200028e0645 */
[----:B------:R-:W-:Y:S01]  /*38760*/  IADD3 R28, P5, PT, R13, R0, RZ ;  /* 0x000000000d1c7210 */ /* 0x000fe20007fbe0ff */
[----:B------:R-:W-:Y:S01]  /*38770*/  IMAD.X R23, R14, 0x1, R71, P4 ;  /* 0x000000010e177824 */ /* 0x000fe200020e0647 */
[----:B------:R3:W-:Y:S03]  /*38780*/  STL.64 [R1+0xa8], R24 ;  /* 0x0000a81801007387 */ /* 0x0007e60000100a00 */
[----:B------:R-:W-:Y:S01]  /*38790*/  IMAD.X R29, R15, 0x1, R72, P5 ;  /* 0x000000010f1d7824 */ /* 0x000fe200028e0648 */
[----:B------:R5:W-:Y:S01]  /*387a0*/  STL.64 [R1+0xa0], R22 ;  /* 0x0000a01601007387 */ /* 0x000be20000100a00 */
[----:B---3--:R-:W-:-:S02]  /*387b0*/  IADD3 R24, P6, PT, R13, R2, RZ ;  /* 0x000000020d187210 */ /* 0x008fc40007fde0ff */
[----:B-----5:R-:W-:-:S03]  /*387c0*/  IADD3 R22, P4, PT, R13, R68, RZ ;  /* 0x000000440d167210 */ /* 0x020fc60007f9e0ff */
[C---:B------:R-:W-:Y:S01]  /*387d0*/  IMAD.X R25, R15.reuse, 0x1, R71, P6 ;  /* 0x000000010f197824 */ /* 0x040fe200030e0647 */
[----:B------:R3:W-:Y:S01]  /*387e0*/  STL.64 [R1+0x70], R28 ;  /* 0x0000701c01007387 */ /* 0x0007e20000100a00 */
[----:B------:R-:W-:-:S03]  /*387f0*/  IMAD.X R23, R15, 0x1, R3, P4 ;  /* 0x000000010f177824 */ /* 0x000fc600020e0603 */
[----:B------:R5:W-:Y:S04]  /*38800*/  STL.64 [R1+0x68], R24 ;  /* 0x0000681801007387 */ /* 0x000be80000100a00 */
[----:B------:R0:W-:Y:S01]  /*38810*/  STL.64 [R1+0x60], R22 ;  /* 0x0000601601007387 */ /* 0x0001e20000100a00 */
[----:B---3--:R-:W-:Y:S02]  /*38820*/  IADD3 R28, P5, PT, R13, R70, RZ ;  /* 0x000000460d1c7210 */ /* 0x008fe40007fbe0ff */
[C---:B-----5:R-:W-:Y:S02]  /*38830*/  IADD3 R24, P6, PT, R9.reuse, R68, RZ ;  /* 0x0000004409187210 */ /* 0x060fe40007fde0ff */
[----:B0-----:R-:W-:-:S03]  /*38840*/  IADD3 R22, P4, PT, R9, R70, RZ ;  /* 0x0000004609167210 */ /* 0x001fc60007f9e0ff */
[C---:B------:R-:W-:Y:S02]  /*38850*/  IMAD.X R25, R14.reuse, 0x1, R3, P6 ;  /* 0x000000010e197824 */ /* 0x040fe400030e0603 */
[--C-:B------:R-:W-:Y:S01]  /*38860*/  IMAD.X R29, R15, 0x1, R69.reuse, P5 ;  /* 0x000000010f1d7824 */ /* 0x100fe200028e0645 */
[----:B------:R-:W-:Y:S01]  /*38870*/  SHF.R.S32.HI R13, RZ, 0x1f, R12 ;  /* 0x0000001fff0d7819 */ /* 0x000fe2000001140c */
[----:B------:R-:W-:Y:S01]  /*38880*/  IMAD.X R23, R14, 0x1, R69, P4 ;  /* 0x000000010e177824 */ /* 0x000fe200020e0645 */
[----:B------:R0:W-:Y:S04]  /*38890*/  STL.64 [R1+0x78], R24 ;  /* 0x0000781801007387 */ /* 0x0001e80000100a00 */
[----:B------:R-:W-:Y:S04]  /*388a0*/  STL.64 [R1+0x50], R28 ;  /* 0x0000501c01007387 */ /* 0x000fe80000100a00 */
[----:B------:R3:W-:Y:S01]  /*388b0*/  STL.64 [R1+0x58], R22 ;  /* 0x0000581601007387 */ /* 0x0007e20000100a00 */
[----:B0-----:R-:W-:-:S05]  /*388c0*/  IADD3 R24, P6, PT, R12, R0, RZ ;  /* 0x000000000c187210 */ /* 0x001fca0007fde0ff */
[----:B------:R-:W-:Y:S01]  /*388d0*/  IMAD.X R25, R13, 0x1, R72, P6 ;  /* 0x000000010d197824 */ /* 0x000fe200030e0648 */
[C---:B------:R-:W-:Y:S02]  /*388e0*/  IADD3 R14, P6, PT, R12.reuse, R68, RZ ;  /* 0x000000440c0e7210 */ /* 0x040fe40007fde0ff */
[----:B---3--:R-:W-:-:S03]  /*388f0*/  IADD3 R22, P5, PT, R12, R2, RZ ;  /* 0x000000020c167210 */ /* 0x008fc60007fbe0ff */
[C---:B------:R-:W-:Y:S02]  /*38900*/  IMAD.X R15, R13.reuse, 0x1, R3, P6 ;  /* 0x000000010d0f7824 */ /* 0x040fe400030e0603 */
[----:B------:R-:W-:Y:S01]  /*38910*/  IMAD.X R23, R13, 0x1, R71, P5 ;  /* 0x000000010d177824 */ /* 0x000fe200028e0647 */
[----:B------:R-:W-:Y:S01]  /*38920*/  STL.64 [R1+0x48], R24 ;  /* 0x0000481801007387 */ /* 0x000fe20000100a00 */
[----:B------:R-:W-:-:S03]  /*38930*/  IADD3 R16, P5, PT, R12, R70, RZ ;  /* 0x000000460c107210 */ /* 0x000fc60007fbe0ff */
[----:B------:R-:W-:Y:S01]  /*38940*/  STL.64 [R1+0x40], R22 ;  /* 0x0000401601007387 */ /* 0x000fe20000100a00 */
[----:B------:R-:W-:-:S03]  /*38950*/  SHF.R.S32.HI R9, RZ, 0x1f, R11 ;  /* 0x0000001fff097819 */ /* 0x000fc6000001140b */
[----:B------:R0:W-:Y:S01]  /*38960*/  STL.64 [R1+0x38], R14 ;  /* 0x0000380e01007387 */ /* 0x0001e20000100a00 */
[----:B------:R-:W-:Y:S01]  /*38970*/  ISETP.GE.AND P4, PT, R17, UR4, PT ;  /* 0x0000000411007c0c */ /* 0x000fe2000bf86270 */
[----:B------:R-:W-:Y:S01]  /*38980*/  IMAD.X R17, R13, 0x1, R69, P5 ;  /* 0x000000010d117824 */ /* 0x000fe200028e0645 */
[C---:B------:R-:W-:Y:S01]  /*38990*/  IADD3 R60, P5, PT, R11.reuse, R2, RZ ;  /* 0x000000020b3c7210 */ /* 0x040fe20007fbe0ff */
[----:B------:R-:W-:Y:S01]  /*389a0*/  IMAD.MOV.U32 R28, RZ, RZ, R20 ;  /* 0x000000ffff1c7224 */ /* 0x000fe200078e0014 */
[----:B------:R-:W3:Y:S01]  /*389b0*/  LDCU UR4, c[0x0][0x39c] ;  /* 0x00007380ff0477ac */ /* 0x000ee20008000800 */
[----:B0-----:R-:W-:Y:S01]  /*389c0*/  IADD3 R14, P6, PT, R11, R0, RZ ;  /* 0x000000000b0e7210 */ /* 0x001fe20007fde0ff */
[----:B------:R-:W-:Y:S04]  /*389d0*/  STL.64 [R1+0x30], R16 ;  /* 0x0000301001007387 */ /* 0x000fe80000100a00 */
[----:B------:R-:W-:-:S02]  /*389e0*/  IMAD.X R15, R9, 0x1, R72, P6 ;  /* 0x00000001090f7824 */ /* 0x000fc400030e0648 */
[----:B------:R-:W-:-:S03]  /*389f0*/  IMAD.X R61, R9, 0x1, R71, P5 ;  /* 0x00000001093d7824 */ /* 0x000fc600028e0647 */
[----:B------:R0:W-:Y:S01]  /*38a00*/  STL.64 [R1+0x28], R14 ;  /* 0x0000280e01007387 */ /* 0x0001e20000100a00 */
[C---:B------:R-:W-:Y:S02]  /*38a10*/  IADD3 R12, P5, PT, R11.reuse, R70, RZ ;  /* 0x000000460b0c7210 */ /* 0x040fe40007fbe0ff */
[----:B0-----:R-:W-:-:S03]  /*38a20*/  IADD3 R14, P6, PT, R11, R68, RZ ;  /* 0x000000440b0e7210 */ /* 0x001fc60007fde0ff */
[C---:B------:R-:W-:Y:S02]  /*38a30*/  IMAD.X R13, R9.reuse, 0x1, R69, P5 ;  /* 0x00000001090d7824 */ /* 0x040fe400028e0645 */
[----:B------:R-:W-:-:S05]  /*38a40*/  IMAD.X R15, R9, 0x1, R3, P6 ;  /* 0x00000001090f7824 */ /* 0x000fca00030e0603 */
[----:B------:R0:W-:Y:S04]  /*38a50*/  STL.64 [R1+0x18], R14 ;  /* 0x0000180e01007387 */ /* 0x0001e80000100a00 */
[----:B------:R-:W5:Y:S04]  /*38a60*/  LDL.LU R36, [R1+0x660] ;  /* 0x0006600001247983 */ /* 0x000f680000300800 */
[----:B------:R0:W-:Y:S04]  /*38a70*/  STL.64 [R1+0x10], R12 ;  /* 0x0000100c01007387 */ /* 0x0001e80000100a00 */
[----:B------:R-:W3:Y:S04]  /*38a80*/  LDL.LU.64 R30, [R1+0x648] ;  /* 0x00064800011e7983 */ /* 0x000ee80000300a00 */
[----:B------:R-:W3:Y:S04]  /*38a90*/  LDL.LU.64 R38, [R1+0x640] ;  /* 0x0006400001267983 */ /* 0x000ee80000300a00 */
[----:B------:R-:W3:Y:S01]  /*38aa0*/  LDL R37, [R1+0x708] ;  /* 0x0007080001257983 */ /* 0x000ee20000100800 */
[----:B------:R-:W-:-:S02]  /*38ab0*/  SHF.R.S32.HI R11, RZ, 0x1f, R10 ;  /* 0x0000001fff0b7819 */ /* 0x000fc4000001140a */
[C---:B------:R-:W-:Y:S01]  /*38ac0*/  IADD3 R64, P5, PT, R10.reuse, R2, RZ ;  /* 0x000000020a407210 */ /* 0x040fe20007fbe0ff */
[----:B------:R-:W-:Y:S01]  /*38ad0*/  IMAD.MOV.U32 R33, RZ, RZ, R18 ;  /* 0x000000ffff217224 */ /* 0x000fe200078e0012 */
[----:B------:R-:W-:Y:S01]  /*38ae0*/  SHF.R.S32.HI R9, RZ, 0x1f, R8 ;  /* 0x0000001fff097819 */ /* 0x000fe20000011408 */
[----:B------:R-:W-:Y:S01]  /*38af0*/  IMAD.MOV.U32 R29, RZ, RZ, R21 ;  /* 0x000000ffff1d7224 */ /* 0x000fe200078e0015 */
[----:B------:R-:W4:Y:S01]  /*38b00*/  LDL R41, [R1+0x70c] ;  /* 0x00070c0001297983 */ /* 0x000f220000100800 */
[----:B------:R-:W-:Y:S01]  /*38b10*/  IMAD.X R65, R11, 0x1, R71, P5 ;  /* 0x000000010b417824 */ /* 0x000fe200028e0647 */
[----:B------:R-:W-:-:S05]  /*38b20*/  IADD3 R90, P5, PT, R10, R70, RZ ;  /* 0x000000460a5a7210 */ /* 0x000fca0007fbe0ff */
[----:B------:R-:W-:Y:S01]  /*38b30*/  IMAD.X R91, R11, 0x1, R69, P5 ;  /* 0x000000010b5b7824 */ /* 0x000fe200028e0645 */
[----:B------:R-:W-:-:S05]  /*38b40*/  IADD3 R86, P5, PT, R8, R2, RZ ;  /* 0x0000000208567210 */ /* 0x000fca0007fbe0ff */
[----:B------:R-:W-:Y:S01]  /*38b50*/  IMAD.X R87, R9, 0x1, R71, P5 ;  /* 0x0000000109577824 */ /* 0x000fe200028e0647 */
[----:B------:R-:W-:-:S05]  /*38b60*/  IADD3 R82, P5, PT, R8, R70, RZ ;  /* 0x0000004608527210 */ /* 0x000fca0007fbe0ff */
[----:B------:R-:W-:Y:S01]  /*38b70*/  IMAD.X R83, R9, 0x1, R69, P5 ;  /* 0x0000000109537824 */ /* 0x000fe200028e0645 */
[----:B------:R-:W-:Y:S02]  /*38b80*/  IADD3 R78, P5, PT, R7, R2, RZ ;  /* 0x00000002074e7210 */ /* 0x000fe40007fbe0ff */
[----:B--2---:R-:W-:Y:S02]  /*38b90*/  F2FP.SATFINITE.E5M2.F32.PACK_AB_MERGE_C R73, R63, R62, RZ ;  /* 0x0000003e3f49723e */ /* 0x004fe400048060ff */
[----:B------:R-:W-:-:S05]  /*38ba0*/  IADD3 R62, P6, PT, R10, R0, RZ ;  /* 0x000000000a3e7210 */ /* 0x000fca0007fde0ff */
[----:B------:R-:W-:Y:S01]  /*38bb0*/  IMAD.X R63, R11, 0x1, R72, P6 ;  /* 0x000000010b3f7824 */ /* 0x000fe200030e0648 */
[----:B------:R-:W-:-:S05]  /*38bc0*/  IADD3 R92, P6, PT, R10, R68, RZ ;  /* 0x000000440a5c7210 */ /* 0x000fca0007fde0ff */
[----:B------:R-:W-:Y:S01]  /*38bd0*/  IMAD.X R93, R11, 0x1, R3, P6 ;  /* 0x000000010b5d7824 */ /* 0x000fe200030e0603 */
[----:B------:R-:W-:-:S05]  /*38be0*/  IADD3 R88, P6, PT, R8, R0, RZ ;  /* 0x0000000008587210 */ /* 0x000fca0007fde0ff */
[----:B------:R-:W-:Y:S01]  /*38bf0*/  IMAD.X R89, R9, 0x1, R72, P6 ;  /* 0x0000000109597824 */ /* 0x000fe200030e0648 */
[----:B------:R-:W-:Y:S02]  /*38c00*/  IADD3 R84, P6, PT, R8, R68, RZ ;  /* 0x0000004408547210 */ /* 0x000fe40007fde0ff */
[----:B------:R-:W-:-:S03]  /*38c10*/  SHF.R.S32.HI R8, RZ, 0x1f, R7 ;  /* 0x0000001fff087819 */ /* 0x000fc60000011407 */
[----:B------:R-:W-:Y:S01]  /*38c20*/  IMAD.X R85, R9, 0x1, R3, P6 ;  /* 0x0000000109557824 */ /* 0x000fe200030e0603 */
[C---:B------:R-:W-:Y:S01]  /*38c30*/  IADD3 R80, P6, PT, R7.reuse, R0, RZ ;  /* 0x0000000007507210 */ /* 0x040fe20007fde0ff */
[----:B------:R-:W-:Y:S01]  /*38c40*/  IMAD.X R79, R8, 0x1, R71, P5 ;  /* 0x00000001084f7824 */ /* 0x000fe200028e0647 */
[----:B------:R-:W-:-:S03]  /*38c50*/  IADD3 R74, P5, PT, R7, R70, RZ ;  /* 0x00000046074a7210 */ /* 0x000fc60007fbe0ff */
[C---:B------:R-:W-:Y:S01]  /*38c60*/  IMAD.X R81, R8.reuse, 0x1, R72, P6 ;  /* 0x0000000108517824 */ /* 0x040fe200030e0648 */
[----:B------:R-:W-:Y:S01]  /*38c70*/  IADD3 R76, P6, PT, R7, R68, RZ ;  /* 0x00000044074c7210 */ /* 0x000fe20007fde0ff */
[----:B------:R-:W-:Y:S01]  /*38c80*/  IMAD.X R75, R8, 0x1, R69, P5 ;  /* 0x00000001084b7824 */ /* 0x000fe200028e0645 */
[----:B------:R-:W-:-:S03]  /*38c90*/  SHF.R.S32.HI R7, RZ, 0x1f, R6 ;  /* 0x0000001fff077819 */ /* 0x000fc60000011406 */
[----:B------:R-:W-:Y:S01]  /*38ca0*/  IMAD.X R77, R8, 0x1, R3, P6 ;  /* 0x00000001084d7824 */ /* 0x000fe200030e0603 */
[C---:B------:R-:W-:Y:S02]  /*38cb0*/  IADD3 R24, P6, PT, R6.reuse, R0, RZ ;  /* 0x0000000006187210 */ /* 0x040fe40007fde0ff */
[----:B------:R-:W-:-:S03]  /*38cc0*/  IADD3 R22, P5, PT, R6, R2, RZ ;  /* 0x0000000206167210 */ /* 0x000fc60007fbe0ff */
[C---:B------:R-:W-:Y:S01]  /*38cd0*/  IMAD.X R25, R7.reuse, 0x1, R72, P6 ;  /* 0x0000000107197824 */ /* 0x040fe200030e0648 */
[C---:B------:R-:W-:Y:S01]  /*38ce0*/  IADD3 R20, P6, PT, R6.reuse, R68, RZ ;  /* 0x0000004406147210 */ /* 0x040fe20007fde0ff */
[C---:B------:R-:W-:Y:S01]  /*38cf0*/  IMAD.X R23, R7.reuse, 0x1, R71, P5 ;  /* 0x0000000107177824 */ /* 0x040fe200028e0647 */
[----:B------:R-:W-:Y:S02]  /*38d00*/  IADD3 R18, P5, PT, R6, R70, RZ ;  /* 0x0000004606127210 */ /* 0x000fe40007fbe0ff */
[----:B------:R-:W-:Y:S01]  /*38d10*/  SHF.R.S32.HI R6, RZ, 0x1f, R5 ;  /* 0x0000001fff067819 */ /* 0x000fe20000011405 */
[----:B------:R-:W-:Y:S01]  /*38d20*/  IMAD.X R21, R7, 0x1, R3, P6 ;  /* 0x0000000107157824 */ /* 0x000fe200030e0603 */
[----:B------:R-:W-:Y:S01]  /*38d30*/  IADD3 R16, P6, PT, R5, R0, RZ ;  /* 0x0000000005107210 */ /* 0x000fe20007fde0ff */
[----:B------:R-:W-:Y:S01]  /*38d40*/  IMAD.X R19, R7, 0x1, R69, P5 ;  /* 0x0000000107137824 */ /* 0x000fe200028e0645 */
[----:B0-----:R-:W-:-:S03]  /*38d50*/  IADD3 R14, P5, PT, R5, R2, RZ ;  /* 0x00000002050e7210 */ /* 0x001fc60007fbe0ff */
        /* <DEDUP_REMOVED lines=8> */
[----:B------:R-:W-:-:S03]  /*38de0*/  IADD3 R6, P5, PT, R4, R2, RZ ;  /* 0x0000000204067210 */ /* 0x000fc60007fbe0ff */
[C---:B------:R-:W-:Y:S01]  /*38df0*/  IMAD.X R9, R5.reuse, 0x1, R72, P6 ;  /* 0x0000000105097824 */ /* 0x040fe200030e0648 */
[----:B------:R-:W-:Y:S01]  /*38e00*/  IADD3 R2, P6, PT, R4, R68, RZ ;  /* 0x0000004404027210 */ /* 0x000fe20007fde0ff */
[----:B------:R-:W-:Y:S01]  /*38e10*/  IMAD.X R7, R5, 0x1, R71, P5 ;  /* 0x0000000105077824 */ /* 0x000fe200028e0647 */
[----:B------:R-:W2:Y:S04]  /*38e20*/  LDL.LU R68, [R1+0x65c] ;  /* 0x00065c0001447983 */ /* 0x000ea80000300800 */
[----:B------:R-:W2:Y:S01]  /*38e30*/  LDL R71, [R1+0x710] ;  /* 0x0007100001477983 */ /* 0x000ea20000100800 */
[----:B------:R-:W-:-:S03]  /*38e40*/  PRMT R0, R33, 0x9910, RZ ;  /* 0x0000991021007816 */ /* 0x000fc600000000ff */
[----:B------:R-:W2:Y:S04]  /*38e50*/  LDL.LU.64 R34, [R1+0x638] ;  /* 0x0006380001227983 */ /* 0x000ea80000300a00 */
[----:B------:R-:W2:Y:S01]  /*38e60*/  LDL.LU.64 R32, [R1+0x630] ;  /* 0x0006300001207983 */ /* 0x000ea20000300a00 */
[----:B---3--:R-:W-:Y:S01]  /*38e70*/  ISETP.LT.AND P3, PT, R37, UR6, !P3 ;  /* 0x0000000625007c0c */ /* 0x008fe2000df61270 */
[----:B------:R-:W-:Y:S01]  /*38e80*/  IMAD.X R3, R5, 0x1, R3, P6 ;  /* 0x0000000105037824 */ /* 0x000fe200030e0603 */
[----:B------:R-:W-:Y:S01]  /*38e90*/  IADD3 R4, P5, PT, R4, R70, RZ ;  /* 0x0000004604047210 */ /* 0x000fe20007fbe0ff */
[----:B------:R-:W0:Y:S10]  /*38ea0*/  LDCU UR6, c[0x0][0x39c] ;  /* 0x00007380ff0677ac */ /* 0x000e340008000800 */
[----:B------:R3:W-:Y:S04]  /*38eb0*/  @P3 STG.E.U8 desc[UR24][R28.64], R26 ;  /* 0x0000001a1c003986 */ /* 0x0007e8000c101118 */
[----:B---3--:R-:W3:Y:S01]  /*38ec0*/  LDL.LU.64 R28, [R1+0xdb8] ;  /* 0x000db800011c7983 */ /* 0x008ee20000300a00 */
[----:B-1----:R-:W-:Y:S01]  /*38ed0*/  ISETP.LT.AND P6, PT, R67, UR9, !P2 ;  /* 0x0000000943007c0c */ /* 0x002fe2000d7c1270 */
[----:B------:R-:W1:Y:S01]  /*38ee0*/  LDCU UR9, c[0x0][0x398] ;  /* 0x00007300ff0977ac */ /* 0x000e620008000800 */
[----:B------:R-:W-:Y:S01]  /*38ef0*/  SHF.R.S32.HI R0, RZ, 0x8, R0 ;  /* 0x00000008ff007819 */ /* 0x000fe20000011400 */
[----:B------:R-:W-:Y:S01]  /*38f00*/  IMAD.X R5, R5, 0x1, R69, P5 ;  /* 0x0000000105057824 */ /* 0x000fe200028e0645 */
[----:B-----5:R-:W-:Y:S01]  /*38f10*/  PRMT R27, R36, 0x9910, RZ ;  /* 0x00009910241b7816 */ /* 0x020fe200000000ff */
[----:B------:R-:W5:Y:S01]  /*38f20*/  LDL.LU R70, [R1+0x360] ;  /* 0x0003600001467983 */ /* 0x000f620000300800 */
[----:B----4-:R-:W-:Y:S01]  /*38f30*/  ISETP.LT.AND P3, PT, R41, UR12, !P2 ;  /* 0x0000000c29007c0c */ /* 0x010fe2000d761270 */
[----:B------:R-:W4:Y:S02]  /*38f40*/  LDCU UR12, c[0x0][0x398] ;  /* 0x00007300ff0c77ac */ /* 0x000f240008000800 */
[----:B------:R-:W5:Y:S04]  /*38f50*/  LDL.LU R72, [R1+0x364] ;  /* 0x0003640001487983 */ /* 0x000f680000300800 */
[----:B------:R0:W-:Y:S01]  /*38f60*/  @P6 STG.E.U8 desc[UR24][R30.64], R0 ;  /* 0x000000001e006986 */ /* 0x0001e2000c101118 */
[----:B------:R-:W-:Y:S01]  /*38f70*/  ISETP.LT.AND P6, PT, R37, UR14, !P2 ;  /* 0x0000000e25007c0c */ /* 0x000fe2000d7c1270 */
[----:B------:R-:W1:Y:S02]  /*38f80*/  LDCU UR14, c[0x0][0x398] ;  /* 0x00007300ff0e77ac */ /* 0x000e640008000800 */
[----:B------:R-:W4:Y:S04]  /*38f90*/  LDL.LU R40, [R1+0x160] ;  /* 0x0001600001287983 */ /* 0x000f280000300800 */
[----:B------:R-:W5:Y:S01]  /*38fa0*/  LDL.LU R36, [R1+0x164] ;  /* 0x0001640001247983 */ /* 0x000f620000300800 */
[----:B0-----:R-:W-:Y:S01]  /*38fb0*/  IMAD.MOV.U32 R0, RZ, RZ, R27 ;  /* 0x000000ffff007224 */ /* 0x001fe200078e001b */
[----:B------:R-:W-:-:S02]  /*38fc0*/  PRMT R27, R26, 0x9910, RZ ;  /* 0x000099101a1b7816 */ /* 0x000fc400000000ff */
[----:B------:R-:W5:Y:S02]  /*38fd0*/  LDL.LU.64 R30, [R1+0x620] ;  /* 0x00062000011e7983 */ /* 0x000f640000300a00 */
[----:B------:R-:W-:Y:S02]  /*38fe0*/  SHF.R.S32.HI R0, RZ, 0x8, R0 ;  /* 0x00000008ff007819 */ /* 0x000fe40000011400 */
[----:B--2---:R-:W-:Y:S01]  /*38ff0*/  ISETP.LT.AND P5, PT, R71, UR10, !P2 ;  /* 0x0000000a47007c0c */ /* 0x004fe2000d7a1270 */
[----:B------:R-:W0:Y:S01]  /*39000*/  LDCU UR10, c[0x0][0x398] ;  /* 0x00007300ff0a77ac */ /* 0x000e220008000800 */
[----:B------:R-:W-:Y:S02]  /*39010*/  PRMT R68, R68, 0x9910, RZ ;  /* 0x0000991044447816 */ /* 0x000fe400000000ff */
[----:B-1----:R-:W-:Y:S01]  /*39020*/  ISETP.LT.AND P2, PT, R67, UR9, !P4 ;  /* 0x0000000943007c0c */ /* 0x002fe2000e741270 */
[----:B------:R-:W1:Y:S02]  /*39030*/  LDCU UR9, c[0x0][0x398] ;  /* 0x00007300ff0977ac */ /* 0x000e640008000800 */
[----:B------:R-:W-:-:S02]  /*39040*/  IMAD.MOV.U32 R26, RZ, RZ, R68 ;  /* 0x000000ffff1a7224 */ /* 0x000fc400078e0044 */
[----:B------:R-:W2:Y:S04]  /*39050*/  LDL.LU.64 R68, [R1+0x618] ;  /* 0x0006180001447983 */ /* 0x000ea80000300a00 */
[----:B------:R0:W-:Y:S01]  /*39060*/  @P5 STG.E.U8 desc[UR24][R38.64], R0 ;  /* 0x0000000026005986 */ /* 0x0001e2000c101118 */
[----:B------:R-:W-:Y:S01]  /*39070*/  SHF.R.S32.HI R26, RZ, 0x8, R26 ;  /* 0x00000008ff1a7819 */ /* 0x000fe2000001141a */
[----:B0-----:R-:W-:-:S04]  /*39080*/  IMAD.MOV.U32 R0, RZ, RZ, R27 ;  /* 0x000000ffff007224 */ /* 0x001fc800078e001b */
[----:B------:R0:W-:Y:S01]  /*39090*/  @P3 STG.E.U8 desc[UR24][R34.64], R26 ;  /* 0x0000001a22003986 */ /* 0x0001e2000c101118 */
[----:B------:R-:W-:-:S03]  /*390a0*/  SHF.R.S32.HI R0, RZ, 0x8, R0 ;  /* 0x00000008ff007819 */ /* 0x000fc60000011400 */
[----:B------:R-:W2:Y:S04]  /*390b0*/  LDL.LU.64 R38, [R1+0x610] ;  /* 0x0006100001267983 */ /* 0x000ea80000300a00 */
[----:B------:R1:W-:Y:S04]  /*390c0*/  @P6 STG.E.U8 desc[UR24][R32.64], R0 ;  /* 0x0000000020006986 */ /* 0x0003e8000c101118 */
[----:B0-----:R-:W2:Y:S04]  /*390d0*/  LDL.LU.64 R34, [R1+0x608] ;  /* 0x0006080001227983 */ /* 0x001ea80000300a00 */
[----:B-1----:R-:W2:Y:S04]  /*390e0*/  LDL.LU.64 R32, [R1+0x600] ;  /* 0x0006000001207983 */ /* 0x002ea80000300a00 */
[----:B---3--:R0:W-:Y:S04]  /*390f0*/  @P2 STG.E.U8 desc[UR24][R28.64], R73 ;  /* 0x000000491c002986 */ /* 0x0081e8000c101118 */
[----:B0-----:R-:W3:Y:S01]  /*39100*/  LDL.LU.64 R28, [R1+0xdb0] ;  /* 0x000db000011c7983 */ /* 0x001ee20000300a00 */
[----:B------:R-:W-:Y:S01]  /*39110*/  VIADD R0, R66, 0x59 ;  /* 0x0000005942007836 */ /* 0x000fe20000000000 */
[----:B------:R-:W-:Y:S01]  /*39120*/  ISETP.LT.AND P6, PT, R71, UR10, !P4 ;  /* 0x0000000a47007c0c */ /* 0x000fe2000e7c1270 */
[----:B------:R-:W0:Y:S01]  /*39130*/  LDCU UR10, c[0x0][0x398] ;  /* 0x00007300ff0a77ac */ /* 0x000e220008000800 */
[----:B------:R-:W-:-:S02]  /*39140*/  ISETP.LT.AND P5, PT, R41, UR16, !P4 ;  /* 0x0000001029007c0c */ /* 0x000fc4000e7a1270 */
[----:B------:R-:W-:Y:S01]  /*39150*/  ISETP.GE.AND P3, PT, R0, UR4, PT ;  /* 0x0000000400007c0c */ /* 0x000fe2000bf66270 */
[----:B------:R-:W1:Y:S01]  /*39160*/  LDCU UR4, c[0x0][0x39c] ;  /* 0x00007380ff0477ac */ /* 0x000e620008000800 */
[----:B----4-:R-:W-:Y:S02]  /*39170*/  ISETP.LT.AND P4, PT, R37, UR12, !P4 ;  /* 0x0000000c25007c0c */ /* 0x010fe4000e781270 */
[----:B-----5:R-:W-:Y:S02]  /*39180*/  F2FP.SATFINITE.E5M2.F32.PACK_AB_MERGE_C R0, R72, R70, RZ ;  /* 0x000000464800723e */ /* 0x020fe400048060ff */
[----:B------:R-:W-:Y:S01]  /*39190*/  F2FP.SATFINITE.E5M2.F32.PACK_AB_MERGE_C R27, R36, R40, RZ ;  /* 0x00000028241b723e */ /* 0x000fe200048060ff */
[----:B------:R-:W-:Y:S01]  /*391a0*/  VIADD R26, R66, 0x5a ;  /* 0x0000005a421a7836 */ /* 0x000fe20000000000 */
[----:B------:R-:W4:Y:S01]  /*391b0*/  LDCU UR12, c[0x0][0x398] ;  /* 0x00007300ff0c77ac */ /* 0x000f220008000800 */
[----:B------:R5:W-:Y:S03]  /*391c0*/  @P6 STG.E.U8 desc[UR24][R30.64], R0 ;  /* 0x000000001e006986 */ /* 0x000be6000c101118 */
[----:B------:R-:W-:Y:S01]  /*391d0*/  ISETP.GE.AND P2, PT, R26, UR6, PT ;  /* 0x000000061a007c0c */ /* 0x000fe2000bf46270 */
[----:B------:R-:W1:Y:S01]  /*391e0*/  LDCU UR6, c[0x0][0x398] ;  /* 0x00007300ff0677ac */ /* 0x000e620008000800 */
[----:B0-----:R-:W-:-:S02]  /*391f0*/  ISETP.LT.AND P6, PT, R71, UR10, !P3 ;  /* 0x0000000a47007c0c */ /* 0x001fc4000dfc1270 */
[----:B------:R-:W-:Y:S01]  /*39200*/  PRMT R26, R73, 0x9910, RZ ;  /* 0x00009910491a7816 */ /* 0x000fe200000000ff */
[----:B------:R-:W0:Y:S01]  /*39210*/  LDCU UR10, c[0x0][0x398] ;  /* 0x00007300ff0a77ac */ /* 0x000e220008000800 */
[----:B-----5:R-:W5:Y:S02]  /*39220*/  LDL.LU.64 R30, [R1+0xda8] ;  /* 0x000da800011e7983 */ /* 0x020f640000300a00 */
[----:B------:R-:W-:Y:S01]  /*39230*/  SHF.R.S32.HI R26, RZ, 0x8, R26 ;  /* 0x00000008ff1a7819 */ /* 0x000fe2000001141a */
[----:B------:R-:W0:Y:S01]  /*39240*/  LDCU UR16, c[0x0][0x398] ;  /* 0x00007300ff1077ac */ /* 0x000e220008000800 */
[----:B------:R-:W4:Y:S04]  /*39250*/  LDL.LU.64 R72, [R1+0x558] ;  /* 0x0005580001487983 */ /* 0x000f280000300a00 */
[----:B--2---:R2:W-:Y:S01]  /*39260*/  @P5 STG.E.U8 desc[UR24][R68.64], R27 ;  /* 0x0000001b44005986 */ /* 0x0045e2000c101118 */
[----:B------:R-:W-:Y:S01]  /*39270*/  ISETP.LT.AND P5, PT, R67, UR9, !P3 ;  /* 0x0000000943007c0c */ /* 0x000fe2000dfa1270 */
[----:B------:R-:W0:Y:S01]  /*39280*/  LDCU UR9, c[0x0][0x398] ;  /* 0x00007300ff0977ac */ /* 0x000e220008000800 */
[----:B---3--:R-:W-:-:S02]  /*39290*/  F2FP.SATFINITE.E5M2.F32.PACK_AB_MERGE_C R28, R29, R28, RZ ;  /* 0x0000001c1d1c723e */ /* 0x008fc400048060ff */
[----:B------:R-:W-:Y:S01]  /*392a0*/  PRMT R29, R0, 0x9910, RZ ;  /* 0x00009910001d7816 */ /* 0x000fe200000000ff */
[----:B------:R-:W-:Y:S02]  /*392b0*/  VIADD R0, R66, 0x5b ;  /* 0x0000005b42007836 */ /* 0x000fe40000000000 */
[----:B------:R-:W-:Y:S03]  /*392c0*/  @P4 STG.E.U8 desc[UR24][R38.64], R28 ;  /* 0x0000001c26004986 */ /* 0x000fe6000c101118 */
[----:B-1----:R-:W-:-:S03]  /*392d0*/  ISETP.GE.AND P4, PT, R0, UR4, PT ;  /* 0x0000000400007c0c */ /* 0x002fc6000bf86270 */
[----:B------:R1:W-:Y:S01]  /*392e0*/  @P5 STG.E.U8 desc[UR24][R34.64], R26 ;  /* 0x0000001a22005986 */ /* 0x0003e2000c101118 */
[----:B------:R-:W-:Y:S01]  /*392f0*/  SHF.R.S32.HI R0, RZ, 0x8, R29 ;  /* 0x00000008ff007819 */ /* 0x000fe2000001141d */
[----:B------:R-:W3:Y:S02]  /*39300*/  LDCU UR4, c[0x0][0x39c] ;  /* 0x00007380ff0477ac */ /* 0x000ee40008000800 */
[----:B------:R-:W3:Y:S04]  /*39310*/  LDL.LU R29, [R1+0x570] ;  /* 0x00057000011d7983 */ /* 0x000ee80000300800 */
[----:B--2---:R-:W3:Y:S04]  /*39320*/  LDL.LU R68, [R1+0x574] ;  /* 0x0005740001447983 */ /* 0x004ee80000300800 */
[----:B------:R-:W2:Y:S04]  /*39330*/  LDL.LU R69, [R1+0x368] ;  /* 0x0003680001457983 */ /* 0x000ea80000300800 */
[----:B------:R-:W2:Y:S04]  /*39340*/  LDL.LU R70, [R1+0x36c] ;  /* 0x00036c0001467983 */ /* 0x000ea80000300800 */
[----:B------:R-:W2:Y:S04]  /*39350*/  LDL.LU R40, [R1+0x168] ;  /* 0x0001680001287983 */ /* 0x000ea80000300800 */
[----:B------:R-:W2:Y:S01]  /*39360*/  LDL.LU R36, [R1+0x16c] ;  /* 0x00016c0001247983 */ /* 0x000ea20000300800 */
[----:B-1----:R-:W-:-:S03]  /*39370*/  PRMT R26, R28, 0x9910, RZ ;  /* 0x000099101c1a7816 */ /* 0x002fc600000000ff */
[----:B------:R-:W2:Y:S04]  /*39380*/  LDL.LU.64 R38, [R1+0x540] ;  /* 0x0005400001267983 */ /* 0x000ea80000300a00 */
[----:B------:R1:W-:Y:S04]  /*39390*/  @P6 STG.E.U8 desc[UR24][R32.64], R0 ;  /* 0x0000000020006986 */ /* 0x0003e8000c101118 */
[----:B------:R-:W2:Y:S04]  /*393a0*/  LDL.LU.64 R34, [R1+0x538] ;  /* 0x0005380001227983 */ /* 0x000ea80000300a00 */
[----:B-1----:R-:W2:Y:S01]  /*393b0*/  LDL.LU.64 R32, [R1+0x530] ;  /* 0x0005300001207983 */ /* 0x002ea20000300a00 */
[----:B------:R-:W-:-:S03]  /*393c0*/  PRMT R0, R27, 0x9910, RZ ;  /* 0x000099101b007816 */ /* 0x000fc600000000ff */
[----:B------:R-:W2:Y:S04]  /*393d0*/  LDL.LU R27, [R1+0x56c] ;  /* 0x00056c00011b7983 */ /* 0x000ea80000300800 */
[----:B------:R-:W2:Y:S01]  /*393e0*/  LDL.LU R28, [R1+0x568] ;  /* 0x00056800011c7983 */ /* 0x000ea20000300800 */
[----:B------:R-:W-:Y:S01]  /*393f0*/  ISETP.LT.AND P5, PT, R41, UR6, !P3 ;  /* 0x0000000629007c0c */ /* 0x000fe2000dfa1270 */
[----:B------:R-:W1:Y:S01]  /*39400*/  LDCU UR6, c[0x0][0x398] ;  /* 0x00007300ff0677ac */ /* 0x000e620008000800 */
[----:B0-----:R-:W-:Y:S02]  /*39410*/  ISETP.LT.AND P6, PT, R37, UR9, !P3 ;  /* 0x0000000925007c0c */ /* 0x001fe4000dfc1270 */
[----:B------:R-:W-:Y:S01]  /*39420*/  SHF.R.S32.HI R0, RZ, 0x8, R0 ;  /* 0x00000008ff007819 */ /* 0x000fe20000011400 */
[----:B------:R-:W0:Y:S01]  /*39430*/  LDCU UR9, c[0x0][0x398] ;  /* 0x00007300ff0977ac */ /* 0x000e220008000800 */
[----:B------:R-:W-:-:S07]  /*39440*/  SHF.R.S32.HI R26, RZ, 0x8, R26 ;  /* 0x00000008ff1a7819 */ /* 0x000fce000001141a */
[----:B----4-:R4:W-:Y:S04]  /*39450*/  @P5 STG.E.U8 desc[UR24][R72.64], R0 ;  /* 0x0000000048005986 */ /* 0x0109e8000c101118 */
[----:B-----5:R5:W-:Y:S04]  /*39460*/  @P6 STG.E.U8 desc[UR24][R30.64], R26 ;  /* 0x0000001a1e006986 */ /* 0x020be8000c101118 */
[----:B----4-:R-:W4:Y:S04]  /*39470*/  LDL.LU.64 R72, [R1+0x528] ;  /* 0x0005280001487983 */ /* 0x010f280000300a00 */
[----:B-----5:R-:W5:Y:S01]  /*39480*/  LDL.LU.64 R30, [R1+0xda0] ;  /* 0x000da000011e7983 */ /* 0x020f620000300a00 */
[----:B--2---:R-:W-:-:S03]  /*39490*/  F2FP.SATFINITE.E5M2.F32.PACK_AB_MERGE_C R28, R27, R28, RZ ;  /* 0x0000001c1b1c723e */ /* 0x004fc600048060ff */
[----:B------:R-:W2:Y:S01]  /*394a0*/  LDL.LU.64 R26, [R1+0x548] ;  /* 0x00054800011a7983 */ /* 0x000ea20000300a00 */
[----:B------:R-:W-:Y:S01]  /*394b0*/  ISETP.LT.AND P3, PT, R67, UR10, !P2 ;  /* 0x0000000a43007c0c */ /* 0x000fe2000d761270 */
[----:B------:R-:W0:Y:S01]  /*394c0*/  LDCU UR10, c[0x0][0x398] ;  /* 0x00007300ff0a77ac */ /* 0x000e220008000800 */
[----:B------:R-:W-:Y:S02]  /*394d0*/  ISETP.LT.AND P6, PT, R71, UR12, !P2 ;  /* 0x0000000c47007c0c */ /* 0x000fe4000d7c1270 */
[----:B---3--:R-:W-:Y:S01]  /*394e0*/  F2FP.SATFINITE.E5M2.F32.PACK_AB_MERGE_C R29, R68, R29, RZ ;  /* 0x0000001d441d723e */ /* 0x008fe200048060ff */
[----:B------:R-:W3:Y:S01]  /*394f0*/  LDCU UR12, c[0x0][0x398] ;  /* 0x00007300ff0c77ac */ /* 0x000ee20008000800 */
[----:B-----5:R-:W-:-:S07]  /*39500*/  F2FP.SATFINITE.E5M2.F32.PACK_AB_MERGE_C R30, R31, R30, RZ ;  /* 0x0000001e1f1e723e */ /* 0x020fce00048060ff */
[----:B--2---:R2:W-:Y:S01]  /*39510*/  @P3 STG.E.U8 desc[UR24][R26.64], R28 ;  /* 0x0000001c1a003986 */ /* 0x0045e2000c101118 */
[----:B-1----:R-:W-:Y:S01]  /*39520*/  ISETP.LT.AND P3, PT, R41, UR6, !P2 ;  /* 0x0000000629007c0c */ /* 0x002fe2000d761270 */
[----:B------:R-:W-:Y:S01]  /*39530*/  VIADD R0, R66, 0x5c ;  /* 0x0000005c42007836 */ /* 0x000fe20000000000 */
[----:B0-----:R-:W-:Y:S01]  /*39540*/  ISETP.LT.AND P2, PT, R37, UR9, !P2 ;  /* 0x0000000925007c0c */ /* 0x001fe2000d741270 */
[----:B------:R-:W0:Y:S01]  /*39550*/  LDCU UR9, c[0x0][0x398] ;  /* 0x00007300ff0977ac */ /* 0x000e220008000800 */
[----:B--2---:R-:W-:Y:S01]  /*39560*/  F2FP.SATFINITE.E5M2.F32.PACK_AB_MERGE_C R27, R70, R69, RZ ;  /* 0x00000045461b723e */ /* 0x004fe200048060ff */
[----:B------:R-:W1:Y:S01]  /*39570*/  LDCU UR6, c[0x0][0x39c] ;  /* 0x00007380ff0677ac */ /* 0x000e620008000800 */
[----:B------:R-:W2:Y:S01]  /*39580*/  LDL.LU.64 R68, [R1+0x520] ;  /* 0x0005200001447983 */ /* 0x000ea20000300a00 */
[----:B------:R-:W-:-:S03]  /*39590*/  F2FP.SATFINITE.E5M2.F32.PACK_AB_MERGE_C R26, R36, R40, RZ ;  /* 0x00000028241a723e */ /* 0x000fc600048060ff */
[----:B------:R5:W-:Y:S04]  /*395a0*/  @P6 STG.E.U8 desc[UR24][R38.64], R27 ;  /* 0x0000001b26006986 */ /* 0x000be8000c101118 */
[----:B------:R0:W-:Y:S04]  /*395b0*/  @P3 STG.E.U8 desc[UR24][R34.64], R26 ;  /* 0x0000001a22003986 */ /* 0x0001e8000c101118 */
[----:B------:R1:W-:Y:S04]  /*395c0*/  @P2 STG.E.U8 desc[UR24][R32.64], R30 ;  /* 0x0000001e20002986 */ /* 0x0003e8000c101118 */
[----:B-----5:R-:W5:Y:S04]  /*395d0*/  LDL.LU.64 R38, [R1+0x518] ;  /* 0x0005180001267983 */ /* 0x020f680000300a00 */
[----:B0-----:R-:W5:Y:S04]  /*395e0*/  LDL.LU.64 R34, [R1+0x510] ;  /* 0x0005100001227983 */ /* 0x001f680000300a00 */
[----:B-1----:R-:W5:Y:S01]  /*395f0*/  LDL.LU.64 R32, [R1+0xd98] ;  /* 0x000d980001207983 */ /* 0x002f620000300a00 */
[----:B------:R-:W-:Y:S01]  /*39600*/  ISETP.LT.AND P6, PT, R67, UR10, !P4 ;  /* 0x0000000a43007c0c */ /* 0x000fe2000e7c1270 */
[----:B------:R-:W0:Y:S01]  /*39610*/  LDCU UR10, c[0x0][0x398] ;  /* 0x00007300ff0a77ac */ /* 0x000e220008000800 */
[----:B------:R-:W-:-:S02]  /*39620*/  ISETP.GE.AND P5, PT, R0, UR4, PT ;  /* 0x0000000400007c0c */ /* 0x000fc4000bfa6270 */
[----:B------:R-:W-:Y:S01]  /*39630*/  PRMT R0, R28, 0x9910, RZ ;  /* 0x000099101c007816 */ /* 0x000fe200000000ff */
[----:B------:R-:W1:Y:S01]  /*39640*/  LDCU UR4, c[0x0][0x39c] ;  /* 0x00007380ff0477ac */ /* 0x000e620008000800 */
[----:B------:R-:W-:Y:S01]  /*39650*/  PRMT R27, R27, 0x9910, RZ ;  /* 0x000099101b1b7816 */ /* 0x000fe200000000ff */
[----:B------:R-:W5:Y:S01]  /*39660*/  LDL.LU R28, [R1+0x370] ;  /* 0x00037000011c7983 */ /* 0x000f620000300800 */
[----:B------:R-:W-:Y:S02]  /*39670*/  SHF.R.S32.HI R0, RZ, 0x8, R0 ;  /* 0x00000008ff007819 */ /* 0x000fe40000011400 */
[----:B---3--:R-:W-:Y:S01]  /*39680*/  ISETP.LT.AND P2, PT, R71, UR12, !P4 ;  /* 0x0000000c47007c0c */ /* 0x008fe2000e741270 */
[----:B------:R-:W3:Y:S01]  /*39690*/  LDL.LU R70, [R1+0x374] ;  /* 0x0003740001467983 */ /* 0x000ee20000300800 */
[----:B------:R-:W-:Y:S01]  /*396a0*/  PRMT R30, R30, 0x9910, RZ ;  /* 0x000099101e1e7816 */ /* 0x000fe200000000ff */
[----:B------:R-:W0:Y:S02]  /*396b0*/  LDCU UR12, c[0x0][0x398] ;  /* 0x00007300ff0c77ac */ /* 0x000e240008000800 */
[----:B----4-:R4:W-:Y:S01]  /*396c0*/  @P6 STG.E.U8 desc[UR24][R72.64], R0 ;  /* 0x0000000048006986 */ /* 0x0109e2000c101118 */
[----:B------:R-:W-:Y:S01]  /*396d0*/  ISETP.LT.AND P3, PT, R41, UR9, !P4 ;  /* 0x0000000929007c0c */ /* 0x000fe2000e761270 */
[----:B------:R-:W0:Y:S01]  /*396e0*/  LDCU UR9, c[0x0][0x398] ;  /* 0x00007300ff0977ac */ /* 0x000e220008000800 */
[----:B------:R-:W-:Y:S01]  /*396f0*/  ISETP.LT.AND P4, PT, R37, UR14, !P4 ;  /* 0x0000000e25007c0c */ /* 0x000fe2000e781270 */
[----:B------:R-:W3:Y:S01]  /*39700*/  LDL.LU R40, [R1+0x170] ;  /* 0x0001700001287983 */ /* 0x000ee20000300800 */
[----:B----4-:R-:W-:Y:S01]  /*39710*/  IMAD.MOV.U32 R0, RZ, RZ, R27 ;  /* 0x000000ffff007224 */ /* 0x010fe200078e001b */
[----:B------:R-:W-:-:S02]  /*39720*/  PRMT R26, R26, 0x9910, RZ ;  /* 0x000099101a1a7816 */ /* 0x000fc400000000ff */
[----:B------:R-:W4:Y:S01]  /*39730*/  LDL.LU R36, [R1+0x174] ;  /* 0x0001740001247983 */ /* 0x000f220000300800 */
[----:B------:R-:W-:Y:S01]  /*39740*/  ISETP.LT.AND P6, PT, R41, UR16, !P5 ;  /* 0x0000001029007c0c */ /* 0x000fe2000efc1270 */
[----:B------:R-:W0:Y:S01]  /*39750*/  LDCU UR14, c[0x0][0x398] ;  /* 0x00007300ff0e77ac */ /* 0x000e220008000800 */
[----:B------:R-:W-:Y:S01]  /*39760*/  SHF.R.S32.HI R0, RZ, 0x8, R0 ;  /* 0x00000008ff007819 */ /* 0x000fe20000011400 */
[----:B------:R-:W4:Y:S01]  /*39770*/  LDL.LU.64 R72, [R1+0x4f8] ;  /* 0x0004f80001487983 */ /* 0x000f220000300a00 */
[----:B------:R-:W-:Y:S01]  /*39780*/  SHF.R.S32.HI R26, RZ, 0x8, R26 ;  /* 0x00000008ff1a7819 */ /* 0x000fe2000001141a */
[----:B------:R-:W0:Y:S02]  /*39790*/  LDCU UR16, c[0x0][0x398] ;  /* 0x00007300ff1077ac */ /* 0x000e240008000800 */
[----:B--2---:R2:W-:Y:S01]  /*397a0*/  @P2 STG.E.U8 desc[UR24][R68.64], R0 ;  /* 0x0000000044002986 */ /* 0x0045e2000c101118 */
[----:B0-----:R-:W-:Y:S01]  /*397b0*/  ISETP.LT.AND P2, PT, R67, UR10, !P5 ;  /* 0x0000000a43007c0c */ /* 0x001fe2000ef41270 */
[----:B------:R-:W0:Y:S01]  /*397c0*/  LDCU UR10, c[0x0][0x398] ;  /* 0x00007300ff0a77ac */ /* 0x000e220008000800 */
[----:B--2---:R-:W-:-:S02]  /*397d0*/  IMAD.MOV.U32 R0, RZ, RZ, R30 ;  /* 0x000000ffff007224 */ /* 0x004fc400078e001e */
[----:B------:R-:W2:Y:S03]  /*397e0*/  LDL.LU.64 R30, [R1+0x500] ;  /* 0x00050000011e7983 */ /* 0x000ea60000300a00 */
[----:B------:R-:W-:Y:S01]  /*397f0*/  SHF.R.S32.HI R0, RZ, 0x8, R0 ;  /* 0x00000008ff007819 */ /* 0x000fe20000011400 */
[----:B-----5:R-:W-:Y:S04]  /*39800*/  @P3 STG.E.U8 desc[UR24][R38.64], R26 ;  /* 0x0000001a26003986 */ /* 0x020fe8000c101118 */
[----:B------:R5:W-:Y:S04]  /*39810*/  @P4 STG.E.U8 desc[UR24][R34.64], R0 ;  /* 0x0000000022004986 */ /* 0x000be8000c101118 */
[----:B------:R0:W-:Y:S04]  /*39820*/  @P2 STG.E.U8 desc[UR24][R32.64], R29 ;  /* 0x0000001d20002986 */ /* 0x0001e8000c101118 */
[----:B-----5:R-:W5:Y:S04]  /*39830*/  LDL.LU.64 R34, [R1+0x4f0] ;  /* 0x0004f00001227983 */ /* 0x020f680000300a00 */
[----:B------:R-:W5:Y:S04]  /*39840*/  LDL.LU.64 R68, [R1+0x4e8] ;  /* 0x0004e80001447983 */ /* 0x000f680000300a00 */
[----:B------:R-:W5:Y:S04]  /*39850*/  LDL.LU.64 R38, [R1+0x4e0] ;  /* 0x0004e00001267983 */ /* 0x000f680000300a00 */
[----:B0-----:R-:W5:Y:S01]  /*39860*/  LDL.LU.64 R32, [R1+0xd90] ;  /* 0x000d900001207983 */ /* 0x001f620000300a00 */
[----:B------:R-:W-:Y:S01]  /*39870*/  ISETP.LT.AND P4, PT, R71, UR12, !P5 ;  /* 0x0000000c47007c0c */ /* 0x000fe2000ef81270 */
[----:B------:R-:W-:Y:S01]  /*39880*/  VIADD R0, R66, 0x5d ;  /* 0x0000005d42007836 */ /* 0x000fe20000000000 */
[----:B------:R-:W0:Y:S04]  /*39890*/  LDCU UR12, c[0x0][0x398] ;  /* 0x00007300ff0c77ac */ /* 0x000e280008000800 */
[----:B-1----:R-:W-:Y:S01]  /*398a0*/  ISETP.GE.AND P3, PT, R0, UR4, PT ;  /* 0x0000000400007c0c */ /* 0x002fe2000bf66270 */
[----:B------:R-:W1:Y:S01]  /*398b0*/  LDCU UR4, c[0x0][0x39c] ;  /* 0x00007380ff0477ac */ /* 0x000e620008000800 */
[----:B---3--:R-:W-:-:S02]  /*398c0*/  F2FP.SATFINITE.E5M2.F32.PACK_AB_MERGE_C R0, R70, R28, RZ ;  /* 0x0000001c4600723e */ /* 0x008fc400048060ff */
[----:B----4-:R-:W-:Y:S02]  /*398d0*/  F2FP.SATFINITE.E5M2.F32.PACK_AB_MERGE_C R27, R36, R40, RZ ;  /* 0x00000028241b723e */ /* 0x010fe400048060ff */
[----:B------:R-:W-:Y:S01]  /*398e0*/  PRMT R28, R0, 0x9910, RZ ;  /* 0x00009910001c7816 */ /* 0x000fe200000000ff */
[----:B------:R-:W3:Y:S04]  /*398f0*/  LDL.LU R36, [R1+0x578] ;  /* 0x0005780001247983 */ /* 0x000ee80000300800 */
[----:B--2---:R2:W-:Y:S01]  /*39900*/  @P4 STG.E.U8 desc[UR24][R30.64], R0 ;  /* 0x000000001e004986 */ /* 0x0045e2000c101118 */
[----:B------:R-:W-:Y:S01]  /*39910*/  ISETP.LT.AND P4, PT, R37, UR9, !P5 ;  /* 0x0000000925007c0c */ /* 0x000fe2000ef81270 */
[C---:B------:R-:W-:Y:S01]  /*39920*/  VIADD R26, R66.reuse, 0x5e ;  /* 0x0000005e421a7836 */ /* 0x040fe20000000000 */
[----:B------:R-:W4:Y:S01]  /*39930*/  LDCU UR9, c[0x0][0x398] ;  /* 0x00007300ff0977ac */ /* 0x000f220008000800 */
[----:B------:R-:W-:Y:S01]  /*39940*/  @P6 STG.E.U8 desc[UR24][R72.64], R27 ;  /* 0x0000001b48006986 */ /* 0x000fe2000c101118 */
[----:B--2---:R-:W-:-:S03]  /*39950*/  VIADD R0, R66, 0x5f ;  /* 0x0000005f42007836 */ /* 0x004fc60000000000 */
[----:B------:R-:W2:Y:S01]  /*39960*/  LDL.LU.64 R30, [R1+0x4d8] ;  /* 0x0004d800011e7983 */ /* 0x000ea20000300a00 */
[----:B-----5:R-:W-:-:S05]  /*39970*/  F2FP.SATFINITE.E5M2.F32.PACK_AB_MERGE_C R32, R33, R32, RZ ;  /* 0x000000202120723e */ /* 0x020fca00048060ff */
[----:B------:R5:W-:Y:S01]  /*39980*/  @P4 STG.E.U8 desc[UR24][R34.64], R32 ;  /* 0x0000002022004986 */ /* 0x000be2000c101118 */
[----:B-1----:R-:W-:Y:S01]  /*39990*/  ISETP.GE.AND P4, PT, R0, UR4, PT ;  /* 0x0000000400007c0c */ /* 0x002fe2000bf86270 */
[----:B------:R-:W1:Y:S01]  /*399a0*/  LDCU UR4, c[0x0][0x39c] ;  /* 0x00007380ff0477ac */ /* 0x000e620008000800 */
[----:B------:R-:W-:Y:S01]  /*399b0*/  SHF.R.S32.HI R0, RZ, 0x8, R28 ;  /* 0x00000008ff007819 */ /* 0x000fe2000001141c */
[----:B-----5:R-:W5:Y:S04]  /*399c0*/  LDL.LU.64 R34, [R1+0x4d0] ;  /* 0x0004d00001227983 */ /* 0x020f680000300a00 */
[----:B------:R-:W3:Y:S01]  /*399d0*/  LDL.LU R28, [R1+0x57c] ;  /* 0x00057c00011c7983 */ /* 0x000ee20000300800 */
[----:B------:R-:W-:Y:S01]  /*399e0*/  ISETP.GE.AND P2, PT, R26, UR6, PT ;  /* 0x000000061a007c0c */ /* 0x000fe2000bf46270 */
[----:B------:R-:W1:Y:S01]  /*399f0*/  LDCU UR6, c[0x0][0x398] ;  /* 0x00007300ff0677ac */ /* 0x000e620008000800 */
[----:B------:R-:W-:-:S02]  /*39a00*/  ISETP.LT.AND P5, PT, R67, UR10, !P3 ;  /* 0x0000000a43007c0c */ /* 0x000fc4000dfa1270 */
[----:B0-----:R-:W-:Y:S01]  /*39a10*/  ISETP.LT.AND P6, PT, R71, UR12, !P3 ;  /* 0x0000000c47007c0c */ /* 0x001fe2000dfc1270 */
[----:B------:R-:W0:Y:S01]  /*39a20*/  LDCU UR10, c[0x0][0x398] ;  /* 0x00007300ff0a77ac */ /* 0x000e220008000800 */
[----:B------:R-:W-:Y:S02]  /*39a30*/  PRMT R26, R29, 0x9910, RZ ;  /* 0x000099101d1a7816 */ /* 0x000fe400000000ff */
[----:B------:R-:W3:Y:S01]  /*39a40*/  LDL.LU R29, [R1+0x584] ;  /* 0x00058400011d7983 */ /* 0x000ee20000300800 */
[----:B------:R-:W0:Y:S01]  /*39a50*/  LDCU UR12, c[0x0][0x398] ;  /* 0x00007300ff0c77ac */ /* 0x000e220008000800 */
[----:B------:R-:W-:Y:S02]  /*39a60*/  SHF.R.S32.HI R26, RZ, 0x8, R26 ;  /* 0x00000008ff1a7819 */ /* 0x000fe4000001141a */
[----:B------:R-:W3:Y:S04]  /*39a70*/  LDL.LU R73, [R1+0x378] ;  /* 0x0003780001497983 */ /* 0x000ee80000300800 */
[----:B------:R0:W-:Y:S01]  /*39a80*/  @P5 STG.E.U8 desc[UR24][R68.64], R26 ;  /* 0x0000001a44005986 */ /* 0x0001e2000c101118 */
[----:B-1----:R-:W-:-:S03]  /*39a90*/  ISETP.LT.AND P5, PT, R41, UR6, !P3 ;  /* 0x0000000629007c0c */ /* 0x002fc6000dfa1270 */
[----:B------:R1:W-:Y:S01]  /*39aa0*/  @P6 STG.E.U8 desc[UR24][R38.64], R0 ;  /* 0x0000000026006986 */ /* 0x0003e2000c101118 */
[----:B----4-:R-:W-:Y:S01]  /*39ab0*/  ISETP.LT.AND P6, PT, R37, UR9, !P3 ;  /* 0x0000000925007c0c */ /* 0x010fe2000dfc1270 */
[----:B------:R-:W4:Y:S02]  /*39ac0*/  LDCU UR6, c[0x0][0x398] ;  /* 0x00007300ff0677ac */ /* 0x000f240008000800 */
[----:B------:R-:W4:Y:S01]  /*39ad0*/  LDL.LU R70, [R1+0x37c] ;  /* 0x00037c0001467983 */ /* 0x000f220000300800 */
[----:B------:R-:W2:Y:S01]  /*39ae0*/  LDCU UR9, c[0x0][0x398] ;  /* 0x00007300ff0977ac */ /* 0x000ea20008000800 */
[----:B0-----:R-:W-:Y:S02]  /*39af0*/  PRMT R26, R32, 0x9910, RZ ;  /* 0x00009910201a7816 */ /* 0x001fe400000000ff */
[----:B------:R-:W4:Y:S01]  /*39b00*/  LDL.LU R72, [R1+0x178] ;  /* 0x0001780001487983 */ /* 0x000f220000300800 */
[----:B-1----:R-:W-:-:S03]  /*39b10*/  PRMT R0, R27, 0x9910, RZ ;  /* 0x000099101b007816 */ /* 0x002fc600000000ff */
[----:B------:R-:W4:Y:S01]  /*39b20*/  LDL.LU R40, [R1+0x17c] ;  /* 0x00017c0001287983 */ /* 0x000f220000300800 */
[----:B------:R-:W-:Y:S02]  /*39b30*/  SHF.R.S32.HI R26, RZ, 0x8, R26 ;  /* 0x00000008ff1a7819 */ /* 0x000fe4000001141a */
[----:B------:R-:W-:Y:S01]  /*39b40*/  SHF.R.S32.HI R0, RZ, 0x8, R0 ;  /* 0x00000008ff007819 */ /* 0x000fe20000011400 */
[----:B------:R-:W4:Y:S04]  /*39b50*/  LDL.LU.64 R68, [R1+0x4c0] ;  /* 0x0004c00001447983 */ /* 0x000f280000300a00 */
[----:B------:R-:W4:Y:S04]  /*39b60*/  LDL.LU.64 R38, [R1+0x4b8] ;  /* 0x0004b80001267983 */ /* 0x000f280000300a00 */
[----:B------:R-:W4:Y:S04]  /*39b70*/  LDL.LU R27, [R1+0x580] ;  /* 0x00058000011b7983 */ /* 0x000f280000300800 */
[----:B------:R-:W4:Y:S04]  /*39b80*/  LDL.LU.64 R32, [R1+0x4b0] ;  /* 0x0004b00001207983 */ /* 0x000f280000300a00 */
[----:B--2---:R0:W-:Y:S04]  /*39b90*/  @P5 STG.E.U8 desc[UR24][R30.64], R0 ;  /* 0x000000001e005986 */ /* 0x0041e8000c101118 */
[----:B-----5:R1:W-:Y:S01]  /*39ba0*/  @P6 STG.E.U8 desc[UR24][R34.64], R26 ;  /* 0x0000001a22006986 */ /* 0x0203e2000c101118 */
[----:B---3--:R-:W-:-:S03]  /*39bb0*/  F2FP.SATFINITE.E5M2.F32.PACK_AB_MERGE_C R28, R28, R36, RZ ;  /* 0x000000241c1c723e */ /* 0x008fc600048060ff */
[----:B------:R-:W2:Y:S04]  /*39bc0*/  LDL.LU R36, [R1+0xd88] ;  /* 0x000d880001247983 */ /* 0x000ea80000300800 */
[----:B0-----:R-:W3:Y:S04]  /*39bd0*/  LDL.LU.64 R30, [R1+0x4a8] ;  /* 0x0004a800011e7983 */ /* 0x001ee80000300a00 */
[----:B-1----:R-:W5:Y:S01]  /*39be0*/  LDL.LU.64 R34, [R1+0xd80] ;  /* 0x000d800001227983 */ /* 0x002f620000300a00 */
[----:B------:R-:W-:Y:S01]  /*39bf0*/  ISETP.LT.AND P3, PT, R67, UR10, !P2 ;  /* 0x0000000a43007c0c */ /* 0x000fe2000d761270 */
[----:B------:R-:W0:Y:S01]  /*39c00*/  LDCU UR10, c[0x0][0x398] ;  /* 0x00007300ff0a77ac */ /* 0x000e220008000800 */
[----:B------:R-:W-:Y:S01]  /*39c10*/  ISETP.LT.AND P6, PT, R71, UR12, !P2 ;  /* 0x0000000c47007c0c */ /* 0x000fe2000d7c1270 */
[----:B------:R-:W1:Y:S10]  /*39c20*/  LDCU UR12, c[0x0][0x398] ;  /* 0x00007300ff0c77ac */ /* 0x000e740008000800 */
[----:B-----5:R5:W-:Y:S04]  /*39c30*/  @P3 STG.E.U8 desc[UR24][R34.64], R28 ;  /* 0x0000001c22003986 */ /* 0x020be8000c101118 */
[----:B-----5:R-:W5:Y:S01]  /*39c40*/  LDL.LU.64 R34, [R1+0xd78] ;  /* 0x000d780001227983 */ /* 0x020f620000300a00 */
[----:B----4-:R-:W-:-:S02]  /*39c50*/  ISETP.LT.AND P3, PT, R41, UR6, !P2 ;  /* 0x0000000629007c0c */ /* 0x010fc4000d761270 */
[----:B------:R-:W-:Y:S01]  /*39c60*/  F2FP.SATFINITE.E5M2.F32.PACK_AB_MERGE_C R29, R29, R27, RZ ;  /* 0x0000001b1d1d723e */ /* 0x000fe200048060ff */
[----:B------:R-:W-:Y:S01]  /*39c70*/  VIADD R0, R66, 0x60 ;  /* 0x0000006042007836 */ /* 0x000fe20000000000 */
[----:B------:R-:W-:Y:S01]  /*39c80*/  ISETP.LT.AND P2, PT, R37, UR9, !P2 ;  /* 0x0000000925007c0c */ /* 0x000fe2000d741270 */
[----:B------:R-:W4:Y:S01]  /*39c90*/  LDCU UR9, c[0x0][0x398] ;  /* 0x00007300ff0977ac */ /* 0x000f220008000800 */
[----:B------:R-:W-:Y:S02]  /*39ca0*/  F2FP.SATFINITE.E5M2.F32.PACK_AB_MERGE_C R27, R70, R73, RZ ;  /* 0x00000049461b723e */ /* 0x000fe400048060ff */
[----:B------:R-:W-:Y:S01]  /*39cb0*/  F2FP.SATFINITE.E5M2.F32.PACK_AB_MERGE_C R26, R40, R72, RZ ;  /* 0x00000048281a723e */ /* 0x000fe200048060ff */
[----:B------:R-:W1:Y:S01]  /*39cc0*/  LDCU UR6, c[0x0][0x39c] ;  /* 0x00007380ff0677ac */ /* 0x000e620008000800 */
[----:B------:R-:W2:Y:S01]  /*39cd0*/  LDL.LU.64 R72, [R1+0x4a0] ;  /* 0x0004a00001487983 */ /* 0x000ea20000300a00 */
[----:B------:R-:W-:-:S03]  /*39ce0*/  ISETP.GE.AND P5, PT, R0, UR4, PT ;  /* 0x0000000400007c0c */ /* 0x000fc6000bfa6270 */
[----:B------:R3:W-:Y:S01]  /*39cf0*/  @P6 STG.E.U8 desc[UR24][R68.64], R27 ;  /* 0x0000001b44006986 */ /* 0x0007e2000c101118 */
[----:B------:R-:W-:Y:S01]  /*39d00*/  PRMT R0, R28, 0x9910, RZ ;  /* 0x000099101c007816 */ /* 0x000fe200000000ff */
[----:B------:R-:W1:Y:S02]  /*39d10*/  LDCU UR4, c[0x0][0x39c] ;  /* 0x00007380ff0477ac */ /* 0x000e640008000800 */
[----:B------:R4:W-:Y:S01]  /*39d20*/  @P3 STG.E.U8 desc[UR24][R38.64], R26 ;  /* 0x0000001a26003986 */ /* 0x0009e2000c101118 */
[----:B0-----:R-:W-:Y:S01]  /*39d30*/  ISETP.LT.AND P6, PT, R67, UR10, !P4 ;  /* 0x0000000a43007c0c */ /* 0x001fe2000e7c1270 */
[----:B------:R-:W0:Y:S02]  /*39d40*/  LDCU UR10, c[0x0][0x398] ;  /* 0x00007300ff0a77ac */ /* 0x000e240008000800 */
[----:B---3--:R-:W3:Y:S04]  /*39d50*/  LDL.LU.64 R68, [R1+0x498] ;  /* 0x0004980001447983 */ /* 0x008ee80000300a00 */
[----:B----4-:R-:W4:Y:S01]  /*39d60*/  LDL.LU.64 R38, [R1+0x490] ;  /* 0x0004900001267983 */ /* 0x010f220000300a00 */
[----:B------:R-:W-:Y:S01]  /*39d70*/  ISETP.LT.AND P3, PT, R41, UR9, !P4 ;  /* 0x0000000929007c0c */ /* 0x000fe2000e761270 */
[----:B------:R-:W0:Y:S02]  /*39d80*/  LDCU UR9, c[0x0][0x398] ;  /* 0x00007300ff0977ac */ /* 0x000e240008000800 */
[----:B------:R-:W2:Y:S01]  /*39d90*/  LDL.LU R28, [R1+0x380] ;  /* 0x00038000011c7983 */ /* 0x000ea20000300800 */
[----:B-----5:R-:W-:-:S03]  /*39da0*/  F2FP.SATFINITE.E5M2.F32.PACK_AB_MERGE_C R34, R35, R34, RZ ;  /* 0x000000222322723e */ /* 0x020fc600048060ff */
[----:B------:R-:W5:Y:S04]  /*39db0*/  LDL.LU R35, [R1+0x384] ;  /* 0x0003840001237983 */ /* 0x000f680000300800 */
[----:B------:R0:W-:Y:S01]  /*39dc0*/  @P2 STG.E.U8 desc[UR24][R32.64], R34 ;  /* 0x0000002220002986 */ /* 0x0001e2000c101118 */
[----:B-1----:R-:W-:Y:S01]  /*39dd0*/  ISETP.LT.AND P2, PT, R71, UR12, !P4 ;  /* 0x0000000c47007c0c */ /* 0x002fe2000e741270 */
[----:B------:R-:W1:Y:S02]  /*39de0*/  LDCU UR12, c[0x0][0x398] ;  /* 0x00007300ff0c77ac */ /* 0x000e640008000800 */
[----:B------:R-:W5:Y:S01]  /*39df0*/  LDL.LU R70, [R1+0x180] ;  /* 0x0001800001467983 */ /* 0x000f620000300800 */
[----:B------:R-:W-:Y:S01]  /*39e00*/  ISETP.LT.AND P4, PT, R37, UR14, !P4 ;  /* 0x0000000e25007c0c */ /* 0x000fe2000e781270 */
[----:B------:R-:W1:Y:S02]  /*39e10*/  LDCU UR14, c[0x0][0x398] ;  /* 0x00007300ff0e77ac */ /* 0x000e640008000800 */
[----:B------:R-:W5:Y:S04]  /*39e20*/  LDL.LU R40, [R1+0x184] ;  /* 0x0001840001287983 */ /* 0x000f680000300800 */
[----:B0-----:R-:W5:Y:S04]  /*39e30*/  LDL.LU.64 R32, [R1+0x480] ;  /* 0x0004800001207983 */ /* 0x001f680000300a00 */
[----:B------:R-:W5:Y:S01]  /*39e40*/  LDL.LU R37, [R1+0xd70] ;  /* 0x000d700001257983 */ /* 0x000f620000300800 */
[----:B------:R-:W-:-:S02]  /*39e50*/  SHF.R.S32.HI R0, RZ, 0x8, R0 ;  /* 0x00000008ff007819 */ /* 0x000fc40000011400 */
[----:B------:R-:W-:-:S03]  /*39e60*/  PRMT R27, R27, 0x9910, RZ ;  /* 0x000099101b1b7816 */ /* 0x000fc600000000ff */
[----:B------:R0:W-:Y:S01]  /*39e70*/  @P6 STG.E.U8 desc[UR24][R30.64], R0 ;  /* 0x000000001e006986 */ /* 0x0001e2000c101118 */
[----:B------:R-:W-:Y:S01]  /*39e80*/  PRMT R34, R34, 0x9910, RZ ;  /* 0x0000991022227816 */ /* 0x000fe200000000ff */
[----:B0-----:R-:W-:Y:S01]  /*39e90*/  IMAD.MOV.U32 R0, RZ, RZ, R27 ;  /* 0x000000ffff007224 */ /* 0x001fe200078e001b */
[----:B------:R-:W-:Y:S01]  /*39ea0*/  PRMT R26, R26, 0x9910, RZ ;  /* 0x000099101a1a7816 */ /* 0x000fe200000000ff */
[----:B------:R-:W5:Y:S03]  /*39eb0*/  LDL.LU.64 R30, [R1+0x478] ;  /* 0x00047800011e7983 */ /* 0x000f660000300a00 */
[----:B------:R-:W-:-:S05]  /*39ec0*/  SHF.R.S32.HI R0, RZ, 0x8, R0 ;  /* 0x00000008ff007819 */ /* 0x000fca0000011400 */
[----:B--2---:R0:W-:Y:S01]  /*39ed0*/  @P2 STG.E.U8 desc[UR24][R72.64], R0 ;  /* 0x0000000048002986 */ /* 0x0041e2000c101118 */
[----:B------:R-:W-:Y:S01]  /*39ee0*/  ISETP.LT.AND P2, PT, R67, UR10, !P5 ;  /* 0x0000000a43007c0c */ /* 0x000fe2000ef41270 */
[----:B------:R-:W2:Y:S01]  /*39ef0*/  LDCU UR10, c[0x0][0x398] ;  /* 0x00007300ff0a77ac */ /* 0x000ea20008000800 */
[----:B------:R-:W-:Y:S01]  /*39f00*/  SHF.R.S32.HI R26, RZ, 0x8, R26 ;  /* 0x00000008ff1a7819 */ /* 0x000fe2000001141a */
[----:B0-----:R-:W-:Y:S02]  /*39f10*/  IMAD.MOV.U32 R0, RZ, RZ, R34 ;  /* 0x000000ffff007224 */ /* 0x001fe400078e0022 */
[----:B------:R-:W2:Y:S03]  /*39f20*/  LDL.LU R34, [R1+0x708] ;  /* 0x0007080001227983 */ /* 0x000ea60000300800 */
[----:B------:R-:W-:Y:S01]  /*39f30*/  SHF.R.S32.HI R0, RZ, 0x8, R0 ;  /* 0x00000008ff007819 */ /* 0x000fe20000011400 */
[----:B---3--:R-:W-:Y:S04]  /*39f40*/  @P3 STG.E.U8 desc[UR24][R68.64], R26 ;  /* 0x0000001a44003986 */ /* 0x008fe8000c101118 */
[----:B----4-:R0:W-:Y:S04]  /*39f50*/  @P4 STG.E.U8 desc[UR24][R38.64], R0 ;  /* 0x0000000026004986 */ /* 0x0101e8000c101118 */
[----:B0-----:R-:W3:Y:S04]  /*39f60*/  LDL.LU.64 R38, [R1+0x470] ;  /* 0x0004700001267983 */ /* 0x001ee80000300a00 */
[----:B------:R-:W4:Y:S04]  /*39f70*/  LDL.LU.64 R72, [R1+0x468] ;  /* 0x0004680001487983 */ /* 0x000f280000300a00 */
[----:B------:R-:W3:Y:S04]  /*39f80*/  LDL.LU.64 R68, [R1+0x460] ;  /* 0x0004600001447983 */ /* 0x000ee80000300a00 */
[----:B-----5:R0:W-:Y:S04]  /*39f90*/  @P2 STG.E.U8 desc[UR24][R36.64], R29 ;  /* 0x0000001d24002986 */ /* 0x0201e8000c101118 */
[----:B0-----:R-:W5:Y:S01]  /*39fa0*/  LDL.LU.64 R36, [R1+0xd68] ;  /* 0x000d680001247983 */ /* 0x001f620000300a00 */
[----:B-1----:R-:W-:Y:S01]  /*39fb0*/  ISETP.LT.AND P4, PT, R71, UR12, !P5 ;  /* 0x0000000c47007c0c */ /* 0x002fe2000ef81270 */
[----:B------:R-:W-:Y:S01]  /*39fc0*/  VIADD R0, R66, 0x61 ;  /* 0x0000006142007836 */ /* 0x000fe20000000000 */
[----:B------:R-:W-:Y:S01]  /*39fd0*/  ISETP.LT.AND P6, PT, R41, UR16, !P5 ;  /* 0x0000001029007c0c */ /* 0x000fe2000efc1270 */
[----:B------:R-:W0:Y:S03]  /*39fe0*/  LDCU UR12, c[0x0][0x398] ;  /* 0x00007300ff0c77ac */ /* 0x000e260008000800 */
[----:B------:R-:W-:Y:S01]  /*39ff0*/  ISETP.GE.AND P3, PT, R0, UR4, PT ;  /* 0x0000000400007c0c */ /* 0x000fe2000bf66270 */
[----:B------:R-:W1:Y:S01]  /*3a000*/  LDCU UR4, c[0x0][0x39c] ;  /* 0x00007380ff0477ac */ /* 0x000e620008000800 */
[----:B------:R-:W-:-:S02]  /*3a010*/  F2FP.SATFINITE.E5M2.F32.PACK_AB_MERGE_C R0, R35, R28, RZ ;  /* 0x0000001c2300723e */ /* 0x000fc400048060ff */
[----:B------:R-:W-:Y:S01]  /*3a020*/  F2FP.SATFINITE.E5M2.F32.PACK_AB_MERGE_C R27, R40, R70, RZ ;  /* 0x00000046281b723e */ /* 0x000fe200048060ff */
[----:B------:R-:W-:Y:S01]  /*3a030*/  VIADD R26, R66, 0x62 ;  /* 0x00000062421a7836 */ /* 0x000fe20000000000 */
[----:B------:R-:W-:Y:S01]  /*3a040*/  PRMT R28, R0, 0x9910, RZ ;  /* 0x00009910001c7816 */ /* 0x000fe200000000ff */
[----:B------:R0:W-:Y:S01]  /*3a050*/  @P4 STG.E.U8 desc[UR24][R32.64], R0 ;  /* 0x0000000020004986 */ /* 0x0001e2000c101118 */
[----:B------:R-:W1:Y:S03]  /*3a060*/  LDCU UR16, c[0x0][0x398] ;  /* 0x00007300ff1077ac */ /* 0x000e660008000800 */
[----:B------:R-:W-:Y:S04]  /*3a070*/  @P6 STG.E.U8 desc[UR24][R30.64], R27 ;  /* 0x0000001b1e006986 */ /* 0x000fe8000c101118 */
[----:B------:R-:W4:Y:S01]  /*3a080*/  LDL.LU R40, [R1+0x588] ;  /* 0x0005880001287983 */ /* 0x000f220000300800 */
[----:B0-----:R-:W-:-:S03]  /*3a090*/  VIADD R0, R66, 0x63 ;  /* 0x0000006342007836 */ /* 0x001fc60000000000 */
[----:B------:R-:W4:Y:S01]  /*3a0a0*/  LDL.LU.64 R32, [R1+0x458] ;  /* 0x0004580001207983 */ /* 0x000f220000300a00 */
[----:B--2---:R-:W-:Y:S01]  /*3a0b0*/  ISETP.LT.AND P4, PT, R34, UR9, !P5 ;  /* 0x0000000922007c0c */ /* 0x004fe2000ef81270 */
[----:B------:R-:W0:Y:S01]  /*3a0c0*/  LDCU UR9, c[0x0][0x398] ;  /* 0x00007300ff0977ac */ /* 0x000e220008000800 */
[----:B-----5:R-:W-:-:S11]  /*3a0d0*/  F2FP.SATFINITE.E5M2.F32.PACK_AB_MERGE_C R36, R37, R36, RZ ;  /* 0x000000242524723e */ /* 0x020fd600048060ff */
[----:B---3--:R2:W-:Y:S01]  /*3a0e0*/  @P4 STG.E.U8 desc[UR24][R38.64], R36 ;  /* 0x0000002426004986 */ /* 0x0085e2000c101118 */
[----:B-1----:R-:W-:Y:S01]  /*3a0f0*/  ISETP.GE.AND P4, PT, R0, UR4, PT ;  /* 0x0000000400007c0c */ /* 0x002fe2000bf86270 */
[----:B------:R-:W1:Y:S01]  /*3a100*/  LDCU UR4, c[0x0][0x39c] ;  /* 0x00007380ff0477ac */ /* 0x000e620008000800 */
[----:B------:R-:W-:Y:S01]  /*3a110*/  SHF.R.S32.HI R0, RZ, 0x8, R28 ;  /* 0x00000008ff007819 */ /* 0x000fe2000001141c */
[----:B--2---:R-:W2:Y:S04]  /*3a120*/  LDL.LU.64 R38, [R1+0x450] ;  /* 0x0004500001267983 */ /* 0x004ea80000300a00 */
[----:B------:R-:W3:Y:S01]  /*3a130*/  LDL.LU R28, [R1+0x58c] ;  /* 0x00058c00011c7983 */ /* 0x000ee20000300800 */
[----:B------:R-:W-:Y:S01]  /*3a140*/  ISETP.GE.AND P2, PT, R26, UR6, PT ;  /* 0x000000061a007c0c */ /* 0x000fe2000bf46270 */
[----:B------:R-:W5:Y:S01]  /*3a150*/  LDCU UR6, c[0x0][0x398] ;  /* 0x00007300ff0677ac */ /* 0x000f620008000800 */
[----:B------:R-:W-:-:S02]  /*3a160*/  ISETP.LT.AND P5, PT, R67, UR10, !P3 ;  /* 0x0000000a43007c0c */ /* 0x000fc4000dfa1270 */
[----:B------:R-:W-:Y:S01]  /*3a170*/  ISETP.LT.AND P6, PT, R71, UR12, !P3 ;  /* 0x0000000c47007c0c */ /* 0x000fe2000dfc1270 */
[----:B------:R-:W0:Y:S01]  /*3a180*/  LDCU UR10, c[0x0][0x398] ;  /* 0x00007300ff0a77ac */ /* 0x000e220008000800 */
[----:B------:R-:W-:Y:S02]  /*3a190*/  PRMT R26, R29, 0x9910, RZ ;  /* 0x000099101d1a7816 */ /* 0x000fe400000000ff */
[----:B------:R-:W3:Y:S01]  /*3a1a0*/  LDL.LU R29, [R1+0x594] ;  /* 0x00059400011d7983 */ /* 0x000ee20000300800 */
[----:B------:R-:W1:Y:S01]  /*3a1b0*/  LDCU UR12, c[0x0][0x398] ;  /* 0x00007300ff0c77ac */ /* 0x000e620008000800 */
[----:B------:R-:W-:Y:S02]  /*3a1c0*/  SHF.R.S32.HI R26, RZ, 0x8, R26 ;  /* 0x00000008ff1a7819 */ /* 0x000fe4000001141a */
[----:B------:R-:W3:Y:S04]  /*3a1d0*/  LDL.LU R35, [R1+0x388] ;  /* 0x0003880001237983 */ /* 0x000ee80000300800 */
[----:B----4-:R4:W-:Y:S01]  /*3a1e0*/  @P5 STG.E.U8 desc[UR24][R72.64], R26 ;  /* 0x0000001a48005986 */ /* 0x0109e2000c101118 */
[----:B-----5:R-:W-:-:S03]  /*3a1f0*/  ISETP.LT.AND P5, PT, R41, UR6, !P3 ;  /* 0x0000000629007c0c */ /* 0x020fc6000dfa1270 */
[----:B------:R5:W-:Y:S01]  /*3a200*/  @P6 STG.E.U8 desc[UR24][R68.64], R0 ;  /* 0x0000000044006986 */ /* 0x000be2000c101118 */
[----:B0-----:R-:W-:Y:S01]  /*3a210*/  ISETP.LT.AND P6, PT, R34, UR9, !P3 ;  /* 0x0000000922007c0c */ /* 0x001fe2000dfc1270 */
[----:B------:R-:W0:Y:S02]  /*3a220*/  LDCU UR6, c[0x0][0x398] ;  /* 0x00007300ff0677ac */ /* 0x000e240008000800 */
[----:B------:R-:W3:Y:S01]  /*3a230*/  LDL.LU R30, [R1+0x38c] ;  /* 0x00038c00011e7983 */ /* 0x000ee20000300800 */
[----:B------:R-:W0:Y:S01]  /*3a240*/  LDCU UR9, c[0x0][0x398] ;  /* 0x00007300ff0977ac */ /* 0x000e220008000800 */
[----:B----4-:R-:W-:Y:S02]  /*3a250*/  PRMT R26, R36, 0x9910, RZ ;  /* 0x00009910241a7816 */ /* 0x010fe400000000ff */
[----:B------:R-:W4:Y:S01]  /*3a260*/  LDL.LU R31, [R1+0x188] ;  /* 0x00018800011f7983 */ /* 0x000f220000300800 */
[----:B-----5:R-:W-:-:S03]  /*3a270*/  PRMT R0, R27, 0x9910, RZ ;  /* 0x000099101b007816 */ /* 0x020fc600000000ff */
[----:B------:R-:W4:Y:S01]  /*3a280*/  LDL.LU R70, [R1+0x18c] ;  /* 0x00018c0001467983 */ /* 0x000f220000300800 */
[----:B------:R-:W-:Y:S02]  /*3a290*/  SHF.R.S32.HI R26, RZ, 0x8, R26 ;  /* 0x00000008ff1a7819 */ /* 0x000fe4000001141a */
[----:B------:R-:W-:Y:S01]  /*3a2a0*/  SHF.R.S32.HI R0, RZ, 0x8, R0 ;  /* 0x00000008ff007819 */ /* 0x000fe20000011400 */
[----:B------:R-:W5:Y:S04]  /*3a2b0*/  LDL.LU.64 R72, [R1+0x440] ;  /* 0x0004400001487983 */ /* 0x000f680000300a00 */
[----:B------:R-:W4:Y:S04]  /*3a2c0*/  LDL.LU.64 R68, [R1+0x438] ;  /* 0x0004380001447983 */ /* 0x000f280000300a00 */
[----:B------:R-:W4:Y:S04]  /*3a2d0*/  LDL.LU R27, [R1+0x590] ;  /* 0x00059000011b7983 */ /* 0x000f280000300800 */
[----:B------:R-:W4:Y:S04]  /*3a2e0*/  LDL.LU.64 R36, [R1+0x430] ;  /* 0x0004300001247983 */ /* 0x000f280000300a00 */
[----:B------:R0:W-:Y:S04]  /*3a2f0*/  @P5 STG.E.U8 desc[UR24][R32.64], R0 ;  /* 0x0000000020005986 */ /* 0x0001e8000c101118 */
[----:B--2---:R2:W-:Y:S01]  /*3a300*/  @P6 STG.E.U8 desc[UR24][R38.64], R26 ;  /* 0x0000001a26006986 */ /* 0x0045e2000c101118 */
[----:B---3--:R-:W-:-:S03]  /*3a310*/  F2FP.SATFINITE.E5M2.F32.PACK_AB_MERGE_C R28, R28, R40, RZ ;  /* 0x000000281c1c723e */ /* 0x008fc600048060ff */
[----:B------:R-:W3:Y:S04]  /*3a320*/  LDL.LU R40, [R1+0xd60] ;  /* 0x000d600001287983 */ /* 0x000ee80000300800 */
[----:B0-----:R-:W3:Y:S04]  /*3a330*/  LDL.LU.64 R32, [R1+0x428] ;  /* 0x0004280001207983 */ /* 0x001ee80000300a00 */
[----:B--2---:R-:W2:Y:S01]  /*3a340*/  LDL.LU.64 R38, [R1+0xd58] ;  /* 0x000d580001267983 */ /* 0x004ea20000300a00 */
[----:B------:R-:W-:Y:S01]  /*3a350*/  ISETP.LT.AND P3, PT, R67, UR10, !P2 ;  /* 0x0000000a43007c0c */ /* 0x000fe2000d761270 */
[----:B------:R-:W0:-:S12]  /*3a360*/  LDCU UR10, c[0x0][0x398] ;  /* 0x00007300ff0a77ac */ /* 0x000e180008000800 */
[----:B--2---:R2:W-:Y:S04]  /*3a370*/  @P3 STG.E.U8 desc[UR24][R38.64], R28 ;  /* 0x0000001c26003986 */ /* 0x0045e8000c101118 */
[----:B--2---:R-:W2:Y:S01]  /*3a380*/  LDL.LU.64 R38, [R1+0xd50] ;  /* 0x000d500001267983 */ /* 0x004ea20000300a00 */
[----:B------:R-:W-:Y:S02]  /*3a390*/  ISETP.LT.AND P3, PT, R41, UR6, !P2 ;  /* 0x0000000629007c0c */ /* 0x000fe4000d761270 */
[----:B----4-:R-:W-:Y:S01]  /*3a3a0*/  F2FP.SATFINITE.E5M2.F32.PACK_AB_MERGE_C R29, R29, R27, RZ ;  /* 0x0000001b1d1d723e */ /* 0x010fe200048060ff */
[----:B------:R-:W4:Y:S01]  /*3a3b0*/  LDL.LU R41, [R1+0xd48] ;  /* 0x000d480001297983 */ /* 0x000f220000300800 */
[----:B------:R-:W-:Y:S01]  /*3a3c0*/  F2FP.SATFINITE.E5M2.F32.PACK_AB_MERGE_C R27, R30, R35, RZ ;  /* 0x000000231e1b723e */ /* 0x000fe200048060ff */
[----:B------:R-:W-:Y:S01]  /*3a3d0*/  VIADD R0, R66, 0x64 ;  /* 0x0000006442007836 */ /* 0x000fe20000000000 */
[----:B------:R-:W-:Y:S01]  /*3a3e0*/  F2FP.SATFINITE.E5M2.F32.PACK_AB_MERGE_C R26, R70, R31, RZ ;  /* 0x0000001f461a723e */ /* 0x000fe200048060ff */
[----:B------:R-:W0:Y:S01]  /*3a3f0*/  LDCU UR6, c[0x0][0x39c] ;  /* 0x00007380ff0677ac */ /* 0x000e220008000800 */
[----:B-1----:R-:W-:Y:S01]  /*3a400*/  ISETP.LT.AND P6, PT, R71, UR12, !P2 ;  /* 0x0000000c47007c0c */ /* 0x002fe2000d7c1270 */
[----:B------:R-:W3:Y:S01]  /*3a410*/  LDL.LU.64 R30, [R1+0x420] ;  /* 0x00042000011e7983 */ /* 0x000ee20000300a00 */
[----:B------:R-:W1:Y:S11]  /*3a420*/  LDCU UR12, c[0x0][0x398] ;  /* 0x00007300ff0c77ac */ /* 0x000e760008000800 */
[----:B-----5:R5:W-:Y:S04]  /*3a430*/  @P6 STG.E.U8 desc[UR24][R72.64], R27 ;  /* 0x0000001b48006986 */ /* 0x020be8000c101118 */
[----:B------:R0:W-:Y:S01]  /*3a440*/  @P3 STG.E.U8 desc[UR24][R68.64], R26 ;  /* 0x0000001a44003986 */ /* 0x0001e2000c101118 */
[----:B--2---:R-:W-:-:S03]  /*3a450*/  F2FP.SATFINITE.E5M2.F32.PACK_AB_MERGE_C R38, R39, R38, RZ ;  /* 0x000000262726723e */ /* 0x004fc600048060ff */
[----:B------:R-:W2:Y:S04]  /*3a460*/  LDL.LU R39, [R1+0x70c] ;  /* 0x00070c0001277983 */ /* 0x000ea80000300800 */
[----:B-----5:R-:W5:Y:S04]  /*3a470*/  LDL.LU.64 R72, [R1+0x418] ;  /* 0x0004180001487983 */ /* 0x020f680000300a00 */
[----:B0-----:R-:W4:Y:S01]  /*3a480*/  LDL.LU.64 R68, [R1+0x410] ;  /* 0x0004100001447983 */ /* 0x001f220000300a00 */
[----:B------:R-:W-:Y:S01]  /*3a490*/  ISETP.LT.AND P2, PT, R34, UR9, !P2 ;  /* 0x0000000922007c0c */ /* 0x000fe2000d741270 */
[----:B------:R-:W2:Y:S01]  /*3a4a0*/  LDCU UR9, c[0x0][0x398] ;  /* 0x00007300ff0977ac */ /* 0x000ea20008000800 */
[----:B------:R-:W-:-:S02]  /*3a4b0*/  ISETP.LT.AND P6, PT, R67, UR10, !P4 ;  /* 0x0000000a43007c0c */ /* 0x000fc4000e7c1270 */
[----:B------:R-:W-:Y:S01]  /*3a4c0*/  ISETP.GE.AND P5, PT, R0, UR4, PT ;  /* 0x0000000400007c0c */ /* 0x000fe2000bfa6270 */
[----:B------:R-:W0:Y:S01]  /*3a4d0*/  LDCU UR10, c[0x0][0x398] ;  /* 0x00007300ff0a77ac */ /* 0x000e220008000800 */
[----:B------:R-:W-:Y:S02]  /*3a4e0*/  PRMT R0, R28, 0x9910, RZ ;  /* 0x000099101c007816 */ /* 0x000fe400000000ff */
[----:B------:R-:W-:Y:S01]  /*3a4f0*/  PRMT R27, R27, 0x9910, RZ ;  /* 0x000099101b1b7816 */ /* 0x000fe200000000ff */
[----:B------:R-:W4:Y:S01]  /*3a500*/  LDL.LU R28, [R1+0x394] ;  /* 0x00039400011c7983 */ /* 0x000f220000300800 */
[----:B------:R-:W-:Y:S01]  /*3a510*/  SHF.R.S32.HI R0, RZ, 0x8, R0 ;  /* 0x00000008ff007819 */ /* 0x000fe20000011400 */
[----:B------:R-:W0:Y:S02]  /*3a520*/  LDCU UR4, c[0x0][0x39c] ;  /* 0x00007380ff0477ac */ /* 0x000e240008000800 */
[----:B------:R-:W-:Y:S01]  /*3a530*/  @P2 STG.E.U8 desc[UR24][R36.64], R38 ;  /* 0x0000002624002986 */ /* 0x000fe2000c101118 */
[----:B-1----:R-:W-:Y:S01]  /*3a540*/  ISETP.LT.AND P2, PT, R71, UR12, !P4 ;  /* 0x0000000c47007c0c */ /* 0x002fe2000e741270 */
[----:B------:R-:W1:Y:S02]  /*3a550*/  LDCU UR12, c[0x0][0x398] ;  /* 0x00007300ff0c77ac */ /* 0x000e640008000800 */
[----:B---3--:R3:W-:Y:S01]  /*3a560*/  @P6 STG.E.U8 desc[UR24][R32.64], R0 ;  /* 0x0000000020006986 */ /* 0x0087e2000c101118 */
[----:B------:R-:W-:-:S03]  /*3a570*/  PRMT R26, R26, 0x9910, RZ ;  /* 0x000099101a1a7816 */ /* 0x000fc600000000ff */
[----:B------:R-:W4:Y:S01]  /*3a580*/  LDL.LU R35, [R1+0x190] ;  /* 0x0001900001237983 */ /* 0x000f220000300800 */
[----:B---3--:R-:W-:Y:S01]  /*3a590*/  IMAD.MOV.U32 R0, RZ, RZ, R27 ;  /* 0x000000ffff007224 */ /* 0x008fe200078e001b */
[----:B------:R-:W-:Y:S02]  /*3a5a0*/  PRMT R38, R38, 0x9910, RZ ;  /* 0x0000991026267816 */ /* 0x000fe400000000ff */
[----:B------:R-:W3:Y:S02]  /*3a5b0*/  LDL.LU R70, [R1+0x194] ;  /* 0x0001940001467983 */ /* 0x000ee40000300800 */
[----:B------:R-:W-:Y:S02]  /*3a5c0*/  SHF.R.S32.HI R0, RZ, 0x8, R0 ;  /* 0x00000008ff007819 */ /* 0x000fe40000011400 */
[----:B------:R-:W3:Y:S04]  /*3a5d0*/  LDL.LU.64 R36, [R1+0x400] ;  /* 0x0004000001247983 */ /* 0x000ee80000300a00 */
[----:B------:R1:W-:Y:S01]  /*3a5e0*/  @P2 STG.E.U8 desc[UR24][R30.64], R0 ;  /* 0x000000001e002986 */ /* 0x0003e2000c101118 */
[----:B0-----:R-:W-:Y:S01]  /*3a5f0*/  ISETP.LT.AND P2, PT, R67, UR10, !P5 ;  /* 0x0000000a43007c0c */ /* 0x001fe2000ef41270 */
[----:B------:R-:W0:Y:S01]  /*3a600*/  LDCU UR10, c[0x0][0x398] ;  /* 0x00007300ff0a77ac */ /* 0x000e220008000800 */
[----:B------:R-:W-:Y:S01]  /*3a610*/  SHF.R.S32.HI R26, RZ, 0x8, R26 ;  /* 0x00000008ff1a7819 */ /* 0x000fe2000001141a */
[----:B------:R-:W3:Y:S04]  /*3a620*/  LDL.LU.64 R32, [R1+0x358] ;  /* 0x0003580001207983 */ /* 0x000ee80000300a00 */
[----:B------:R-:W3:Y:S01]  /*3a630*/  LDL.LU R27, [R1+0x390] ;  /* 0x00039000011b7983 */ /* 0x000ee20000300800 */
[----:B-1----:R-:W-:-:S03]  /*3a640*/  IMAD.MOV.U32 R0, RZ, RZ, R38 ;  /* 0x000000ffff007224 */ /* 0x002fc600078e0026 */
[----:B------:R-:W3:Y:S02]  /*3a650*/  LDL.LU.64 R30, [R1+0x350] ;  /* 0x00035000011e7983 */ /* 0x000ee40000300a00 */
[----:B------:R-:W-:Y:S02]  /*3a660*/  SHF.R.S32.HI R0, RZ, 0x8, R0 ;  /* 0x00000008ff007819 */ /* 0x000fe40000011400 */
[C---:B--2---:R-:W-:Y:S01]  /*3a670*/  ISETP.LT.AND P3, PT, R39.reuse, UR9, !P4 ;  /* 0x0000000927007c0c */ /* 0x044fe2000e761270 */
[----:B------:R-:W1:Y:S01]  /*3a680*/  LDCU UR9, c[0x0][0x398] ;  /* 0x00007300ff0977ac */ /* 0x000e620008000800 */
[----:B------:R-:W-:Y:S02]  /*3a690*/  ISETP.LT.AND P4, PT, R34, UR14, !P4 ;  /* 0x0000000e22007c0c */ /* 0x000fe4000e781270 */
[----:B------:R-:W-:Y:S01]  /*3a6a0*/  ISETP.LT.AND P6, PT, R39, UR16, !P5 ;  /* 0x0000001027007c0c */ /* 0x000fe2000efc1270 */
[----:B------:R-:W2:Y:S01]  /*3a6b0*/  LDCU UR14, c[0x0][0x398] ;  /* 0x00007300ff0e77ac */ /* 0x000ea20008000800 */
[----:B------:R-:W0:Y:S07]  /*3a6c0*/  LDCU UR16, c[0x0][0x398] ;  /* 0x00007300ff1077ac */ /* 0x000e2e0008000800 */
[----:B-----5:R5:W-:Y:S04]  /*3a6d0*/  @P3 STG.E.U8 desc[UR24][R72.64], R26 ;  /* 0x0000001a48003986 */ /* 0x020be8000c101118 */
[----:B----4-:R4:W-:Y:S04]  /*3a6e0*/  @P4 STG.E.U8 desc[UR24][R68.64], R0 ;  /* 0x0000000044004986 */ /* 0x0109e8000c101118 */
[----:B------:R0:W-:Y:S04]  /*3a6f0*/  @P2 STG.E.U8 desc[UR24][R40.64], R29 ;  /* 0x0000001d28002986 */ /* 0x0001e8000c101118 */
[----:B-----5:R-:W5:Y:S04]  /*3a700*/  LDL.LU.64 R72, [R1+0x348] ;  /* 0x0003480001487983 */ /* 0x020f680000300a00 */
[----:B----4-:R-:W4:Y:S04]  /*3a710*/  LDL.LU.64 R68, [R1+0x340] ;  /* 0x0003400001447983 */ /* 0x010f280000300a00 */
[----:B0-----:R-:W2:Y:S01]  /*3a720*/  LDL.LU.64 R40, [R1+0xd40] ;  /* 0x000d400001287983 */ /* 0x001ea20000300a00 */
[----:B------:R-:W-:Y:S01]  /*3a730*/  ISETP.LT.AND P4, PT, R71, UR12, !P5 ;  /* 0x0000000c47007c0c */ /* 0x000fe2000ef81270 */
[----:B------:R-:W0:Y:S01]  /*3a740*/  LDCU UR12, c[0x0][0x398] ;  /* 0x00007300ff0c77ac */ /* 0x000e220008000800 */
[----:B------:R-:W-:-:S02]  /*3a750*/  VIADD R0, R66, 0x65 ;  /* 0x0000006542007836 */ /* 0x000fc40000000000 */
[----:B------:R-:W-:-:S03]  /*3a760*/  VIADD R26, R66, 0x66 ;  /* 0x00000066421a7836 */ /* 0x000fc60000000000 */
[----:B------:R-:W-:Y:S01]  /*3a770*/  ISETP.GE.AND P3, PT, R0, UR4, PT ;  /* 0x0000000400007c0c */ /* 0x000fe2000bf66270 */
[----:B------:R-:W0:Y:S01]  /*3a780*/  LDCU UR4, c[0x0][0x39c] ;  /* 0x00007380ff0477ac */ /* 0x000e220008000800 */
[----:B------:R-:W-:Y:S02]  /*3a790*/  ISETP.GE.AND P2, PT, R26, UR6, PT ;  /* 0x000000061a007c0c */ /* 0x000fe4000bf46270 */
[----:B------:R-:W-:Y:S01]  /*3a7a0*/  PRMT R26, R29, 0x9910, RZ ;  /* 0x000099101d1a7816 */ /* 0x000fe200000000ff */
[----:B------:R-:W0:Y:S01]  /*3a7b0*/  LDCU UR6, c[0x0][0x398] ;  /* 0x00007300ff0677ac */ /* 0x000e220008000800 */
[----:B------:R-:W4:Y:S01]  /*3a7c0*/  LDL.LU R29, [R1+0x598] ;  /* 0x00059800011d7983 */ /* 0x000f220000300800 */
[----:B---3--:R-:W-:Y:S02]  /*3a7d0*/  F2FP.SATFINITE.E5M2.F32.PACK_AB_MERGE_C R0, R28, R27, RZ ;  /* 0x0000001b1c00723e */ /* 0x008fe400048060ff */
[----:B------:R-:W-:-:S03]  /*3a7e0*/  F2FP.SATFINITE.E5M2.F32.PACK_AB_MERGE_C R27, R70, R35, RZ ;  /* 0x00000023461b723e */ /* 0x000fc600048060ff */
[----:B------:R3:W-:Y:S04]  /*3a7f0*/  @P4 STG.E.U8 desc[UR24][R36.64], R0 ;  /* 0x0000000024004986 */ /* 0x0007e8000c101118 */
[----:B------:R-:W-:Y:S01]  /*3a800*/  @P6 STG.E.U8 desc[UR24][R32.64], R27 ;  /* 0x0000001b20006986 */ /* 0x000fe2000c101118 */
[----:B0-----:R-:W-:Y:S01]  /*3a810*/  ISETP.LT.AND P6, PT, R71, UR12, !P3 ;  /* 0x0000000c47007c0c */ /* 0x001fe2000dfc1270 */
[----:B------:R-:W0:Y:S01]  /*3a820*/  LDCU UR12, c[0x0][0x398] ;  /* 0x00007300ff0c77ac */ /* 0x000e220008000800 */
[----:B--2---:R-:W-:Y:S02]  /*3a830*/  F2FP.SATFINITE.E5M2.F32.PACK_AB_MERGE_C R40, R41, R40, RZ ;  /* 0x000000282928723e */ /* 0x004fe400048060ff */
[----:B------:R-:W2:Y:S04]  /*3a840*/  LDL.LU R41, [R1+0x59c] ;  /* 0x00059c0001297983 */ /* 0x000ea80000300800 */
[----:B------:R-:W2:Y:S01]  /*3a850*/  LDL.LU.64 R70, [R1+0x338] ;  /* 0x0003380001467983 */ /* 0x000ea20000300a00 */
[----:B-1----:R-:W-:Y:S01]  /*3a860*/  ISETP.LT.AND P4, PT, R34, UR9, !P5 ;  /* 0x0000000922007c0c */ /* 0x002fe2000ef81270 */
[----:B------:R-:W1:Y:S01]  /*3a870*/  LDCU UR9, c[0x0][0x398] ;  /* 0x00007300ff0977ac */ /* 0x000e620008000800 */
[----:B------:R-:W-:Y:S01]  /*3a880*/  ISETP.LT.AND P5, PT, R67, UR10, !P3 ;  /* 0x0000000a43007c0c */ /* 0x000fe2000dfa1270 */
[----:B------:R-:W2:Y:S01]  /*3a890*/  LDL.LU R38, [R1+0x5a0] ;  /* 0x0005a00001267983 */ /* 0x000ea20000300800 */
[----:B------:R-:W-:Y:S01]  /*3a8a0*/  PRMT R28, R0, 0x9910, RZ ;  /* 0x00009910001c7816 */ /* 0x000fe200000000ff */
[----:B---3--:R-:W-:Y:S01]  /*3a8b0*/  VIADD R0, R66, 0x67 ;  /* 0x0000006742007836 */ /* 0x008fe20000000000 */
[----:B------:R-:W-:Y:S01]  /*3a8c0*/  SHF.R.S32.HI R26, RZ, 0x8, R26 ;  /* 0x00000008ff1a7819 */ /* 0x000fe2000001141a */
[----:B------:R-:W3:Y:S01]  /*3a8d0*/  LDL.LU R36, [R1+0x5a4] ;  /* 0x0005a40001247983 */ /* 0x000ee20000300800 */
[----:B------:R-:W0:Y:S03]  /*3a8e0*/  LDCU UR10, c[0x0][0x398] ;  /* 0x00007300ff0a77ac */ /* 0x000e260008000800 */
[----:B------:R-:W3:Y:S04]  /*3a8f0*/  LDL.LU R37, [R1+0x398] ;  /* 0x0003980001257983 */ /* 0x000ee80000300800 */
[----:B------:R-:W-:Y:S01]  /*3a900*/  @P4 STG.E.U8 desc[UR24][R30.64], R40 ;  /* 0x000000281e004986 */ /* 0x000fe2000c101118 */
[----:B------:R-:W-:Y:S01]  /*3a910*/  ISETP.GE.AND P4, PT, R0, UR4, PT ;  /* 0x0000000400007c0c */ /* 0x000fe2000bf86270 */
[----:B------:R-:W0:Y:S01]  /*3a920*/  LDCU UR4, c[0x0][0x39c] ;  /* 0x00007380ff0477ac */ /* 0x000e220008000800 */
[----:B------:R-:W-:Y:S01]  /*3a930*/  SHF.R.S32.HI R0, RZ, 0x8, R28 ;  /* 0x00000008ff007819 */ /* 0x000fe2000001141c */
[----:B-----5:R5:W-:Y:S01]  /*3a940*/  @P5 STG.E.U8 desc[UR24][R72.64], R26 ;  /* 0x0000001a48005986 */ /* 0x020be2000c101118 */
[----:B------:R-:W-:Y:S01]  /*3a950*/  ISETP.LT.AND P5, PT, R39, UR6, !P3 ;  /* 0x0000000627007c0c */ /* 0x000fe2000dfa1270 */
[----:B------:R-:W0:Y:S02]  /*3a960*/  LDCU UR6, c[0x0][0x398] ;  /* 0x00007300ff0677ac */ /* 0x000e240008000800 */
[----:B----4-:R4:W-:Y:S01]  /*3a970*/  @P6 STG.E.U8 desc[UR24][R68.64], R0 ;  /* 0x0000000044006986 */ /* 0x0109e2000c101118 */
[----:B-1----:R-:W-:Y:S01]  /*3a980*/  ISETP.LT.AND P6, PT, R34, UR9, !P3 ;  /* 0x0000000922007c0c */ /* 0x002fe2000dfc1270 */
[----:B------:R-:W1:Y:S02]  /*3a990*/  LDCU UR9, c[0x0][0x398] ;  /* 0x00007300ff0977ac */ /* 0x000e640008000800 */
[----:B------:R-:W3:Y:S01]  /*3a9a0*/  LDL.LU R35, [R1+0x39c] ;  /* 0x00039c0001237983 */ /* 0x000ee20000300800 */
[----:B-----5:R-:W-:-:S03]  /*3a9b0*/  PRMT R26, R40, 0x9910, RZ ;  /* 0x00009910281a7816 */ /* 0x020fc600000000ff */
[----:B------:R-:W5:Y:S01]  /*3a9c0*/  LDL.LU R73, [R1+0x198] ;  /* 0x0001980001497983 */ /* 0x000f620000300800 */
[----:B----4-:R-:W-:-:S03]  /*3a9d0*/  PRMT R0, R27, 0x9910, RZ ;  /* 0x000099101b007816 */ /* 0x010fc600000000ff */
[----:B------:R-:W5:Y:S01]  /*3a9e0*/  LDL.LU R72, [R1+0x19c] ;  /* 0x00019c0001487983 */ /* 0x000f620000300800 */
[----:B------:R-:W-:Y:S02]  /*3a9f0*/  SHF.R.S32.HI R26, RZ, 0x8, R26 ;  /* 0x00000008ff1a7819 */ /* 0x000fe4000001141a */
[----:B------:R-:W-:Y:S01]  /*3aa00*/  SHF.R.S32.HI R0, RZ, 0x8, R0 ;  /* 0x00000008ff007819 */ /* 0x000fe20000011400 */
[----:B------:R-:W4:Y:S04]  /*3aa10*/  LDL.LU.64 R32, [R1+0x320] ;  /* 0x0003200001207983 */ /* 0x000f280000300a00 */
[----:B------:R-:W3:Y:S04]  /*3aa20*/  LDL.LU.64 R68, [R1+0x318] ;  /* 0x0003180001447983 */ /* 0x000ee80000300a00 */
[----:B------:R-:W3:Y:S04]  /*3aa30*/  LDL.LU.64 R30, [R1+0x310] ;  /* 0x00031000011e7983 */ /* 0x000ee80000300a00 */
[----:B------:R-:W3:Y:S04]  /*3aa40*/  LDL.LU R40, [R1+0x710] ;  /* 0x0007100001287983 */ /* 0x000ee80000300800 */
[----:B--2---:R2:W-:Y:S04]  /*3aa50*/  @P5 STG.E.U8 desc[UR24][R70.64], R0 ;  /* 0x0000000046005986 */ /* 0x0045e8000c101118 */
[----:B------:R0:W-:Y:S04]  /*3aa60*/  @P6 STG.E.U8 desc[UR24][R42.64], R26 ;  /* 0x0000001a2a006986 */ /* 0x0001e8000c101118 */
[----:B--2---:R-:W2:Y:S04]  /*3aa70*/  LDL.LU.64 R70, [R1+0x308] ;  /* 0x0003080001467983 */ /* 0x004ea80000300a00 */
[----:B0-----:R-:W2:Y:S04]  /*3aa80*/  LDL.LU.64 R42, [R1+0xd38] ;  /* 0x000d3800012a7983 */ /* 0x001ea80000300a00 */
[----:B------:R-:W2:Y:S01]  /*3aa90*/  LDL.LU.64 R26, [R1+0x328] ;  /* 0x00032800011a7983 */ /* 0x000ea20000300a00 */
[----:B------:R-:W-:Y:S01]  /*3aaa0*/  ISETP.LT.AND P3, PT, R67, UR10, !P2 ;  /* 0x0000000a43007c0c */ /* 0x000fe2000d761270 */
[----:B------:R-:W0:Y:S01]  /*3aab0*/  LDCU UR10, c[0x0][0x398] ;  /* 0x00007300ff0a77ac */ /* 0x000e220008000800 */
[----:B------:R-:W-:-:S02]  /*3aac0*/  F2FP.SATFINITE.E5M2.F32.PACK_AB_MERGE_C R28, R41, R29, RZ ;  /* 0x0000001d291c723e */ /* 0x000fc400048060ff */
[----:B---3--:R-:W-:Y:S01]  /*3aad0*/  ISETP.LT.AND P6, PT, R40, UR12, !P2 ;  /* 0x0000000c28007c0c */ /* 0x008fe2000d7c1270 */
[----:B------:R-:W3:Y:S08]  /*3aae0*/  LDCU UR12, c[0x0][0x398] ;  /* 0x00007300ff0c77ac */ /* 0x000ef00008000800 */
[----:B--2---:R5:W-:Y:S01]  /*3aaf0*/  @P3 STG.E.U8 desc[UR24][R26.64], R28 ;  /* 0x0000001c1a003986 */ /* 0x004be2000c101118 */
[----:B------:R-:W-:Y:S01]  /*3ab00*/  ISETP.LT.AND P3, PT, R39, UR6, !P2 ;  /* 0x0000000627007c0c */ /* 0x000fe2000d761270 */
[----:B------:R-:W-:Y:S01]  /*3ab10*/  VIADD R0, R66, 0x68 ;  /* 0x0000006842007836 */ /* 0x000fe20000000000 */
[----:B-----5:R-:W-:Y:S01]  /*3ab20*/  F2FP.SATFINITE.E5M2.F32.PACK_AB_MERGE_C R26, R72, R73, RZ ;  /* 0x00000049481a723e */ /* 0x020fe200048060ff */
[----:B------:R-:W2:Y:S01]  /*3ab30*/  LDCU UR6, c[0x0][0x39c] ;  /* 0x00007380ff0677ac */ /* 0x000ea20008000800 */
[----:B------:R-:W5:Y:S01]  /*3ab40*/  LDL.LU.64 R72, [R1+0x300] ;  /* 0x0003000001487983 */ /* 0x000f620000300a00 */
[----:B------:R-:W-:-:S05]  /*3ab50*/  F2FP.SATFINITE.E5M2.F32.PACK_AB_MERGE_C R27, R35, R37, RZ ;  /* 0x00000025231b723e */ /* 0x000fca00048060ff */
[----:B----4-:R-:W-:Y:S04]  /*3ab60*/  @P6 STG.E.U8 desc[UR24][R32.64], R27 ;  /* 0x0000001b20006986 */ /* 0x010fe8000c101118 */
[----:B------:R4:W-:Y:S04]  /*3ab70*/  @P3 STG.E.U8 desc[UR24][R68.64], R26 ;  /* 0x0000001a44003986 */ /* 0x0009e8000c101118 */
[----:B----4-:R-:W4:Y:S01]  /*3ab80*/  LDL.LU.64 R68, [R1+0x2f8] ;  /* 0x0002f80001447983 */ /* 0x010f220000300a00 */
[----:B-1----:R-:W-:Y:S01]  /*3ab90*/  ISETP.LT.AND P2, PT, R34, UR9, !P2 ;  /* 0x0000000922007c0c */ /* 0x002fe2000d741270 */
[----:B------:R-:W1:Y:S01]  /*3aba0*/  LDCU UR9, c[0x0][0x398] ;  /* 0x00007300ff0977ac */ /* 0x000e620008000800 */
[----:B0-----:R-:W-:-:S02]  /*3abb0*/  ISETP.LT.AND P6, PT, R67, UR10, !P4 ;  /* 0x0000000a43007c0c */ /* 0x001fc4000e7c1270 */
[----:B------:R-:W-:Y:S01]  /*3abc0*/  ISETP.GE.AND P5, PT, R0, UR4, PT ;  /* 0x0000000400007c0c */ /* 0x000fe2000bfa6270 */
[----:B------:R-:W0:Y:S01]  /*3abd0*/  LDCU UR4, c[0x0][0x39c] ;  /* 0x00007380ff0477ac */ /* 0x000e220008000800 */
[----:B------:R-:W-:Y:S02]  /*3abe0*/  PRMT R0, R28, 0x9910, RZ ;  /* 0x000099101c007816 */ /* 0x000fe400000000ff */
[----:B------:R-:W-:Y:S01]  /*3abf0*/  F2FP.SATFINITE.E5M2.F32.PACK_AB_MERGE_C R42, R43, R42, RZ ;  /* 0x0000002a2b2a723e */ /* 0x000fe200048060ff */
[----:B------:R-:W0:Y:S01]  /*3ac00*/  LDCU UR10, c[0x0][0x398] ;  /* 0x00007300ff0a77ac */ /* 0x000e220008000800 */
[----:B------:R-:W-:Y:S02]  /*3ac10*/  SHF.R.S32.HI R0, RZ, 0x8, R0 ;  /* 0x00000008ff007819 */ /* 0x000fe40000011400 */
[----:B------:R-:W-:Y:S01]  /*3ac20*/  PRMT R27, R27, 0x9910, RZ ;  /* 0x000099101b1b7816 */ /* 0x000fe200000000ff */
[----:B------:R-:W-:Y:S01]  /*3ac30*/  @P2 STG.E.U8 desc[UR24][R30.64], R42 ;  /* 0x0000002a1e002986 */ /* 0x000fe2000c101118 */
[----:B---3--:R-:W-:Y:S01]  /*3ac40*/  ISETP.LT.AND P3, PT, R40, UR12, !P4 ;  /* 0x0000000c28007c0c */ /* 0x008fe2000e761270 */
[----:B------:R-:W3:Y:S02]  /*3ac50*/  LDCU UR12, c[0x0][0x398] ;  /* 0x00007300ff0c77ac */ /* 0x000ee40008000800 */
[----:B------:R0:W-:Y:S01]  /*3ac60*/  @P6 STG.E.U8 desc[UR24][R70.64], R0 ;  /* 0x0000000046006986 */ /* 0x0001e2000c101118 */
[----:B------:R-:W-:Y:S01]  /*3ac70*/  ISETP.LT.AND P6, PT, R34, UR14, !P4 ;  /* 0x0000000e22007c0c */ /* 0x000fe2000e7c1270 */
[----:B------:R-:W2:Y:S01]  /*3ac80*/  LDCU UR14, c[0x0][0x398] ;  /* 0x00007300ff0e77ac */ /* 0x000ea20008000800 */
[----:B-1----:R-:W-:-:S02]  /*3ac90*/  ISETP.LT.AND P2, PT, R39, UR9, !P4 ;  /* 0x0000000927007c0c */ /* 0x002fc4000e741270 */
[----:B------:R-:W-:Y:S01]  /*3aca0*/  PRMT R26, R26, 0x9910, RZ ;  /* 0x000099101a1a7816 */ /* 0x000fe200000000ff */
[----:B------:R-:W1:Y:S01]  /*3acb0*/  LDCU UR9, c[0x0][0x398] ;  /* 0x00007300ff0977ac */ /* 0x000e620008000800 */
[----:B0-----:R-:W-:Y:S01]  /*3acc0*/  IMAD.MOV.U32 R0, RZ, RZ, R27 ;  /* 0x000000ffff007224 */ /* 0x001fe200078e001b */
[----:B------:R-:W-:Y:S01]  /*3acd0*/  PRMT R42, R42, 0x9910, RZ ;  /* 0x000099102a2a7816 */ /* 0x000fe200000000ff */
[----:B------:R-:W2:Y:S03]  /*3ace0*/  LDL.LU R70, [R1+0x3a0] ;  /* 0x0003a00001467983 */ /* 0x000ea60000300800 */
[----:B------:R-:W-:Y:S01]  /*3acf0*/  SHF.R.S32.HI R0, RZ, 0x8, R0 ;  /* 0x00000008ff007819 */ /* 0x000fe20000011400 */
[----:B------:R-:W2:Y:S01]  /*3ad00*/  LDL.LU R71, [R1+0x3a4] ;  /* 0x0003a40001477983 */ /* 0x000ea20000300800 */
[----:B------:R-:W-:-:S03]  /*3ad10*/  SHF.R.S32.HI R26, RZ, 0x8, R26 ;  /* 0x00000008ff1a7819 */ /* 0x000fc6000001141a */
[----:B------:R-:W2:Y:S04]  /*3ad20*/  LDL.LU R37, [R1+0x1a0] ;  /* 0x0001a00001257983 */ /* 0x000ea80000300800 */
[----:B------:R-:W2:Y:S04]  /*3ad30*/  LDL.LU R35, [R1+0x1a4] ;  /* 0x0001a40001237983 */ /* 0x000ea80000300800 */
[----:B------:R-:W2:Y:S04]  /*3ad40*/  LDL.LU.64 R32, [R1+0x2e0] ;  /* 0x0002e00001207983 */ /* 0x000ea80000300a00 */
[----:B------:R-:W2:Y:S04]  /*3ad50*/  LDL.LU.64 R30, [R1+0x2d8] ;  /* 0x0002d800011e7983 */ /* 0x000ea80000300a00 */
[----:B-----5:R0:W-:Y:S02]  /*3ad60*/  @P3 STG.E.U8 desc[UR24][R72.64], R0 ;  /* 0x0000000048003986 */ /* 0x0201e4000c101118 */
[----:B0-----:R-:W-:-:S02]  /*3ad70*/  IMAD.MOV.U32 R0, RZ, RZ, R42 ;  /* 0x000000ffff007224 */ /* 0x001fc400078e002a */
[----:B------:R-:W5:Y:S03]  /*3ad80*/  LDL.LU.64 R42, [R1+0x2e8] ;  /* 0x0002e800012a7983 */ /* 0x000f660000300a00 */
[----:B------:R-:W-:Y:S01]  /*3ad90*/  SHF.R.S32.HI R0, RZ, 0x8, R0 ;  /* 0x00000008ff007819 */ /* 0x000fe20000011400 */
[----:B----4-:R-:W-:Y:S04]  /*3ada0*/  @P2 STG.E.U8 desc[UR24][R68.64], R26 ;  /* 0x0000001a44002986 */ /* 0x010fe8000c101118 */
[----:B------:R0:W-:Y:S04]  /*3adb0*/  @P6 STG.E.U8 desc[UR24][R44.64], R0 ;  /* 0x000000002c006986 */ /* 0x0001e8000c101118 */
[----:B0-----:R-:W4:Y:S04]  /*3adc0*/  LDL.LU.64 R44, [R1+0xd30] ;  /* 0x000d3000012c7983 */ /* 0x001f280000300a00 */
[----:B------:R-:W4:Y:S01]  /*3add0*/  LDL.LU.64 R68, [R1+0x2d0] ;  /* 0x0002d00001447983 */ /* 0x000f220000300a00 */
[----:B------:R-:W-:Y:S01]  /*3ade0*/  VIADD R0, R66, 0x69 ;  /* 0x0000006942007836 */ /* 0x000fe20000000000 */
[----:B------:R-:W-:Y:S01]  /*3adf0*/  ISETP.LT.AND P4, PT, R67, UR10, !P5 ;  /* 0x0000000a43007c0c */ /* 0x000fe2000ef81270 */
[----:B------:R-:W0:Y:S01]  /*3ae00*/  LDCU UR10, c[0x0][0x398] ;  /* 0x00007300ff0a77ac */ /* 0x000e220008000800 */
[----:B------:R-:W4:Y:S01]  /*3ae10*/  LDL.LU.64 R72, [R1+0x2c8] ;  /* 0x0002c80001487983 */ /* 0x000f220000300a00 */
[----:B---3--:R-:W-:-:S02]  /*3ae20*/  ISETP.LT.AND P6, PT, R40, UR12, !P5 ;  /* 0x0000000c28007c0c */ /* 0x008fc4000efc1270 */
[----:B------:R-:W-:Y:S01]  /*3ae30*/  ISETP.GE.AND P3, PT, R0, UR4, PT ;  /* 0x0000000400007c0c */ /* 0x000fe2000bf66270 */
[----:B------:R-:W3:Y:S01]  /*3ae40*/  LDCU UR12, c[0x0][0x398] ;  /* 0x00007300ff0c77ac */ /* 0x000ee20008000800 */
[----:B------:R-:W-:Y:S02]  /*3ae50*/  ISETP.LT.AND P2, PT, R39, UR16, !P5 ;  /* 0x0000001027007c0c */ /* 0x000fe4000ef41270 */
[----:B-1----:R-:W-:Y:S01]  /*3ae60*/  ISETP.LT.AND P5, PT, R34, UR9, !P5 ;  /* 0x0000000922007c0c */ /* 0x002fe2000efa1270 */
[----:B------:R-:W1:Y:S01]  /*3ae70*/  LDCU UR4, c[0x0][0x39c] ;  /* 0x00007380ff0477ac */ /* 0x000e620008000800 */
[----:B--2---:R-:W-:Y:S02]  /*3ae80*/  F2FP.SATFINITE.E5M2.F32.PACK_AB_MERGE_C R0, R71, R70, RZ ;  /* 0x000000464700723e */ /* 0x004fe400048060ff */
[----:B------:R-:W-:Y:S01]  /*3ae90*/  F2FP.SATFINITE.E5M2.F32.PACK_AB_MERGE_C R29, R36, R38, RZ ;  /* 0x00000026241d723e */ /* 0x000fe200048060ff */
[----:B------:R-:W2:Y:S01]  /*3aea0*/  LDL.LU.64 R70, [R1+0x2c0] ;  /* 0x0002c00001467983 */ /* 0x000ea20000300a00 */
[----:B------:R-:W-:Y:S01]  /*3aeb0*/  F2FP.SATFINITE.E5M2.F32.PACK_AB_MERGE_C R27, R35, R37, RZ ;  /* 0x00000025231b723e */ /* 0x000fe200048060ff */
[----:B------:R-:W-:Y:S01]  /*3aec0*/  VIADD R26, R66, 0x6a ;  /* 0x0000006a421a7836 */ /* 0x000fe20000000000 */
[----:B------:R-:W0:Y:S01]  /*3aed0*/  LDCU UR9, c[0x0][0x398] ;  /* 0x00007300ff0977ac */ /* 0x000e220008000800 */
[----:B------:R-:W0:Y:S01]  /*3aee0*/  LDCU UR16, c[0x0][0x398] ;  /* 0x00007300ff1077ac */ /* 0x000e220008000800 */
[----:B-----5:R5:W-:Y:S04]  /*3aef0*/  @P4 STG.E.U8 desc[UR24][R42.64], R29 ;  /* 0x0000001d2a004986 */ /* 0x020be8000c101118 */
[----:B------:R-:W-:Y:S04]  /*3af00*/  @P6 STG.E.U8 desc[UR24][R32.64], R0 ;  /* 0x0000000020006986 */ /* 0x000fe8000c101118 */
[----:B------:R-:W-:Y:S01]  /*3af10*/  @P2 STG.E.U8 desc[UR24][R30.64], R27 ;  /* 0x0000001b1e002986 */ /* 0x000fe2000c101118 */
[----:B----4-:R-:W-:-:S03]  /*3af20*/  F2FP.SATFINITE.E5M2.F32.PACK_AB_MERGE_C R44, R45, R44, RZ ;  /* 0x0000002c2d2c723e */ /* 0x010fc600048060ff */
[----:B------:R-:W4:Y:S04]  /*3af30*/  LDL.LU R45, [R1+0x5a8] ;  /* 0x0005a800012d7983 */ /* 0x000f280000300800 */
[----:B------:R-:W4:Y:S04]  /*3af40*/  LDL.LU R41, [R1+0x5ac] ;  /* 0x0005ac0001297983 */ /* 0x000f280000300800 */
[----:B-----5:R-:W5:Y:S04]  /*3af50*/  LDL.LU.64 R42, [R1+0x2b8] ;  /* 0x0002b800012a7983 */ /* 0x020f680000300a00 */
[----:B------:R0:W-:Y:S04]  /*3af60*/  @P5 STG.E.U8 desc[UR24][R68.64], R44 ;  /* 0x0000002c44005986 */ /* 0x0001e8000c101118 */
[----:B0-----:R-:W5:Y:S01]  /*3af70*/  LDL.LU.64 R68, [R1+0x2b0] ;  /* 0x0002b00001447983 */ /* 0x001f620000300a00 */
[----:B------:R-:W-:Y:S01]  /*3af80*/  ISETP.GE.AND P4, PT, R26, UR6, PT ;  /* 0x000000061a007c0c */ /* 0x000fe2000bf86270 */
[----:B------:R-:W0:Y:S01]  /*3af90*/  LDCU UR6, c[0x0][0x398] ;  /* 0x00007300ff0677ac */ /* 0x000e220008000800 */
[----:B------:R-:W-:Y:S01]  /*3afa0*/  ISETP.LT.AND P2, PT, R67, UR10, !P3 ;  /* 0x0000000a43007c0c */ /* 0x000fe2000df41270 */
[----:B------:R-:W5:Y:S01]  /*3afb0*/  LDL.LU R38, [R1+0x3a8] ;  /* 0x0003a80001267983 */ /* 0x000f620000300800 */
[----:B------:R-:W0:Y:S01]  /*3afc0*/  LDCU UR10, c[0x0][0x398] ;  /* 0x00007300ff0a77ac */ /* 0x000e220008000800 */
[----:B---3--:R-:W-:-:S02]  /*3afd0*/  ISETP.LT.AND P6, PT, R40, UR12, !P3 ;  /* 0x0000000c28007c0c */ /* 0x008fc4000dfc1270 */
[----:B------:R-:W3:Y:S01]  /*3afe0*/  LDL.LU R36, [R1+0x3ac] ;  /* 0x0003ac0001247983 */ /* 0x000ee20000300800 */
[----:B------:R-:W-:Y:S01]  /*3aff0*/  PRMT R28, R0, 0x9910, RZ ;  /* 0x00009910001c7816 */ /* 0x000fe200000000ff */
[----:B------:R-:W-:Y:S01]  /*3b000*/  VIADD R0, R66, 0x6b ;  /* 0x0000006b42007836 */ /* 0x000fe20000000000 */
[----:B------:R-:W-:Y:S01]  /*3b010*/  PRMT R26, R29, 0x9910, RZ ;  /* 0x000099101d1a7816 */ /* 0x000fe200000000ff */
[----:B------:R-:W3:Y:S01]  /*3b020*/  LDL.LU R37, [R1+0x1a8] ;  /* 0x0001a80001257983 */ /* 0x000ee20000300800 */
[----:B------:R-:W3:Y:S02]  /*3b030*/  LDCU UR12, c[0x0][0x398] ;  /* 0x00007300ff0c77ac */ /* 0x000ee40008000800 */
[----:B------:R-:W-:Y:S01]  /*3b040*/  SHF.R.S32.HI R26, RZ, 0x8, R26 ;  /* 0x00000008ff1a7819 */ /* 0x000fe2000001141a */
[----:B------:R-:W3:Y:S01]  /*3b050*/  LDL.LU R35, [R1+0x1ac] ;  /* 0x0001ac0001237983 */ /* 0x000ee20000300800 */
[----:B-1----:R-:W-:Y:S01]  /*3b060*/  ISETP.GE.AND P5, PT, R0, UR4, PT ;  /* 0x0000000400007c0c */ /* 0x002fe2000bfa6270 */
[----:B------:R-:W1:Y:S01]  /*3b070*/  LDCU UR4, c[0x0][0x39c] ;  /* 0x00007380ff0477ac */ /* 0x000e620008000800 */
[----:B------:R-:W-:Y:S01]  /*3b080*/  SHF.R.S32.HI R0, RZ, 0x8, R28 ;  /* 0x00000008ff007819 */ /* 0x000fe2000001141c */
[----:B------:R1:W-:Y:S04]  /*3b090*/  @P2 STG.E.U8 desc[UR24][R72.64], R26 ;  /* 0x0000001a48002986 */ /* 0x0003e8000c101118 */
[----:B--2---:R2:W-:Y:S01]  /*3b0a0*/  @P6 STG.E.U8 desc[UR24][R70.64], R0 ;  /* 0x0000000046006986 */ /* 0x0045e2000c101118 */
[----:B0-----:R-:W-:Y:S01]  /*3b0b0*/  ISETP.LT.AND P6, PT, R39, UR6, !P3 ;  /* 0x0000000627007c0c */ /* 0x001fe2000dfc1270 */
[----:B------:R-:W0:Y:S01]  /*3b0c0*/  LDCU UR6, c[0x0][0x39c] ;  /* 0x00007380ff0677ac */ /* 0x000e220008000800 */
[----:B------:R-:W-:Y:S01]  /*3b0d0*/  ISETP.LT.AND P3, PT, R34, UR9, !P3 ;  /* 0x0000000922007c0c */ /* 0x000fe2000df61270 */
[----:B------:R-:W3:Y:S01]  /*3b0e0*/  LDL.LU.64 R32, [R1+0x2a0] ;  /* 0x0002a00001207983 */ /* 0x000ee20000300a00 */
[----:B------:R-:W-:Y:S01]  /*3b0f0*/  ISETP.LT.AND P2, PT, R67, UR10, !P4 ;  /* 0x0000000a43007c0c */ /* 0x000fe2000e741270 */
[----:B------:R-:W0:Y:S01]  /*3b100*/  LDCU UR9, c[0x0][0x398] ;  /* 0x00007300ff0977ac */ /* 0x000e220008000800 */
[----:B-1----:R-:W-:Y:S01]  /*3b110*/  PRMT R26, R27, 0x9910, RZ ;  /* 0x000099101b1a7816 */ /* 0x002fe200000000ff */
[----:B------:R-:W3:Y:S01]  /*3b120*/  LDL.LU.64 R30, [R1+0x298] ;  /* 0x00029800011e7983 */ /* 0x000ee20000300a00 */
[----:B------:R-:W1:Y:S01]  /*3b130*/  LDCU UR10, c[0x0][0x398] ;  /* 0x00007300ff0a77ac */ /* 0x000e620008000800 */
[----:B--2---:R-:W-:-:S02]  /*3b140*/  PRMT R0, R44, 0x9910, RZ ;  /* 0x000099102c007816 */ /* 0x004fc400000000ff */
[----:B------:R-:W2:Y:S01]  /*3b150*/  LDL.LU R73, [R1+0x5b0] ;  /* 0x0005b00001497983 */ /* 0x000ea20000300800 */
[----:B------:R-:W-:Y:S02]  /*3b160*/  SHF.R.S32.HI R26, RZ, 0x8, R26 ;  /* 0x00000008ff1a7819 */ /* 0x000fe4000001141a */
[----:B------:R-:W-:Y:S01]  /*3b170*/  SHF.R.S32.HI R0, RZ, 0x8, R0 ;  /* 0x00000008ff007819 */ /* 0x000fe20000011400 */
[----:B------:R-:W2:Y:S04]  /*3b180*/  LDL.LU R72, [R1+0x5b4] ;  /* 0x0005b40001487983 */ /* 0x000ea80000300800 */
[----:B------:R-:W2:Y:S01]  /*3b190*/  LDL.LU.64 R70, [R1+0x290] ;  /* 0x0002900001467983 */ /* 0x000ea20000300a00 */
[----:B----4-:R-:W-:-:S03]  /*3b1a0*/  F2FP.SATFINITE.E5M2.F32.PACK_AB_MERGE_C R28, R41, R45, RZ ;  /* 0x0000002d291c723e */ /* 0x010fc600048060ff */
[----:B-----5:R-:W-:Y:S04]  /*3b1b0*/  @P6 STG.E.U8 desc[UR24][R42.64], R26 ;  /* 0x0000001a2a006986 */ /* 0x020fe8000c101118 */
[----:B------:R4:W-:Y:S04]  /*3b1c0*/  @P3 STG.E.U8 desc[UR24][R68.64], R0 ;  /* 0x0000000044003986 */ /* 0x0009e8000c101118 */
[----:B------:R5:W-:Y:S04]  /*3b1d0*/  @P2 STG.E.U8 desc[UR24][R46.64], R28 ;  /* 0x0000001c2e002986 */ /* 0x000be8000c101118 */
[----:B----4-:R-:W4:Y:S04]  /*3b1e0*/  LDL.LU.64 R68, [R1+0x288] ;  /* 0x0002880001447983 */ /* 0x010f280000300a00 */
[----:B-----5:R-:W5:Y:S01]  /*3b1f0*/  LDL.LU.64 R46, [R1+0xd28] ;  /* 0x000d2800012e7983 */ /* 0x020f620000300a00 */
[----:B---3--:R-:W-:Y:S01]  /*3b200*/  ISETP.LT.AND P6, PT, R40, UR12, !P4 ;  /* 0x0000000c28007c0c */ /* 0x008fe2000e7c1270 */
[----:B------:R-:W-:Y:S01]  /*3b210*/  VIADD R0, R66, 0x6c ;  /* 0x0000006c42007836 */ /* 0x000fe20000000000 */
[----:B------:R-:W-:Y:S01]  /*3b220*/  ISETP.LT.AND P3, PT, R39, UR14, !P4 ;  /* 0x0000000e27007c0c */ /* 0x000fe2000e761270 */
[----:B------:R-:W3:Y:S01]  /*3b230*/  LDL.LU.64 R42, [R1+0x280] ;  /* 0x00028000012a7983 */ /* 0x000ee20000300a00 */
[----:B------:R-:W-:Y:S01]  /*3b240*/  F2FP.SATFINITE.E5M2.F32.PACK_AB_MERGE_C R27, R36, R38, RZ ;  /* 0x00000026241b723e */ /* 0x000fe200048060ff */
[----:B------:R-:W1:Y:S01]  /*3b250*/  LDCU UR12, c[0x0][0x398] ;  /* 0x00007300ff0c77ac */ /* 0x000e620008000800 */
[----:B------:R-:W-:-:S02]  /*3b260*/  F2FP.SATFINITE.E5M2.F32.PACK_AB_MERGE_C R26, R35, R37, RZ ;  /* 0x00000025231a723e */ /* 0x000fc400048060ff */
[----:B------:R-:W-:Y:S01]  /*3b270*/  ISETP.GE.AND P2, PT, R0, UR4, PT ;  /* 0x0000000400007c0c */ /* 0x000fe2000bf46270 */
[----:B------:R-:W-:Y:S01]  /*3b280*/  VIADD R0, R66, 0x6d ;  /* 0x0000006d42007836 */ /* 0x000fe20000000000 */
[----:B0-----:R-:W-:Y:S01]  /*3b290*/  ISETP.LT.AND P4, PT, R34, UR9, !P4 ;  /* 0x0000000922007c0c */ /* 0x001fe2000e781270 */
[----:B------:R-:W0:Y:S02]  /*3b2a0*/  LDCU UR9, c[0x0][0x398] ;  /* 0x00007300ff0977ac */ /* 0x000e240008000800 */
[----:B------:R-:W-:Y:S01]  /*3b2b0*/  @P6 STG.E.U8 desc[UR24][R32.64], R27 ;  /* 0x0000001b20006986 */ /* 0x000fe2000c101118 */
[----:B------:R-:W0:Y:S03]  /*3b2c0*/  LDCU UR14, c[0x0][0x398] ;  /* 0x00007300ff0e77ac */ /* 0x000e260008000800 */
[----:B------:R1:W-:Y:S01]  /*3b2d0*/  @P3 STG.E.U8 desc[UR24][R30.64], R26 ;  /* 0x0000001a1e003986 */ /* 0x0003e2000c101118 */
[----:B------:R-:W-:Y:S01]  /*3b2e0*/  ISETP.GE.AND P6, PT, R0, UR6, PT ;  /* 0x0000000600007c0c */ /* 0x000fe2000bfc6270 */
[----:B------:R-:W0:Y:S01]  /*3b2f0*/  LDCU UR6, c[0x0][0x398] ;  /* 0x00007300ff0677ac */ /* 0x000e220008000800 */
[----:B------:R-:W-:Y:S01]  /*3b300*/  PRMT R0, R28, 0x9910, RZ ;  /* 0x000099101c007816 */ /* 0x000fe200000000ff */
[----:B------:R-:W0:Y:S01]  /*3b310*/  LDCU UR4, c[0x0][0x39c] ;  /* 0x00007380ff0477ac */ /* 0x000e220008000800 */
[----:B-1----:R-:W3:Y:S01]  /*3b320*/  LDL.LU.64 R30, [R1+0x278] ;  /* 0x00027800011e7983 */ /* 0x002ee20000300a00 */
[----:B--2---:R-:W-:-:S03]  /*3b330*/  F2FP.SATFINITE.E5M2.F32.PACK_AB_MERGE_C R28, R72, R73, RZ ;  /* 0x00000049481c723e */ /* 0x004fc600048060ff */
[----:B------:R-:W2:Y:S04]  /*3b340*/  LDL.LU.64 R72, [R1+0x270] ;  /* 0x0002700001487983 */ /* 0x000ea80000300a00 */
[----:B------:R-:W2:Y:S04]  /*3b350*/  LDL.LU R37, [R1+0x3b0] ;  /* 0x0003b00001257983 */ /* 0x000ea80000300800 */
[----:B------:R-:W2:Y:S01]  /*3b360*/  LDL.LU R35, [R1+0x3b4] ;  /* 0x0003b40001237983 */ /* 0x000ea20000300800 */
[----:B-----5:R-:W-:-:S05]  /*3b370*/  F2FP.SATFINITE.E5M2.F32.PACK_AB_MERGE_C R46, R47, R46, RZ ;  /* 0x0000002e2f2e723e */ /* 0x020fca00048060ff */
[----:B------:R1:W-:Y:S04]  /*3b380*/  @P4 STG.E.U8 desc[UR24][R70.64], R46 ;  /* 0x0000002e46004986 */ /* 0x0003e8000c101118 */
[----:B-1----:R-:W5:Y:S01]  /*3b390*/  LDL.LU.64 R70, [R1+0x268] ;  /* 0x0002680001467983 */ /* 0x002f620000300a00 */
[----:B------:R-:W-:Y:S01]  /*3b3a0*/  ISETP.LT.AND P3, PT, R67, UR10, !P5 ;  /* 0x0000000a43007c0c */ /* 0x000fe2000ef61270 */
[----:B------:R-:W1:Y:S01]  /*3b3b0*/  LDCU UR10, c[0x0][0x398] ;  /* 0x00007300ff0a77ac */ /* 0x000e620008000800 */
[----:B------:R-:W-:Y:S01]  /*3b3c0*/  SHF.R.S32.HI R0, RZ, 0x8, R0 ;  /* 0x00000008ff007819 */ /* 0x000fe20000011400 */
[----:B------:R-:W5:Y:S01]  /*3b3d0*/  LDL.LU R32, [R1+0x1b0] ;  /* 0x0001b00001207983 */ /* 0x000f620000300800 */
[----:B------:R-:W-:Y:S01]  /*3b3e0*/  ISETP.LT.AND P4, PT, R40, UR12, !P5 ;  /* 0x0000000c28007c0c */ /* 0x000fe2000ef81270 */
[----:B------:R-:W1:Y:S01]  /*3b3f0*/  LDCU UR12, c[0x0][0x398] ;  /* 0x00007300ff0c77ac */ /* 0x000e620008000800 */
[----:B------:R-:W-:Y:S01]  /*3b400*/  PRMT R27, R27, 0x9910, RZ ;  /* 0x000099101b1b7816 */ /* 0x000fe200000000ff */
[----:B------:R-:W5:Y:S01]  /*3b410*/  LDL.LU R33, [R1+0x1b4] ;  /* 0x0001b40001217983 */ /* 0x000f620000300800 */
[----:B------:R-:W-:-:S05]  /*3b420*/  PRMT R26, R26, 0x9910, RZ ;  /* 0x000099101a1a7816 */ /* 0x000fca00000000ff */
[----:B----4-:R4:W-:Y:S01]  /*3b430*/  @P3 STG.E.U8 desc[UR24][R68.64], R0 ;  /* 0x0000000044003986 */ /* 0x0109e2000c101118 */
[----:B0-----:R-:W-:Y:S01]  /*3b440*/  ISETP.LT.AND P3, PT, R39, UR9, !P5 ;  /* 0x0000000927007c0c */ /* 0x001fe2000ef61270 */
[----:B------:R-:W0:Y:S01]  /*3b450*/  LDCU UR9, c[0x0][0x398] ;  /* 0x00007300ff0977ac */ /* 0x000e220008000800 */
[----:B------:R-:W-:Y:S01]  /*3b460*/  SHF.R.S32.HI R26, RZ, 0x8, R26 ;  /* 0x00000008ff1a7819 */ /* 0x000fe2000001141a */
[----:B----4-:R-:W-:Y:S01]  /*3b470*/  IMAD.MOV.U32 R0, RZ, RZ, R27 ;  /* 0x000000ffff007224 */ /* 0x010fe200078e001b */
[----:B------:R-:W-:Y:S01]  /*3b480*/  PRMT R46, R46, 0x9910, RZ ;  /* 0x000099102e2e7816 */ /* 0x000fe200000000ff */
[----:B------:R-:W4:Y:S03]  /*3b490*/  LDL.LU.64 R68, [R1+0x258] ;  /* 0x0002580001447983 */ /* 0x000f260000300a00 */
[----:B------:R-:W-:Y:S02]  /*3b4a0*/  SHF.R.S32.HI R0, RZ, 0x8, R0 ;  /* 0x00000008ff007819 */ /* 0x000fe40000011400 */
[----:B------:R-:W-:Y:S01]  /*3b4b0*/  ISETP.LT.AND P5, PT, R34, UR6, !P5 ;  /* 0x0000000622007c0c */ /* 0x000fe2000efa1270 */
[----:B------:R-:W0:Y:S02]  /*3b4c0*/  LDCU UR6, c[0x0][0x39c] ;  /* 0x00007380ff0677ac */ /* 0x000e240008000800 */
[----:B---3--:R3:W-:Y:S01]  /*3b4d0*/  @P4 STG.E.U8 desc[UR24][R42.64], R0 ;  /* 0x000000002a004986 */ /* 0x0087e2000c101118 */
[----:B-1----:R-:W-:Y:S01]  /*3b4e0*/  ISETP.LT.AND P4, PT, R67, UR10, !P2 ;  /* 0x0000000a43007c0c */ /* 0x002fe2000d781270 */
[----:B------:R-:W1:Y:S02]  /*3b4f0*/  LDCU UR10, c[0x0][0x398] ;  /* 0x00007300ff0a77ac */ /* 0x000e640008000800 */
[----:B------:R2:W-:Y:S01]  /*3b500*/  @P3 STG.E.U8 desc[UR24][R30.64], R26 ;  /* 0x0000001a1e003986 */ /* 0x0005e2000c101118 */
[----:B------:R-:W-:Y:S01]  /*3b510*/  ISETP.LT.AND P3, PT, R40, UR12, !P2 ;  /* 0x0000000c28007c0c */ /* 0x000fe2000d761270 */
[----:B------:R-:W0:Y:S01]  /*3b520*/  LDCU UR12, c[0x0][0x398] ;  /* 0x00007300ff0c77ac */ /* 0x000e220008000800 */
[----:B---3--:R-:W-:Y:S01]  /*3b530*/  IMAD.MOV.U32 R0, RZ, RZ, R46 ;  /* 0x000000ffff007224 */ /* 0x008fe200078e002e */
[----:B--2---:R-:W-:Y:S01]  /*3b540*/  F2FP.SATFINITE.E5M2.F32.PACK_AB_MERGE_C R26, R35, R37, RZ ;  /* 0x00000025231a723e */ /* 0x004fe200048060ff */
[----:B------:R-:W2:Y:S03]  /*3b550*/  LDL.LU.64 R30, [R1+0x250] ;  /* 0x00025000011e7983 */ /* 0x000ea60000300a00 */
[----:B------:R-:W-:-:S05]  /*3b560*/  SHF.R.S32.HI R0, RZ, 0x8, R0 ;  /* 0x00000008ff007819 */ /* 0x000fca0000011400 */
[----:B------:R3:W-:Y:S04]  /*3b570*/  @P5 STG.E.U8 desc[UR24][R72.64], R0 ;  /* 0x0000000048005986 */ /* 0x0007e8000c101118 */
[----:B---3--:R-:W3:Y:S04]  /*3b580*/  LDL.LU.64 R72, [R1+0x248] ;  /* 0x0002480001487983 */ /* 0x008ee80000300a00 */
[----:B-----5:R5:W-:Y:S04]  /*3b590*/  @P4 STG.E.U8 desc[UR24][R70.64], R28 ;  /* 0x0000001c46004986 */ /* 0x020be8000c101118 */
[----:B------:R0:W-:Y:S04]  /*3b5a0*/  @P3 STG.E.U8 desc[UR24][R48.64], R26 ;  /* 0x0000001a30003986 */ /* 0x0001e8000c101118 */
[----:B-----5:R-:W5:Y:S04]  /*3b5b0*/  LDL.LU.64 R70, [R1+0x240] ;  /* 0x0002400001467983 */ /* 0x020f680000300a00 */
[----:B0-----:R-:W2:Y:S01]  /*3b5c0*/  LDL.LU.64 R48, [R1+0xd20] ;  /* 0x000d200001307983 */ /* 0x001ea20000300a00 */
[----:B------:R-:W-:-:S02]  /*3b5d0*/  ISETP.LT.AND P5, PT, R39, UR14, !P2 ;  /* 0x0000000e27007c0c */ /* 0x000fc4000d7a1270 */
[----:B------:R-:W-:Y:S01]  /*3b5e0*/  F2FP.SATFINITE.E5M2.F32.PACK_AB_MERGE_C R27, R33, R32, RZ ;  /* 0x00000020211b723e */ /* 0x000fe200048060ff */
[----:B------:R-:W-:Y:S01]  /*3b5f0*/  VIADD R0, R66, 0x6e ;  /* 0x0000006e42007836 */ /* 0x000fe20000000000 */
[----:B------:R-:W-:Y:S01]  /*3b600*/  ISETP.LT.AND P2, PT, R34, UR9, !P2 ;  /* 0x0000000922007c0c */ /* 0x000fe2000d741270 */
[----:B------:R-:W0:Y:S03]  /*3b610*/  LDCU UR14, c[0x0][0x398] ;  /* 0x00007300ff0e77ac */ /* 0x000e260008000800 */
[----:B------:R-:W-:Y:S01]  /*3b620*/  ISETP.GE.AND P4, PT, R0, UR4, PT ;  /* 0x0000000400007c0c */ /* 0x000fe2000bf86270 */
[----:B------:R-:W0:Y:S04]  /*3b630*/  LDCU UR9, c[0x0][0x398] ;  /* 0x00007300ff0977ac */ /* 0x000e280008000800 */
[----:B----4-:R4:W-:Y:S01]  /*3b640*/  @P5 STG.E.U8 desc[UR24][R68.64], R27 ;  /* 0x0000001b44005986 */ /* 0x0109e2000c101118 */
[----:B------:R-:W-:Y:S01]  /*3b650*/  PRMT R0, R28, 0x9910, RZ ;  /* 0x000099101c007816 */ /* 0x000fe200000000ff */
[----:B------:R-:W0:Y:S01]  /*3b660*/  LDCU UR4, c[0x0][0x39c] ;  /* 0x00007380ff0477ac */ /* 0x000e220008000800 */
[----:B------:R-:W-:-:S02]  /*3b670*/  PRMT R28, R26, 0x9910, RZ ;  /* 0x000099101a1c7816 */ /* 0x000fc400000000ff */
[----:B-1----:R-:W-:Y:S01]  /*3b680*/  ISETP.LT.AND P3, PT, R67, UR10, !P6 ;  /* 0x0000000a43007c0c */ /* 0x002fe2000f761270 */
[----:B------:R-:W1:Y:S01]  /*3b690*/  LDCU UR10, c[0x0][0x398] ;  /* 0x00007300ff0a77ac */ /* 0x000e620008000800 */
[----:B----4-:R-:W4:Y:S04]  /*3b6a0*/  LDL.LU R68, [R1+0x5b8] ;  /* 0x0005b80001447983 */ /* 0x010f280000300800 */
[----:B------:R-:W4:Y:S01]  /*3b6b0*/  LDL.LU R69, [R1+0x5bc] ;  /* 0x0005bc0001457983 */ /* 0x000f220000300800 */
[----:B------:R-:W-:Y:S01]  /*3b6c0*/  ISETP.LT.AND P5, PT, R40, UR12, !P6 ;  /* 0x0000000c28007c0c */ /* 0x000fe2000f7a1270 */
[----:B------:R-:W0:Y:S01]  /*3b6d0*/  LDCU UR12, c[0x0][0x398] ;  /* 0x00007300ff0c77ac */ /* 0x000e220008000800 */
[----:B------:R-:W-:Y:S01]  /*3b6e0*/  SHF.R.S32.HI R26, RZ, 0x8, R0 ;  /* 0x00000008ff1a7819 */ /* 0x000fe20000011400 */
[----:B------:R-:W-:Y:S01]  /*3b6f0*/  IMAD.MOV.U32 R0, RZ, RZ, R28 ;  /* 0x000000ffff007224 */ /* 0x000fe200078e001c */
[----:B------:R-:W4:Y:S04]  /*3b700*/  LDL.LU.64 R44, [R1+0x230] ;  /* 0x00023000012c7983 */ /* 0x000f280000300a00 */
[----:B------:R-:W4:Y:S01]  /*3b710*/  LDL.LU.64 R42, [R1+0x228] ;  /* 0x00022800012a7983 */ /* 0x000f220000300a00 */
[----:B------:R-:W-:-:S03]  /*3b720*/  SHF.R.S32.HI R0, RZ, 0x8, R0 ;  /* 0x00000008ff007819 */ /* 0x000fc60000011400 */
[----:B------:R-:W4:Y:S04]  /*3b730*/  LDL.LU R37, [R1+0x3b8] ;  /* 0x0003b80001257983 */ /* 0x000f280000300800 */
[----:B------:R-:W4:Y:S04]  /*3b740*/  LDL.LU R35, [R1+0x3bc] ;  /* 0x0003bc0001237983 */ /* 0x000f280000300800 */
[----:B------:R-:W4:Y:S04]  /*3b750*/  LDL.LU R32, [R1+0x1b8] ;  /* 0x0001b80001207983 */ /* 0x000f280000300800 */
[----:B------:R-:W4:Y:S01]  /*3b760*/  LDL.LU R33, [R1+0x1bc] ;  /* 0x0001bc0001217983 */ /* 0x000f220000300800 */
[----:B--2---:R-:W-:-:S05]  /*3b770*/  F2FP.SATFINITE.E5M2.F32.PACK_AB_MERGE_C R48, R49, R48, RZ ;  /* 0x000000303130723e */ /* 0x004fca00048060ff */
[----:B------:R-:W-:Y:S04]  /*3b780*/  @P2 STG.E.U8 desc[UR24][R30.64], R48 ;  /* 0x000000301e002986 */ /* 0x000fe8000c101118 */
[----:B---3--:R-:W-:Y:S04]  /*3b790*/  @P3 STG.E.U8 desc[UR24][R72.64], R26 ;  /* 0x0000001a48003986 */ /* 0x008fe8000c101118 */
[----:B-----5:R2:W-:Y:S04]  /*3b7a0*/  @P5 STG.E.U8 desc[UR24][R70.64], R0 ;  /* 0x0000000046005986 */ /* 0x0205e8000c101118 */
[----:B--2---:R-:W2:Y:S01]  /*3b7b0*/  LDL.LU.64 R70, [R1+0x220] ;  /* 0x0002200001467983 */ /* 0x004ea20000300a00 */
[----:B0-----:R-:W-:-:S02]  /*3b7c0*/  ISETP.LT.AND P3, PT, R39, UR14, !P6 ;  /* 0x0000000e27007c0c */ /* 0x001fc4000f761270 */
[----:B------:R-:W-:Y:S01]  /*3b7d0*/  PRMT R26, R27, 0x9910, RZ ;  /* 0x000099101b1a7816 */ /* 0x000fe200000000ff */
[----:B------:R-:W3:Y:S01]  /*3b7e0*/  LDL.LU.64 R30, [R1+0x218] ;  /* 0x00021800011e7983 */ /* 0x000ee20000300a00 */
[----:B-1----:R-:W-:Y:S01]  /*3b7f0*/  ISETP.LT.AND P2, PT, R67, UR10, !P4 ;  /* 0x0000000a43007c0c */ /* 0x002fe2000e741270 */
[----:B------:R-:W-:Y:S01]  /*3b800*/  VIADD R0, R66, 0x6f ;  /* 0x0000006f42007836 */ /* 0x000fe20000000000 */
[----:B------:R-:W-:Y:S01]  /*3b810*/  SHF.R.S32.HI R26, RZ, 0x8, R26 ;  /* 0x00000008ff1a7819 */ /* 0x000fe2000001141a */
[----:B------:R-:W5:Y:S01]  /*3b820*/  LDL.LU.64 R72, [R1+0x210] ;  /* 0x0002100001487983 */ /* 0x000f620000300a00 */
[----:B----4-:R-:W-:Y:S01]  /*3b830*/  F2FP.SATFINITE.E5M2.F32.PACK_AB_MERGE_C R27, R69, R68, RZ ;  /* 0x00000044451b723e */ /* 0x010fe200048060ff */
[----:B------:R-:W0:Y:S02]  /*3b840*/  LDCU UR14, c[0x0][0x398] ;  /* 0x00007300ff0e77ac */ /* 0x000e240008000800 */
[----:B------:R-:W4:Y:S01]  /*3b850*/  LDL.LU.64 R68, [R1+0x208] ;  /* 0x0002080001447983 */ /* 0x000f220000300a00 */
[----:B------:R-:W-:Y:S01]  /*3b860*/  ISETP.LT.AND P6, PT, R34, UR9, !P6 ;  /* 0x0000000922007c0c */ /* 0x000fe2000f7c1270 */
[----:B------:R-:W1:Y:S02]  /*3b870*/  LDCU UR9, c[0x0][0x398] ;  /* 0x00007300ff0977ac */ /* 0x000e640008000800 */
[----:B------:R0:W-:Y:S01]  /*3b880*/  @P3 STG.E.U8 desc[UR24][R50.64], R26 ;  /* 0x0000001a32003986 */ /* 0x0001e2000c101118 */
[----:B------:R-:W-:Y:S01]  /*3b890*/  ISETP.LT.AND P3, PT, R40, UR12, !P4 ;  /* 0x0000000c28007c0c */ /* 0x000fe2000e761270 */
[----:B------:R-:W1:Y:S01]  /*3b8a0*/  LDCU UR10, c[0x0][0x398] ;  /* 0x00007300ff0a77ac */ /* 0x000e620008000800 */
[----:B------:R-:W-:-:S02]  /*3b8b0*/  PRMT R28, R48, 0x9910, RZ ;  /* 0x00009910301c7816 */ /* 0x000fc400000000ff */
[----:B------:R-:W-:Y:S01]  /*3b8c0*/  ISETP.GE.AND P5, PT, R0, UR6, PT ;  /* 0x0000000600007c0c */ /* 0x000fe2000bfa6270 */
[----:B------:R-:W1:Y:S01]  /*3b8d0*/  LDCU UR6, c[0x0][0x398] ;  /* 0x00007300ff0677ac */ /* 0x000e620008000800 */
[----:B0-----:R-:W3:Y:S01]  /*3b8e0*/  LDL.LU.64 R50, [R1+0xd18] ;  /* 0x000d180001327983 */ /* 0x001ee20000300a00 */
[----:B------:R-:W-:Y:S01]  /*3b8f0*/  SHF.R.S32.HI R0, RZ, 0x8, R28 ;  /* 0x00000008ff007819 */ /* 0x000fe2000001141c */
[----:B------:R-:W0:Y:S01]  /*3b900*/  LDCU UR12, c[0x0][0x398] ;  /* 0x00007300ff0c77ac */ /* 0x000e220008000800 */
[----:B------:R-:W-:-:S03]  /*3b910*/  F2FP.SATFINITE.E5M2.F32.PACK_AB_MERGE_C R26, R35, R37, RZ ;  /* 0x00000025231a723e */ /* 0x000fc600048060ff */
[----:B------:R-:W-:Y:S04]  /*3b920*/  @P6 STG.E.U8 desc[UR24][R44.64], R0 ;  /* 0x000000002c006986 */ /* 0x000fe8000c101118 */
[----:B------:R-:W-:Y:S04]  /*3b930*/  @P2 STG.E.U8 desc[UR24][R42.64], R27 ;  /* 0x0000001b2a002986 */ /* 0x000fe8000c101118 */
[----:B--2---:R2:W-:Y:S04]  /*3b940*/  @P3 STG.E.U8 desc[UR24][R70.64], R26 ;  /* 0x0000001a46003986 */ /* 0x0045e8000c101118 */
[----:B--2---:R-:W2:Y:S01]  /*3b950*/  LDL.LU.64 R70, [R1+0x200] ;  /* 0x0002000001467983 */ /* 0x004ea20000300a00 */
[----:B------:R-:W-:Y:S01]  /*3b960*/  VIADD R0, R66, 0x70 ;  /* 0x0000007042007836 */ /* 0x000fe20000000000 */
[----:B------:R-:W-:Y:S01]  /*3b970*/  ISETP.LT.AND P6, PT, R39, UR16, !P4 ;  /* 0x0000001027007c0c */ /* 0x000fe2000e7c1270 */
[----:B------:R-:W0:Y:S01]  /*3b980*/  LDCU UR16, c[0x0][0x398] ;  /* 0x00007300ff1077ac */ /* 0x000e220008000800 */
[----:B-1----:R-:W-:Y:S01]  /*3b990*/  ISETP.LT.AND P3, PT, R67, UR6, !P5 ;  /* 0x0000000643007c0c */ /* 0x002fe2000ef61270 */
[----:B------:R-:W2:Y:S01]  /*3b9a0*/  LDL.LU R47, [R1+0x5c0] ;  /* 0x0005c000012f7983 */ /* 0x000ea20000300800 */
[----:B------:R-:W-:Y:S01]  /*3b9b0*/  ISETP.GE.AND P2, PT, R0, UR4, PT ;  /* 0x0000000400007c0c */ /* 0x000fe2000bf46270 */
[----:B------:R-:W1:Y:S01]  /*3b9c0*/  LDCU UR4, c[0x0][0x39c] ;  /* 0x00007380ff0477ac */ /* 0x000e620008000800 */
[----:B------:R-:W-:Y:S01]  /*3b9d0*/  ISETP.LT.AND P4, PT, R34, UR14, !P4 ;  /* 0x0000000e22007c0c */ /* 0x000fe2000e781270 */
[----:B------:R-:W2:Y:S01]  /*3b9e0*/  LDL.LU R41, [R1+0x5c4] ;  /* 0x0005c40001297983 */ /* 0x000ea20000300800 */
[----:B------:R-:W-:-:S02]  /*3b9f0*/  PRMT R27, R27, 0x9910, RZ ;  /* 0x000099101b1b7816 */ /* 0x000fc400000000ff */
[----:B------:R-:W-:Y:S01]  /*3ba00*/  F2FP.SATFINITE.E5M2.F32.PACK_AB_MERGE_C R28, R33, R32, RZ ;  /* 0x00000020211c723e */ /* 0x000fe200048060ff */
[----:B------:R-:W2:Y:S01]  /*3ba10*/  LDL.LU.64 R44, [R1+0x150] ;  /* 0x00015000012c7983 */ /* 0x000ea20000300a00 */
[----:B------:R-:W-:Y:S02]  /*3ba20*/  PRMT R29, R26, 0x9910, RZ ;  /* 0x000099101a1d7816 */ /* 0x000fe400000000ff */
[----:B---3--:R-:W-:Y:S01]  /*3ba30*/  F2FP.SATFINITE.E5M2.F32.PACK_AB_MERGE_C R50, R51, R50, RZ ;  /* 0x000000323332723e */ /* 0x008fe200048060ff */
[----:B------:R-:W3:Y:S01]  /*3ba40*/  LDL.LU R38, [R1+0x5c8] ;  /* 0x0005c80001267983 */ /* 0x000ee20000300800 */
[----:B------:R-:W-:Y:S01]  /*3ba50*/  SHF.R.S32.HI R26, RZ, 0x8, R27 ;  /* 0x00000008ff1a7819 */ /* 0x000fe2000001141b */
[----:B------:R-:W-:Y:S01]  /*3ba60*/  VIADD R0, R66, 0x71 ;  /* 0x0000007142007836 */ /* 0x000fe20000000000 */
[----:B------:R-:W0:Y:S01]  /*3ba70*/  LDCU UR6, c[0x0][0x398] ;  /* 0x00007300ff0677ac */ /* 0x000e220008000800 */
[----:B------:R-:W3:Y:S01]  /*3ba80*/  LDL.LU R36, [R1+0x5cc] ;  /* 0x0005cc0001247983 */ /* 0x000ee20000300800 */
[----:B------:R-:W0:Y:S03]  /*3ba90*/  LDCU UR14, c[0x0][0x398] ;  /* 0x00007300ff0e77ac */ /* 0x000e260008000800 */
[----:B------:R-:W3:Y:S04]  /*3baa0*/  LDL.LU.64 R42, [R1+0x148] ;  /* 0x00014800012a7983 */ /* 0x000ee80000300a00 */
[----:B------:R0:W-:Y:S01]  /*3bab0*/  @P6 STG.E.U8 desc[UR24][R30.64], R28 ;  /* 0x0000001c1e006986 */ /* 0x0001e2000c101118 */
[----:B------:R-:W-:Y:S01]  /*3bac0*/  ISETP.LT.AND P6, PT, R40, UR9, !P5 ;  /* 0x0000000928007c0c */ /* 0x000fe2000efc1270 */
[----:B------:R-:W0:Y:S02]  /*3bad0*/  LDCU UR9, c[0x0][0x398] ;  /* 0x00007300ff0977ac */ /* 0x000e240008000800 */
[----:B------:R-:W3:Y:S04]  /*3bae0*/  LDL.LU R37, [R1+0x3c0] ;  /* 0x0003c00001257983 */ /* 0x000ee80000300800 */
[----:B-----5:R-:W-:Y:S01]  /*3baf0*/  @P4 STG.E.U8 desc[UR24][R72.64], R50 ;  /* 0x0000003248004986 */ /* 0x020fe2000c101118 */
[----:B-1----:R-:W-:-:S03]  /*3bb00*/  ISETP.GE.AND P4, PT, R0, UR4, PT ;  /* 0x0000000400007c0c */ /* 0x002fc6000bf86270 */
[----:B------:R-:W5:Y:S01]  /*3bb10*/  LDL.LU R35, [R1+0x3c4] ;  /* 0x0003c40001237983 */ /* 0x000f620000300800 */
[----:B------:R-:W-:Y:S01]  /*3bb20*/  IMAD.MOV.U32 R0, RZ, RZ, R29 ;  /* 0x000000ffff007224 */ /* 0x000fe200078e001d */
[----:B------:R-:W1:Y:S02]  /*3bb30*/  LDCU UR4, c[0x0][0x39c] ;  /* 0x00007380ff0477ac */ /* 0x000e640008000800 */
[----:B----4-:R4:W-:Y:S01]  /*3bb40*/  @P3 STG.E.U8 desc[UR24][R68.64], R26 ;  /* 0x0000001a44003986 */ /* 0x0109e2000c101118 */
[----:B------:R-:W-:Y:S01]  /*3bb50*/  ISETP.LT.AND P3, PT, R39, UR10, !P5 ;  /* 0x0000000a27007c0c */ /* 0x000fe2000ef61270 */
[----:B------:R-:W1:Y:S02]  /*3bb60*/  LDCU UR10, c[0x0][0x398] ;  /* 0x00007300ff0a77ac */ /* 0x000e640008000800 */
[----:B0-----:R-:W5:Y:S04]  /*3bb70*/  LDL.LU R30, [R1+0x1c0] ;  /* 0x0001c000011e7983 */ /* 0x001f680000300800 */
[----:B------:R-:W5:Y:S01]  /*3bb80*/  LDL.LU R31, [R1+0x1c4] ;  /* 0x0001c400011f7983 */ /* 0x000f620000300800 */
[----:B------:R-:W-:-:S02]  /*3bb90*/  SHF.R.S32.HI R0, RZ, 0x8, R0 ;  /* 0x00000008ff007819 */ /* 0x000fc40000011400 */
[----:B----4-:R-:W-:Y:S01]  /*3bba0*/  PRMT R26, R28, 0x9910, RZ ;  /* 0x000099101c1a7816 */ /* 0x010fe200000000ff */
[----:B------:R-:W4:Y:S03]  /*3bbb0*/  LDL.LU.64 R72, [R1+0x140] ;  /* 0x0001400001487983 */ /* 0x000f260000300a00 */
[----:B------:R-:W-:Y:S01]  /*3bbc0*/  SHF.R.S32.HI R26, RZ, 0x8, R26 ;  /* 0x00000008ff1a7819 */ /* 0x000fe2000001141a */
[----:B------:R-:W4:Y:S04]  /*3bbd0*/  LDL.LU.64 R32, [R1+0x138] ;  /* 0x0001380001207983 */ /* 0x000f280000300a00 */
[----:B--2---:R-:W-:Y:S04]  /*3bbe0*/  @P6 STG.E.U8 desc[UR24][R70.64], R0 ;  /* 0x0000000046006986 */ /* 0x004fe8000c101118 */
[----:B------:R0:W-:Y:S04]  /*3bbf0*/  @P3 STG.E.U8 desc[UR24][R52.64], R26 ;  /* 0x0000001a34003986 */ /* 0x0001e8000c101118 */
[----:B0-----:R-:W2:Y:S04]  /*3bc00*/  LDL.LU.64 R52, [R1+0xd10] ;  /* 0x000d100001347983 */ /* 0x001ea80000300a00 */
[----:B------:R-:W2:Y:S04]  /*3bc10*/  LDL.LU.64 R68, [R1+0x130] ;  /* 0x0001300001447983 */ /* 0x000ea80000300a00 */
[----:B------:R-:W2:Y:S01]  /*3bc20*/  LDL.LU.64 R70, [R1+0x128] ;  /* 0x0001280001467983 */ /* 0x000ea20000300a00 */
[----:B------:R-:W-:Y:S01]  /*3bc30*/  ISETP.LT.AND P5, PT, R34, UR6, !P5 ;  /* 0x0000000622007c0c */ /* 0x000fe2000efa1270 */
[----:B------:R-:W0:Y:S01]  /*3bc40*/  LDCU UR6, c[0x0][0x398] ;  /* 0x00007300ff0677ac */ /* 0x000e220008000800 */
[----:B------:R-:W-:-:S02]  /*3bc50*/  PRMT R27, R50, 0x9910, RZ ;  /* 0x00009910321b7816 */ /* 0x000fc400000000ff */
[----:B------:R-:W-:Y:S01]  /*3bc60*/  ISETP.LT.AND P6, PT, R67, UR9, !P2 ;  /* 0x0000000943007c0c */ /* 0x000fe2000d7c1270 */
[----:B------:R-:W-:Y:S01]  /*3bc70*/  VIADD R0, R66, 0x72 ;  /* 0x0000007242007836 */ /* 0x000fe20000000000 */
[----:B------:R-:W-:Y:S01]  /*3bc80*/  SHF.R.S32.HI R26, RZ, 0x8, R27 ;  /* 0x00000008ff1a7819 */ /* 0x000fe2000001141b */
[----:B------:R-:W0:Y:S03]  /*3bc90*/  LDCU UR9, c[0x0][0x398] ;  /* 0x00007300ff0977ac */ /* 0x000e260008000800 */
[----:B-1----:R-:W-:Y:S01]  /*3bca0*/  ISETP.GE.AND P3, PT, R0, UR4, PT ;  /* 0x0000000400007c0c */ /* 0x002fe2000bf66270 */
[----:B------:R-:W1:Y:S02]  /*3bcb0*/  LDCU UR4, c[0x0][0x39c] ;  /* 0x00007380ff0477ac */ /* 0x000e640008000800 */
[----:B------:R0:W-:Y:S01]  /*3bcc0*/  @P5 STG.E.U8 desc[UR24][R44.64], R26 ;  /* 0x0000001a2c005986 */ /* 0x0001e2000c101118 */
[----:B------:R-:W-:Y:S01]  /*3bcd0*/  ISETP.LT.AND P5, PT, R40, UR10, !P2 ;  /* 0x0000000a28007c0c */ /* 0x000fe2000d7a1270 */
[----:B------:R-:W1:Y:S01]  /*3bce0*/  LDCU UR10, c[0x0][0x398] ;  /* 0x00007300ff0a77ac */ /* 0x000e620008000800 */
[----:B------:R-:W-:-:S05]  /*3bcf0*/  F2FP.SATFINITE.E5M2.F32.PACK_AB_MERGE_C R0, R41, R47, RZ ;  /* 0x0000002f2900723e */ /* 0x000fca00048060ff */
[----:B---3--:R-:W-:Y:S01]  /*3bd00*/  @P6 STG.E.U8 desc[UR24][R42.64], R0 ;  /* 0x000000002a006986 */ /* 0x008fe2000c101118 */
[----:B------:R-:W-:Y:S01]  /*3bd10*/  ISETP.LT.AND P6, PT, R39, UR12, !P2 ;  /* 0x0000000c27007c0c */ /* 0x000fe2000d7c1270 */
[----:B------:R-:W3:Y:S01]  /*3bd20*/  LDCU UR12, c[0x0][0x398] ;  /* 0x00007300ff0c77ac */ /* 0x000ee20008000800 */
[----:B-----5:R-:W-:Y:S02]  /*3bd30*/  F2FP.SATFINITE.E5M2.F32.PACK_AB_MERGE_C R27, R31, R30, RZ ;  /* 0x0000001e1f1b723e */ /* 0x020fe400048060ff */
[----:B------:R-:W5:Y:S01]  /*3bd40*/  LDL.LU.64 R30, [R1+0x120] ;  /* 0x00012000011e7983 */ /* 0x000f620000300a00 */
[----:B0-----:R-:W-:Y:S02]  /*3bd50*/  F2FP.SATFINITE.E5M2.F32.PACK_AB_MERGE_C R26, R35, R37, RZ ;  /* 0x00000025231a723e */ /* 0x001fe400048060ff */
[----:B------:R-:W-:Y:S01]  /*3bd60*/  ISETP.LT.AND P2, PT, R34, UR6, !P2 ;  /* 0x0000000622007c0c */ /* 0x000fe2000d741270 */
[----:B------:R-:W0:Y:S02]  /*3bd70*/  LDCU UR6, c[0x0][0x39c] ;  /* 0x00007380ff0677ac */ /* 0x000e240008000800 */
[----:B----4-:R4:W-:Y:S04]  /*3bd80*/  @P5 STG.E.U8 desc[UR24][R72.64], R26 ;  /* 0x0000001a48005986 */ /* 0x0109e8000c101118 */
[----:B------:R-:W-:Y:S04]  /*3bd90*/  @P6 STG.E.U8 desc[UR24][R32.64], R27 ;  /* 0x0000001b20006986 */ /* 0x000fe8000c101118 */
[----:B----4-:R-:W4:Y:S04]  /*3bda0*/  LDL.LU.64 R72, [R1+0x118] ;  /* 0x0001180001487983 */ /* 0x010f280000300a00 */
[----:B------:R-:W4:Y:S01]  /*3bdb0*/  LDL.LU.64 R42, [R1+0x110] ;  /* 0x00011000012a7983 */ /* 0x000f220000300a00 */
[----:B------:R-:W-:-:S02]  /*3bdc0*/  F2FP.SATFINITE.E5M2.F32.PACK_AB_MERGE_C R28, R36, R38, RZ ;  /* 0x00000026241c723e */ /* 0x000fc400048060ff */
[----:B------:R-:W-:Y:S01]  /*3bdd0*/  ISETP.LT.AND P5, PT, R67, UR9, !P4 ;  /* 0x0000000943007c0c */ /* 0x000fe2000e7a1270 */
[----:B------:R-:W0:Y:S01]  /*3bde0*/  LDCU UR9, c[0x0][0x398] ;  /* 0x00007300ff0977ac */ /* 0x000e220008000800 */
[----:B------:R-:W-:-:S04]  /*3bdf0*/  PRMT R0, R0, 0x9910, RZ ;  /* 0x0000991000007816 */ /* 0x000fc800000000ff */
[----:B------:R-:W-:Y:S02]  /*3be00*/  SHF.R.S32.HI R0, RZ, 0x8, R0 ;  /* 0x00000008ff007819 */ /* 0x000fe40000011400 */
[----:B--2---:R-:W-:-:S05]  /*3be10*/  F2FP.SATFINITE.E5M2.F32.PACK_AB_MERGE_C R52, R53, R52, RZ ;  /* 0x000000343534723e */ /* 0x004fca00048060ff */
[----:B------:R2:W-:Y:S04]  /*3be20*/  @P2 STG.E.U8 desc[UR24][R68.64], R52 ;  /* 0x0000003444002986 */ /* 0x0005e8000c101118 */
[----:B--2---:R-:W2:Y:S04]  /*3be30*/  LDL.LU R68, [R1+0x3c8] ;  /* 0x0003c80001447983 */ /* 0x004ea80000300800 */
[----:B------:R-:W2:Y:S04]  /*3be40*/  LDL.LU R69, [R1+0x3cc] ;  /* 0x0003cc0001457983 */ /* 0x000ea80000300800 */
[----:B------:R-:W2:Y:S04]  /*3be50*/  LDL.LU.64 R36, [R1+0x108] ;  /* 0x0001080001247983 */ /* 0x000ea80000300a00 */
[----:B------:R-:W2:Y:S04]  /*3be60*/  LDL.LU R32, [R1+0x1c8] ;  /* 0x0001c80001207983 */ /* 0x000ea80000300800 */
[----:B------:R-:W2:Y:S04]  /*3be70*/  LDL.LU R33, [R1+0x1cc] ;  /* 0x0001cc0001217983 */ /* 0x000ea80000300800 */
[----:B------:R0:W-:Y:S04]  /*3be80*/  @P5 STG.E.U8 desc[UR24][R70.64], R0 ;  /* 0x0000000046005986 */ /* 0x0001e8000c101118 */
[----:B0-----:R-:W2:Y:S01]  /*3be90*/  LDL.LU.64 R70, [R1+0xf8] ;  /* 0x0000f80001467983 */ /* 0x001ea20000300a00 */
[----:B-1----:R-:W-:Y:S01]  /*3bea0*/  ISETP.LT.AND P6, PT, R40, UR10, !P4 ;  /* 0x0000000a28007c0c */ /* 0x002fe2000e7c1270 */
[----:B------:R-:W0:Y:S01]  /*3beb0*/  LDCU UR10, c[0x0][0x398] ;  /* 0x00007300ff0a77ac */ /* 0x000e220008000800 */
[----:B------:R-:W-:-:S02]  /*3bec0*/  PRMT R26, R26, 0x9910, RZ ;  /* 0x000099101a1a7816 */ /* 0x000fc400000000ff */
[----:B------:R-:W-:Y:S02]  /*3bed0*/  PRMT R27, R27, 0x9910, RZ ;  /* 0x000099101b1b7816 */ /* 0x000fe400000000ff */
[----:B------:R-:W-:Y:S02]  /*3bee0*/  SHF.R.S32.HI R0, RZ, 0x8, R26 ;  /* 0x00000008ff007819 */ /* 0x000fe4000001141a */
[----:B---3--:R-:W-:Y:S01]  /*3bef0*/  ISETP.LT.AND P5, PT, R39, UR12, !P4 ;  /* 0x0000000c27007c0c */ /* 0x008fe2000e7a1270 */
[----:B------:R-:W1:Y:S04]  /*3bf00*/  LDCU UR12, c[0x0][0x398] ;  /* 0x00007300ff0c77ac */ /* 0x000e680008000800 */
[----:B-----5:R3:W-:Y:S01]  /*3bf10*/  @P6 STG.E.U8 desc[UR24][R30.64], R0 ;  /* 0x000000001e006986 */ /* 0x0207e2000c101118 */
[----:B------:R-:W-:Y:S01]  /*3bf20*/  ISETP.LT.AND P4, PT, R34, UR9, !P4 ;  /* 0x0000000922007c0c */ /* 0x000fe2000e781270 */
[----:B------:R-:W5:Y:S01]  /*3bf30*/  LDCU UR9, c[0x0][0x398] ;  /* 0x00007300ff0977ac */ /* 0x000f620008000800 */
[----:B------:R-:W-:Y:S01]  /*3bf40*/  PRMT R26, R52, 0x9910, RZ ;  /* 0x00009910341a7816 */ /* 0x000fe200000000ff */
[----:B---3--:R-:W-:Y:S01]  /*3bf50*/  IMAD.MOV.U32 R0, RZ, RZ, R27 ;  /* 0x000000ffff007224 */ /* 0x008fe200078e001b */
[----:B------:R-:W-:Y:S01]  /*3bf60*/  ISETP.LT.AND P2, PT, R67, UR14, !P3 ;  /* 0x0000000e43007c0c */ /* 0x000fe2000df41270 */
[----:B------:R-:W3:Y:S03]  /*3bf70*/  LDL.LU.64 R30, [R1+0xf0] ;  /* 0x0000f000011e7983 */ /* 0x000ee60000300a00 */
[----:B------:R-:W-:-:S02]  /*3bf80*/  SHF.R.S32.HI R0, RZ, 0x8, R0 ;  /* 0x00000008ff007819 */ /* 0x000fc40000011400 */
[----:B------:R-:W-:-:S03]  /*3bf90*/  SHF.R.S32.HI R26, RZ, 0x8, R26 ;  /* 0x00000008ff1a7819 */ /* 0x000fc6000001141a */
[----:B----4-:R4:W-:Y:S01]  /*3bfa0*/  @P5 STG.E.U8 desc[UR24][R72.64], R0 ;  /* 0x0000000048005986 */ /* 0x0109e2000c101118 */
[----:B0-----:R-:W-:Y:S01]  /*3bfb0*/  ISETP.LT.AND P5, PT, R40, UR10, !P3 ;  /* 0x0000000a28007c0c */ /* 0x001fe2000dfa1270 */
[----:B------:R-:W0:Y:S02]  /*3bfc0*/  LDCU UR10, c[0x0][0x398] ;  /* 0x00007300ff0a77ac */ /* 0x000e240008000800 */
[----:B------:R2:W-:Y:S04]  /*3bfd0*/  @P4 STG.E.U8 desc[UR24][R42.64], R26 ;  /* 0x0000001a2a004986 */ /* 0x0005e8000c101118 */
[----:B----4-:R-:W4:Y:S01]  /*3bfe0*/  LDL.LU.64 R72, [R1+0xe8] ;  /* 0x0000e80001487983 */ /* 0x010f220000300a00 */
[----:B------:R-:W-:Y:S02]  /*3bff0*/  ISETP.LT.AND P6, PT, R39, UR16, !P3 ;  /* 0x0000001027007c0c */ /* 0x000fe4000dfc1270 */
[----:B--2---:R-:W-:-:S02]  /*3c000*/  F2FP.SATFINITE.E5M2.F32.PACK_AB_MERGE_C R26, R69, R68, RZ ;  /* 0x00000044451a723e */ /* 0x004fc400048060ff */
[----:B------:R-:W2:Y:S04]  /*3c010*/  LDL.LU.64 R68, [R1+0xe0] ;  /* 0x0000e00001447983 */ /* 0x000ea80000300a00 */
[----:B------:R-:W-:Y:S04]  /*3c020*/  @P2 STG.E.U8 desc[UR24][R36.64], R28 ;  /* 0x0000001c24002986 */ /* 0x000fe8000c101118 */
[----:B------:R0:W-:Y:S04]  /*3c030*/  @P5 STG.E.U8 desc[UR24][R54.64], R26 ;  /* 0x0000001a36005986 */ /* 0x0001e8000c101118 */
[----:B0-----:R-:W2:Y:S01]  /*3c040*/  LDL.LU.64 R54, [R1+0xd08] ;  /* 0x000d080001367983 */ /* 0x001ea20000300a00 */
[----:B------:R-:W-:-:S05]  /*3c050*/  F2FP.SATFINITE.E5M2.F32.PACK_AB_MERGE_C R27, R33, R32, RZ ;  /* 0x00000020211b723e */ /* 0x000fca00048060ff */
[----:B------:R0:W-:Y:S04]  /*3c060*/  @P6 STG.E.U8 desc[UR24][R70.64], R27 ;  /* 0x0000001b46006986 */ /* 0x0001e8000c101118 */
[----:B0-----:R-:W4:Y:S04]  /*3c070*/  LDL.LU R70, [R1+0x5d0] ;  /* 0x0005d00001467983 */ /* 0x001f280000300800 */
[----:B------:R-:W4:Y:S01]  /*3c080*/  LDL.LU R71, [R1+0x5d4] ;  /* 0x0005d40001477983 */ /* 0x000f220000300800 */
[----:B------:R-:W-:Y:S01]  /*3c090*/  VIADD R0, R66, 0x73 ;  /* 0x0000007342007836 */ /* 0x000fe20000000000 */
[----:B-1----:R-:W-:Y:S01]  /*3c0a0*/  ISETP.LT.AND P3, PT, R34, UR12, !P3 ;  /* 0x0000000c22007c0c */ /* 0x002fe2000df61270 */
[----:B------:R-:W0:Y:S01]  /*3c0b0*/  LDCU UR12, c[0x0][0x398] ;  /* 0x00007300ff0c77ac */ /* 0x000e220008000800 */
[----:B------:R-:W4:Y:S02]  /*3c0c0*/  LDL.LU.64 R44, [R1+0xd0] ;  /* 0x0000d000012c7983 */ /* 0x000f240000300a00 */
[----:B------:R-:W-:Y:S01]  /*3c0d0*/  ISETP.GE.AND P4, PT, R0, UR4, PT ;  /* 0x0000000400007c0c */ /* 0x000fe2000bf86270 */
[----:B------:R-:W-:Y:S01]  /*3c0e0*/  VIADD R0, R66, 0x74 ;  /* 0x0000007442007836 */ /* 0x000fe20000000000 */
[----:B------:R-:W1:Y:S01]  /*3c0f0*/  LDCU UR4, c[0x0][0x398] ;  /* 0x00007300ff0477ac */ /* 0x000e620008000800 */
[----:B------:R-:W4:Y:S01]  /*3c100*/  LDL.LU.64 R42, [R1+0xc8] ;  /* 0x0000c800012a7983 */ /* 0x000f220000300a00 */
[----:B-----5:R-:W-:-:S02]  /*3c110*/  ISETP.LT.AND P5, PT, R67, UR9, !P4 ;  /* 0x0000000943007c0c */ /* 0x020fc4000e7a1270 */
[----:B------:R-:W-:Y:S01]  /*3c120*/  ISETP.GE.AND P2, PT, R0, UR6, PT ;  /* 0x0000000600007c0c */ /* 0x000fe2000bf46270 */
[----:B------:R-:W5:Y:S01]  /*3c130*/  LDL.LU R37, [R1+0x3d0] ;  /* 0x0003d00001257983 */ /* 0x000f620000300800 */
[----:B------:R-:W-:Y:S01]  /*3c140*/  PRMT R0, R28, 0x9910, RZ ;  /* 0x000099101c007816 */ /* 0x000fe200000000ff */
[----:B------:R-:W0:Y:S01]  /*3c150*/  LDCU UR6, c[0x0][0x398] ;  /* 0x00007300ff0677ac */ /* 0x000e220008000800 */
[----:B------:R-:W-:Y:S01]  /*3c160*/  PRMT R28, R26, 0x9910, RZ ;  /* 0x000099101a1c7816 */ /* 0x000fe200000000ff */
[----:B------:R-:W5:Y:S01]  /*3c170*/  LDL.LU R35, [R1+0x3d4] ;  /* 0x0003d40001237983 */ /* 0x000f620000300800 */
[----:B------:R-:W-:Y:S01]  /*3c180*/  ISETP.LT.AND P6, PT, R40, UR10, !P4 ;  /* 0x0000000a28007c0c */ /* 0x000fe2000e7c1270 */
[----:B------:R-:W0:Y:S01]  /*3c190*/  LDCU UR9, c[0x0][0x398] ;  /* 0x00007300ff0977ac */ /* 0x000e220008000800 */
[----:B------:R-:W-:Y:S01]  /*3c1a0*/  SHF.R.S32.HI R26, RZ, 0x8, R0 ;  /* 0x00000008ff1a7819 */ /* 0x000fe20000011400 */
[----:B------:R-:W-:Y:S01]  /*3c1b0*/  IMAD.MOV.U32 R0, RZ, RZ, R28 ;  /* 0x000000ffff007224 */ /* 0x000fe200078e001c */
[----:B------:R-:W5:Y:S01]  /*3c1c0*/  LDL.LU R32, [R1+0x1d0] ;  /* 0x0001d00001207983 */ /* 0x000f620000300800 */
[----:B------:R-:W0:Y:S03]  /*3c1d0*/  LDCU UR10, c[0x0][0x398] ;  /* 0x00007300ff0a77ac */ /* 0x000e260008000800 */
[----:B------:R-:W-:Y:S01]  /*3c1e0*/  SHF.R.S32.HI R0, RZ, 0x8, R0 ;  /* 0x00000008ff007819 */ /* 0x000fe20000011400 */
[----:B------:R-:W5:Y:S01]  /*3c1f0*/  LDL.LU R33, [R1+0x1d4] ;  /* 0x0001d40001217983 */ /* 0x000f620000300800 */
[----:B--2---:R-:W-:-:S05]  /*3c200*/  F2FP.SATFINITE.E5M2.F32.PACK_AB_MERGE_C R54, R55, R54, RZ ;  /* 0x000000363736723e */ /* 0x004fca00048060ff */
[----:B---3--:R2:W-:Y:S04]  /*3c210*/  @P3 STG.E.U8 desc[UR24][R30.64], R54 ;  /* 0x000000361e003986 */ /* 0x0085e8000c101118 */
[----:B----4-:R3:W-:Y:S01]  /*3c220*/  @P5 STG.E.U8 desc[UR24][R72.64], R26 ;  /* 0x0000001a48005986 */ /* 0x0107e2000c101118 */
[----:B-1----:R-:W-:Y:S01]  /*3c230*/  ISETP.LT.AND P5, PT, R39, UR4, !P4 ;  /* 0x0000000427007c0c */ /* 0x002fe2000e7a1270 */
[----:B------:R-:W1:Y:S02]  /*3c240*/  LDCU UR4, c[0x0][0x398] ;  /* 0x00007300ff0477ac */ /* 0x000e640008000800 */
[----:B------:R4:W-:Y:S04]  /*3c250*/  @P6 STG.E.U8 desc[UR24][R68.64], R0 ;  /* 0x0000000044006986 */ /* 0x0009e8000c101118 */
[----:B--2---:R-:W2:Y:S01]  /*3c260*/  LDL.LU.64 R30, [R1+0xc0] ;  /* 0x0000c000011e7983 */ /* 0x004ea20000300a00 */
[----:B---3--:R-:W-:-:S03]  /*3c270*/  PRMT R26, R27, 0x9910, RZ ;  /* 0x000099101b1a7816 */ /* 0x008fc600000000ff */
[----:B----4-:R-:W3:Y:S01]  /*3c280*/  LDL.LU.64 R68, [R1+0xb8] ;  /* 0x0000b80001447983 */ /* 0x010ee20000300a00 */
[----:B------:R-:W-:-:S03]  /*3c290*/  SHF.R.S32.HI R26, RZ, 0x8, R26 ;  /* 0x00000008ff1a7819 */ /* 0x000fc6000001141a */
[----:B------:R-:W4:Y:S04]  /*3c2a0*/  LDL.LU.64 R72, [R1+0xb0] ;  /* 0x0000b00001487983 */ /* 0x000f280000300a00 */
[----:B------:R0:W-:Y:S01]  /*3c2b0*/  @P5 STG.E.U8 desc[UR24][R56.64], R26 ;  /* 0x0000001a38005986 */ /* 0x0001e2000c101118 */
[----:B------:R-:W-:-:S03]  /*3c2c0*/  F2FP.SATFINITE.E5M2.F32.PACK_AB_MERGE_C R29, R71, R70, RZ ;  /* 0x00000046471d723e */ /* 0x000fc600048060ff */
[----:B0-----:R-:W3:Y:S04]  /*3c2d0*/  LDL.LU.64 R56, [R1+0xd00] ;  /* 0x000d000001387983 */ /* 0x001ee80000300a00 */
[----:B------:R-:W4:Y:S01]  /*3c2e0*/  LDL.LU.64 R70, [R1+0x98] ;  /* 0x0000980001467983 */ /* 0x000f220000300a00 */
[----:B------:R-:W-:Y:S01]  /*3c2f0*/  ISETP.LT.AND P4, PT, R34, UR6, !P4 ;  /* 0x0000000622007c0c */ /* 0x000fe2000e781270 */
[----:B------:R-:W-:Y:S01]  /*3c300*/  VIADD R0, R66, 0x78 ;  /* 0x0000007842007836 */ /* 0x000fe20000000000 */
[----:B------:R-:W-:Y:S01]  /*3c310*/  PRMT R27, R54, 0x9910, RZ ;  /* 0x00009910361b7816 */ /* 0x000fe200000000ff */
[----:B------:R-:W0:Y:S03]  /*3c320*/  LDCU UR6, c[0x0][0x398] ;  /* 0x00007300ff0677ac */ /* 0x000e260008000800 */
[----:B------:R-:W-:Y:S01]  /*3c330*/  ISETP.GE.AND P3, PT, R0, UR11, PT ;  /* 0x0000000b00007c0c */ /* 0x000fe2000bf66270 */
[----:B------:R-:W0:Y:S01]  /*3c340*/  LDCU UR11, c[0x0][0x398] ;  /* 0x00007300ff0b77ac */ /* 0x000e220008000800 */
[----:B------:R-:W-:-:S02]  /*3c350*/  SHF.R.S32.HI R0, RZ, 0x8, R27 ;  /* 0x00000008ff007819 */ /* 0x000fc4000001141b */
[----:B------:R-:W-:Y:S01]  /*3c360*/  ISETP.LT.AND P6, PT, R67, UR9, !P2 ;  /* 0x0000000943007c0c */ /* 0x000fe2000d7c1270 */
[----:B------:R-:W0:Y:S01]  /*3c370*/  LDCU UR9, c[0x0][0x398] ;  /* 0x00007300ff0977ac */ /* 0x000e220008000800 */
[----:B------:R-:W-:Y:S01]  /*3c380*/  ISETP.LT.AND P5, PT, R40, UR10, !P2 ;  /* 0x0000000a28007c0c */ /* 0x000fe2000d7a1270 */
[----:B------:R1:W-:Y:S01]  /*3c390*/  @P4 STG.E.U8 desc[UR24][R44.64], R0 ;  /* 0x000000002c004986 */ /* 0x0003e2000c101118 */
[----:B------:R-:W-:Y:S01]  /*3c3a0*/  ISETP.LT.AND P4, PT, R39, UR12, !P2 ;  /* 0x0000000c27007c0c */ /* 0x000fe2000d781270 */
[----:B------:R-:W0:Y:S01]  /*3c3b0*/  LDCU UR10, c[0x0][0x398] ;  /* 0x00007300ff0a77ac */ /* 0x000e220008000800 */
[----:B-----5:R-:W-:Y:S02]  /*3c3c0*/  F2FP.SATFINITE.E5M2.F32.PACK_AB_MERGE_C R27, R35, R37, RZ ;  /* 0x00000025231b723e */ /* 0x020fe400048060ff */
[----:B------:R-:W-:Y:S01]  /*3c3d0*/  F2FP.SATFINITE.E5M2.F32.PACK_AB_MERGE_C R28, R33, R32, RZ ;  /* 0x00000020211c723e */ /* 0x000fe200048060ff */
[----:B------:R-:W5:Y:S04]  /*3c3e0*/  LDCU UR12, c[0x0][0x398] ;  /* 0x00007300ff0c77ac */ /* 0x000f680008000800 */
[----:B------:R-:W-:Y:S01]  /*3c3f0*/  @P6 STG.E.U8 desc[UR24][R42.64], R29 ;  /* 0x0000001d2a006986 */ /* 0x000fe2000c101118 */
[----:B-1----:R-:W-:Y:S01]  /*3c400*/  VIADD R0, R66, 0x75 ;  /* 0x0000007542007836 */ /* 0x002fe20000000000 */
[----:B------:R-:W-:Y:S01]  /*3c410*/  ISETP.LT.AND P6, PT, R34, UR4, !P2 ;  /* 0x0000000422007c0c */ /* 0x000fe2000d7c1270 */
[----:B------:R-:W1:Y:S03]  /*3c420*/  LDCU UR4, c[0x0][0x398] ;  /* 0x00007300ff0477ac */ /* 0x000e660008000800 */
[----:B------:R-:W-:Y:S01]  /*3c430*/  ISETP.GE.AND P2, PT, R0, UR5, PT ;  /* 0x0000000500007c0c */ /* 0x000fe2000bf46270 */
[----:B------:R-:W0:Y:S01]  /*3c440*/  LDCU UR5, c[0x0][0x398] ;  /* 0x00007300ff0577ac */ /* 0x000e220008000800 */
[----:B------:R-:W-:-:S04]  /*3c450*/  PRMT R26, R29, 0x9910, RZ ;  /* 0x000099101d1a7816 */ /* 0x000fc800000000ff */
[----:B------:R-:W-:Y:S01]  /*3c460*/  SHF.R.S32.HI R26, RZ, 0x8, R26 ;  /* 0x00000008ff1a7819 */ /* 0x000fe2000001141a */
[----:B--2---:R2:W-:Y:S01]  /*3c470*/  @P5 STG.E.U8 desc[UR24][R30.64], R27 ;  /* 0x0000001b1e005986 */ /* 0x0045e2000c101118 */
[----:B0-----:R-:W-:Y:S02]  /*3c480*/  ISETP.LT.AND P5, PT, R67, UR6, !P2 ;  /* 0x0000000643007c0c */ /* 0x001fe4000d7a1270 */
[----:B---3--:R-:W-:Y:S01]  /*3c490*/  F2FP.SATFINITE.E5M2.F32.PACK_AB_MERGE_C R56, R57, R56, RZ ;  /* 0x000000383938723e */ /* 0x008fe200048060ff */
[----:B------:R0:W-:Y:S01]  /*3c4a0*/  @P4 STG.E.U8 desc[UR24][R68.64], R28 ;  /* 0x0000001c44004986 */ /* 0x0001e2000c101118 */
[----:B------:R-:W-:Y:S01]  /*3c4b0*/  VIADD R0, R66, 0x76 ;  /* 0x0000007642007836 */ /* 0x000fe20000000000 */
[----:B--2---:R-:W-:Y:S01]  /*3c4c0*/  PRMT R27, R27, 0x9910, RZ ;  /* 0x000099101b1b7816 */ /* 0x004fe200000000ff */
[----:B------:R-:W2:Y:S01]  /*3c4d0*/  LDCU UR6, c[0x0][0x398] ;  /* 0x00007300ff0677ac */ /* 0x000ea20008000800 */
[----:B0-----:R-:W3:Y:S04]  /*3c4e0*/  LDL.LU.64 R68, [R1+0x90] ;  /* 0x0000900001447983 */ /* 0x001ee80000300a00 */
[----:B------:R-:W2:Y:S04]  /*3c4f0*/  LDL.LU R38, [R1+0x5d8] ;  /* 0x0005d80001267983 */ /* 0x000ea80000300800 */
[----:B------:R-:W2:Y:S04]  /*3c500*/  LDL.LU R36, [R1+0x5dc] ;  /* 0x0005dc0001247983 */ /* 0x000ea80000300800 */
[----:B------:R-:W2:Y:S04]  /*3c510*/  LDL.LU.64 R44, [R1+0x88] ;  /* 0x00008800012c7983 */ /* 0x000ea80000300a00 */
[----:B----4-:R-:W-:Y:S04]  /*3c520*/  @P6 STG.E.U8 desc[UR24][R72.64], R56 ;  /* 0x0000003848006986 */ /* 0x010fe8000c101118 */
[----:B------:R0:W-:Y:S04]  /*3c530*/  @P5 STG.E.U8 desc[UR24][R70.64], R26 ;  /* 0x0000001a46005986 */ /* 0x0001e8000c101118 */
[----:B------:R-:W4:Y:S04]  /*3c540*/  LDL.LU.64 R42, [R1+0x70] ;  /* 0x00007000012a7983 */ /* 0x000f280000300a00 */
[----:B0-----:R-:W4:Y:S04]  /*3c550*/  LDL.LU R70, [R1+0x5e0] ;  /* 0x0005e00001467983 */ /* 0x001f280000300800 */
[----:B------:R-:W4:Y:S04]  /*3c560*/  LDL.LU R71, [R1+0x5e4] ;  /* 0x0005e40001477983 */ /* 0x000f280000300800 */
[----:B------:R-:W5:Y:S04]  /*3c570*/  LDL.LU R37, [R1+0x3d8] ;  /* 0x0003d80001257983 */ /* 0x000f680000300800 */
[----:B------:R-:W5:Y:S04]  /*3c580*/  LDL.LU R35, [R1+0x3dc] ;  /* 0x0003dc0001237983 */ /* 0x000f680000300800 */
[----:B------:R-:W5:Y:S04]  /*3c590*/  LDL.LU R32, [R1+0x1d8] ;  /* 0x0001d80001207983 */ /* 0x000f680000300800 */
[----:B------:R-:W5:Y:S04]  /*3c5a0*/  LDL.LU R33, [R1+0x1dc] ;  /* 0x0001dc0001217983 */ /* 0x000f680000300800 */
[----:B------:R-:W5:Y:S01]  /*3c5b0*/  LDL.LU.64 R30, [R1+0x68] ;  /* 0x00006800011e7983 */ /* 0x000f620000300a00 */
[----:B------:R-:W-:Y:S01]  /*3c5c0*/  ISETP.LT.AND P6, PT, R40, UR9, !P2 ;  /* 0x0000000928007c0c */ /* 0x000fe2000d7c1270 */
[----:B------:R-:W0:Y:S01]  /*3c5d0*/  LDCU UR9, c[0x0][0x398] ;  /* 0x00007300ff0977ac */ /* 0x000e220008000800 */
[----:B------:R-:W-:Y:S01]  /*3c5e0*/  ISETP.GE.AND P4, PT, R0, UR7, PT ;  /* 0x0000000700007c0c */ /* 0x000fe2000bf86270 */
[----:B------:R-:W-:Y:S01]  /*3c5f0*/  IMAD.MOV.U32 R0, RZ, RZ, R27 ;  /* 0x000000ffff007224 */ /* 0x000fe200078e001b */
[----:B------:R-:W-:Y:S01]  /*3c600*/  PRMT R56, R56, 0x9910, RZ ;  /* 0x0000991038387816 */ /* 0x000fe200000000ff */
[----:B------:R-:W5:Y:S01]  /*3c610*/  LDL.LU.64 R72, [R1+0x60] ;  /* 0x0000600001487983 */ /* 0x000f620000300a00 */
[----:B-1----:R-:W-:Y:S01]  /*3c620*/  ISETP.LT.AND P5, PT, R39, UR4, !P2 ;  /* 0x0000000427007c0c */ /* 0x002fe2000d7a1270 */
[----:B------:R-:W1:Y:S01]  /*3c630*/  LDCU UR7, c[0x0][0x398] ;  /* 0x00007300ff0777ac */ /* 0x000e620008000800 */
[----:B------:R-:W-:-:S02]  /*3c640*/  SHF.R.S32.HI R0, RZ, 0x8, R0 ;  /* 0x00000008ff007819 */ /* 0x000fc40000011400 */
[----:B------:R-:W-:Y:S01]  /*3c650*/  ISETP.LT.AND P2, PT, R34, UR5, !P2 ;  /* 0x0000000522007c0c */ /* 0x000fe2000d741270 */
[----:B------:R-:W0:Y:S01]  /*3c660*/  LDCU UR4, c[0x0][0x398] ;  /* 0x00007300ff0477ac */ /* 0x000e220008000800 */
[----:B------:R-:W-:Y:S01]  /*3c670*/  PRMT R26, R28, 0x9910, RZ ;  /* 0x000099101c1a7816 */ /* 0x000fe200000000ff */
[----:B------:R-:W0:Y:S03]  /*3c680*/  LDCU UR5, c[0x0][0x398] ;  /* 0x00007300ff0577ac */ /* 0x000e260008000800 */
[----:B------:R-:W-:Y:S01]  /*3c690*/  SHF.R.S32.HI R26, RZ, 0x8, R26 ;  /* 0x00000008ff1a7819 */ /* 0x000fe2000001141a */
[----:B---3--:R3:W-:Y:S02]  /*3c6a0*/  @P6 STG.E.U8 desc[UR24][R68.64], R0 ;  /* 0x0000000044006986 */ /* 0x0087e4000c101118 */
[----:B---3--:R-:W-:Y:S02]  /*3c6b0*/  IMAD.MOV.U32 R0, RZ, RZ, R56 ;  /* 0x000000ffff007224 */ /* 0x008fe400078e0038 */
[----:B--2---:R-:W-:Y:S03]  /*3c6c0*/  @P5 STG.E.U8 desc[UR24][R44.64], R26 ;  /* 0x0000001a2c005986 */ /* 0x004fe6000c101118 */
[----:B------:R-:W-:Y:S01]  /*3c6d0*/  SHF.R.S32.HI R0, RZ, 0x8, R0 ;  /* 0x00000008ff007819 */ /* 0x000fe20000011400 */
[----:B------:R-:W2:Y:S04]  /*3c6e0*/  LDL.LU.64 R68, [R1+0x50] ;  /* 0x0000500001447983 */ /* 0x000ea80000300a00 */
[----:B------:R3:W-:Y:S01]  /*3c6f0*/  @P2 STG.E.U8 desc[UR24][R58.64], R0 ;  /* 0x000000003a002986 */ /* 0x0007e2000c101118 */
[----:B------:R-:W-:Y:S01]  /*3c700*/  ISETP.LT.AND P6, PT, R67, UR6, !P4 ;  /* 0x0000000643007c0c */ /* 0x000fe2000e7c1270 */
[----:B------:R-:W0:Y:S02]  /*3c710*/  LDCU UR6, c[0x0][0x398] ;  /* 0x00007300ff0677ac */ /* 0x000e240008000800 */
[----:B---3--:R-:W3:Y:S01]  /*3c720*/  LDL.LU.64 R58, [R1+0xcf8] ;  /* 0x000cf800013a7983 */ /* 0x008ee20000300a00 */
[----:B----4-:R-:W-:-:S03]  /*3c730*/  F2FP.SATFINITE.E5M2.F32.PACK_AB_MERGE_C R29, R71, R70, RZ ;  /* 0x00000046471d723e */ /* 0x010fc600048060ff */
[----:B------:R-:W4:Y:S04]  /*3c740*/  LDL.LU.64 R44, [R1+0x48] ;  /* 0x00004800012c7983 */ /* 0x000f280000300a00 */
[----:B------:R-:W4:Y:S01]  /*3c750*/  LDL.LU.64 R70, [R1+0x40] ;  /* 0x0000400001467983 */ /* 0x000f220000300a00 */
[----:B------:R-:W-:Y:S01]  /*3c760*/  F2FP.SATFINITE.E5M2.F32.PACK_AB_MERGE_C R28, R36, R38, RZ ;  /* 0x00000026241c723e */ /* 0x000fe200048060ff */
[----:B------:R-:W-:Y:S01]  /*3c770*/  VIADD R0, R66, 0x77 ;  /* 0x0000007742007836 */ /* 0x000fe20000000000 */
[----:B-1----:R-:W-:Y:S01]  /*3c780*/  ISETP.LT.AND P2, PT, R40, UR7, !P4 ;  /* 0x0000000728007c0c */ /* 0x002fe2000e741270 */
[----:B------:R-:W1:Y:S02]  /*3c790*/  LDCU UR7, c[0x0][0x398] ;  /* 0x00007300ff0777ac */ /* 0x000e640008000800 */
[----:B------:R0:W-:Y:S01]  /*3c7a0*/  @P6 STG.E.U8 desc[UR24][R42.64], R28 ;  /* 0x0000001c2a006986 */ /* 0x0001e2000c101118 */
[----:B------:R-:W-:-:S02]  /*3c7b0*/  ISETP.GE.AND P6, PT, R0, UR13, PT ;  /* 0x0000000d00007c0c */ /* 0x000fc4000bfc6270 */
[----:B-----5:R-:W-:Y:S02]  /*3c7c0*/  F2FP.SATFINITE.E5M2.F32.PACK_AB_MERGE_C R0, R35, R37, RZ ;  /* 0x000000252300723e */ /* 0x020fe400048060ff */
[----:B------:R-:W-:Y:S01]  /*3c7d0*/  F2FP.SATFINITE.E5M2.F32.PACK_AB_MERGE_C R27, R33, R32, RZ ;  /* 0x00000020211b723e */ /* 0x000fe200048060ff */
[----:B0-----:R-:W5:Y:S04]  /*3c7e0*/  LDL.LU.64 R42, [R1+0x38] ;  /* 0x00003800012a7983 */ /* 0x001f680000300a00 */
[----:B------:R-:W5:Y:S04]  /*3c7f0*/  LDL.LU.64 R36, [R1+0x30] ;  /* 0x0000300001247983 */ /* 0x000f680000300a00 */
[----:B------:R-:W5:Y:S04]  /*3c800*/  LDL.LU R32, [R1+0x3e0] ;  /* 0x0003e00001207983 */ /* 0x000f680000300800 */
[----:B------:R-:W5:Y:S04]  /*3c810*/  LDL.LU R33, [R1+0x3e4] ;  /* 0x0003e40001217983 */ /* 0x000f680000300800 */
[----:B------:R0:W-:Y:S04]  /*3c820*/  @P2 STG.E.U8 desc[UR24][R30.64], R0 ;  /* 0x000000001e002986 */ /* 0x0001e8000c101118 */
[----:B0-----:R-:W5:Y:S01]  /*3c830*/  LDL.LU.64 R30, [R1+0x28] ;  /* 0x00002800011e7983 */ /* 0x001f620000300a00 */
[----:B------:R-:W-:Y:S01]  /*3c840*/  ISETP.LT.AND P5, PT, R39, UR9, !P4 ;  /* 0x0000000927007c0c */ /* 0x000fe2000e7a1270 */
[----:B------:R-:W0:Y:S01]  /*3c850*/  LDCU UR9, c[0x0][0x398] ;  /* 0x00007300ff0977ac */ /* 0x000e220008000800 */
[----:B------:R-:W-:-:S02]  /*3c860*/  ISETP.LT.AND P4, PT, R34, UR4, !P4 ;  /* 0x0000000422007c0c */ /* 0x000fc4000e781270 */
[----:B------:R-:W-:Y:S01]  /*3c870*/  ISETP.LT.AND P2, PT, R40, UR6, !P6 ;  /* 0x0000000628007c0c */ /* 0x000fe2000f741270 */
[----:B------:R-:W0:Y:S01]  /*3c880*/  LDCU UR4, c[0x0][0x398] ;  /* 0x00007300ff0477ac */ /* 0x000e220008000800 */
[----:B------:R-:W-:Y:S02]  /*3c890*/  PRMT R26, R28, 0x9910, RZ ;  /* 0x000099101c1a7816 */ /* 0x000fe400000000ff */
[----:B------:R-:W-:Y:S01]  /*3c8a0*/  PRMT R0, R0, 0x9910, RZ ;  /* 0x0000991000007816 */ /* 0x000fe200000000ff */
[----:B------:R-:W0:Y:S04]  /*3c8b0*/  LDCU UR6, c[0x0][0x398] ;  /* 0x00007300ff0677ac */ /* 0x000e280008000800 */
[----:B------:R1:W-:Y:S01]  /*3c8c0*/  @P5 STG.E.U8 desc[UR24][R72.64], R27 ;  /* 0x0000001b48005986 */ /* 0x0003e2000c101118 */
[----:B------:R-:W-:Y:S01]  /*3c8d0*/  ISETP.LT.AND P5, PT, R67, UR5, !P6 ;  /* 0x0000000543007c0c */ /* 0x000fe2000f7a1270 */
[----:B------:R-:W0:Y:S01]  /*3c8e0*/  LDCU UR5, c[0x0][0x398] ;  /* 0x00007300ff0577ac */ /* 0x000e220008000800 */
[----:B------:R-:W-:-:S02]  /*3c8f0*/  SHF.R.S32.HI R26, RZ, 0x8, R26 ;  /* 0x00000008ff1a7819 */ /* 0x000fc4000001141a */
[----:B------:R-:W-:Y:S02]  /*3c900*/  SHF.R.S32.HI R0, RZ, 0x8, R0 ;  /* 0x00000008ff007819 */ /* 0x000fe40000011400 */
[----:B-1----:R-:W-:Y:S01]  /*3c910*/  PRMT R27, R27, 0x9910, RZ ;  /* 0x000099101b1b7816 */ /* 0x002fe200000000ff */
[----:B------:R-:W5:Y:S04]  /*3c920*/  LDL.LU R73, [R1+0x1e0] ;  /* 0x0001e00001497983 */ /* 0x000f680000300800 */
[----:B------:R-:W5:Y:S01]  /*3c930*/  LDL.LU R72, [R1+0x1e4] ;  /* 0x0001e40001487983 */ /* 0x000f620000300800 */
[----:B---3--:R-:W-:-:S05]  /*3c940*/  F2FP.SATFINITE.E5M2.F32.PACK_AB_MERGE_C R58, R59, R58, RZ ;  /* 0x0000003a3b3a723e */ /* 0x008fca00048060ff */
[----:B--2---:R1:W-:Y:S01]  /*3c950*/  @P4 STG.E.U8 desc[UR24][R68.64], R58 ;  /* 0x0000003a44004986 */ /* 0x0043e2000c101118 */
[----:B------:R-:W-:Y:S01]  /*3c960*/  ISETP.LT.AND P4, PT, R39, UR7, !P6 ;  /* 0x0000000727007c0c */ /* 0x000fe2000f781270 */
[----:B------:R-:W2:Y:S02]  /*3c970*/  LDCU UR7, c[0x0][0x398] ;  /* 0x00007300ff0777ac */ /* 0x000ea40008000800 */
[----:B----4-:R-:W-:Y:S04]  /*3c980*/  @P5 STG.E.U8 desc[UR24][R44.64], R26 ;  /* 0x0000001a2c005986 */ /* 0x010fe8000c101118 */
[----:B------:R3:W-:Y:S01]  /*3c990*/  @P2 STG.E.U8 desc[UR24][R70.64], R0 ;  /* 0x0000000046002986 */ /* 0x0007e2000c101118 */
[----:B0-----:R-:W-:Y:S01]  /*3c9a0*/  ISETP.LT.AND P6, PT, R34, UR9, !P6 ;  /* 0x0000000922007c0c */ /* 0x001fe2000f7c1270 */
[----:B------:R-:W0:Y:S02]  /*3c9b0*/  LDCU UR9, c[0x0][0x398] ;  /* 0x00007300ff0977ac */ /* 0x000e240008000800 */
[----:B-1----:R-:W4:Y:S01]  /*3c9c0*/  LDL.LU.64 R68, [R1+0x18] ;  /* 0x0000180001447983 */ /* 0x002f220000300a00 */
[----:B---3--:R-:W-:Y:S01]  /*3c9d0*/  IMAD.MOV.U32 R0, RZ, RZ, R27 ;  /* 0x000000ffff007224 */ /* 0x008fe200078e001b */
[----:B------:R-:W-:-:S02]  /*3c9e0*/  PRMT R26, R58, 0x9910, RZ ;  /* 0x000099103a1a7816 */ /* 0x000fc400000000ff */
[----:B------:R-:W3:Y:S02]  /*3c9f0*/  LDL.LU.64 R70, [R1+0x10] ;  /* 0x0000100001467983 */ /* 0x000ee40000300a00 */
[----:B------:R-:W-:Y:S02]  /*3ca00*/  SHF.R.S32.HI R0, RZ, 0x8, R0 ;  /* 0x00000008ff007819 */ /* 0x000fe40000011400 */
[----:B------:R-:W-:Y:S01]  /*3ca10*/  ISETP.LT.AND P2, PT, R67, UR4, !P3 ;  /* 0x0000000443007c0c */ /* 0x000fe2000df41270 */
[----:B------:R-:W1:Y:S02]  /*3ca20*/  LDCU UR4, c[0x0][0x398] ;  /* 0x00007300ff0477ac */ /* 0x000e640008000800 */
[----:B-----5:R-:W-:Y:S01]  /*3ca30*/  @P4 STG.E.U8 desc[UR24][R42.64], R0 ;  /* 0x000000002a004986 */ /* 0x020fe2000c101118 */
[----:B------:R-:W-:Y:S01]  /*3ca40*/  ISETP.LT.AND P4, PT, R40, UR5, !P3 ;  /* 0x0000000528007c0c */ /* 0x000fe2000df81270 */
[----:B------:R-:W5:Y:S01]  /*3ca50*/  LDCU UR5, c[0x0][0x398] ;  /* 0x00007300ff0577ac */ /* 0x000f620008000800 */
[----:B------:R-:W-:-:S05]  /*3ca60*/  SHF.R.S32.HI R26, RZ, 0x8, R26 ;  /* 0x00000008ff1a7819 */ /* 0x000fca000001141a */
[----:B------:R0:W-:Y:S02]  /*3ca70*/  @P6 STG.E.U8 desc[UR24][R36.64], R26 ;  /* 0x0000001a24006986 */ /* 0x0001e4000c101118 */
[----:B0-----:R-:W-:Y:S02]  /*3ca80*/  F2FP.SATFINITE.E5M2.F32.PACK_AB_MERGE_C R26, R33, R32, RZ ;  /* 0x00000020211a723e */ /* 0x001fe400048060ff */
[----:B------:R-:W-:Y:S04]  /*3ca90*/  @P2 STG.E.U8 desc[UR24][R30.64], R29 ;  /* 0x0000001d1e002986 */ /* 0x000fe8000c101118 */
[----:B------:R0:W-:Y:S04]  /*3caa0*/  @P4 STG.E.U8 desc[UR24][R60.64], R26 ;  /* 0x0000001a3c004986 */ /* 0x0001e8000c101118 */
[----:B0-----:R-:W3:Y:S01]  /*3cab0*/  LDL.LU.64 R60, [R1+0xcf0] ;  /* 0x000cf000013c7983 */ /* 0x001ee20000300a00 */
[----:B------:R-:W-:Y:S01]  /*3cac0*/  VIADD R0, R66, 0x7a ;  /* 0x0000007a42007836 */ /* 0x000fe20000000000 */
[----:B------:R-:W-:Y:S01]  /*3cad0*/  ISETP.LT.AND P5, PT, R39, UR6, !P3 ;  /* 0x0000000627007c0c */ /* 0x000fe2000dfa1270 */
[----:B------:R-:W0:Y:S03]  /*3cae0*/  LDCU UR6, c[0x0][0x398] ;  /* 0x00007300ff0677ac */ /* 0x000e260008000800 */
[----:B------:R-:W-:Y:S01]  /*3caf0*/  ISETP.GE.AND P6, PT, R0, UR21, PT ;  /* 0x0000001500007c0c */ /* 0x000fe2000bfc6270 */
[----:B------:R-:W-:Y:S01]  /*3cb00*/  VIADD R0, R66, 0x79 ;  /* 0x0000007942007836 */ /* 0x000fe20000000000 */
[----:B--2---:R-:W-:Y:S01]  /*3cb10*/  ISETP.LT.AND P3, PT, R34, UR7, !P3 ;  /* 0x0000000722007c0c */ /* 0x004fe2000df61270 */
[----:B------:R-:W2:Y:S03]  /*3cb20*/  LDCU UR7, c[0x0][0x398] ;  /* 0x00007300ff0777ac */ /* 0x000ea60008000800 */
[----:B------:R-:W-:-:S02]  /*3cb30*/  ISETP.GE.AND P2, PT, R0, UR19, PT ;  /* 0x0000001300007c0c */ /* 0x000fc4000bf46270 */
[----:B------:R-:W-:Y:S02]  /*3cb40*/  F2FP.SATFINITE.E5M2.F32.PACK_AB_MERGE_C R0, R72, R73, RZ ;  /* 0x000000494800723e */ /* 0x000fe400048060ff */
[----:B------:R-:W2:Y:S04]  /*3cb50*/  LDL.LU R73, [R1+0x5e8] ;  /* 0x0005e80001497983 */ /* 0x000ea80000300800 */
[----:B----4-:R4:W-:Y:S04]  /*3cb60*/  @P5 STG.E.U8 desc[UR24][R68.64], R0 ;  /* 0x0000000044005986 */ /* 0x0109e8000c101118 */
[----:B----4-:R-:W2:Y:S04]  /*3cb70*/  LDL.LU R68, [R1+0x5ec] ;  /* 0x0005ec0001447983 */ /* 0x010ea80000300800 */
[----:B------:R-:W4:Y:S01]  /*3cb80*/  LDL.LU R69, [R1+0x3e8] ;  /* 0x0003e80001457983 */ /* 0x000f220000300800 */
[----:B---3--:R-:W-:-:S05]  /*3cb90*/  F2FP.SATFINITE.E5M2.F32.PACK_AB_MERGE_C R60, R61, R60, RZ ;  /* 0x0000003c3d3c723e */ /* 0x008fca00048060ff */
[----:B------:R3:W-:Y:S04]  /*3cba0*/  @P3 STG.E.U8 desc[UR24][R70.64], R60 ;  /* 0x0000003c46003986 */ /* 0x0007e8000c101118 */
[----:B---3--:R-:W4:Y:S04]  /*3cbb0*/  LDL.LU R70, [R1+0x3ec] ;  /* 0x0003ec0001467983 */ /* 0x008f280000300800 */
[----:B------:R-:W3:Y:S04]  /*3cbc0*/  LDL.LU R71, [R1+0x1e8] ;  /* 0x0001e80001477983 */ /* 0x000ee80000300800 */
[----:B------:R-:W3:Y:S01]  /*3cbd0*/  LDL.LU R72, [R1+0x1ec] ;  /* 0x0001ec0001487983 */ /* 0x000ee20000300800 */
[----:B------:R-:W-:Y:S01]  /*3cbe0*/  ISETP.LT.AND P4, PT, R67, UR9, !P2 ;  /* 0x0000000943007c0c */ /* 0x000fe2000d781270 */
[----:B------:R-:W0:Y:S01]  /*3cbf0*/  LDCU UR9, c[0x0][0x398] ;  /* 0x00007300ff0977ac */ /* 0x000e220008000800 */
[----:B------:R-:W-:-:S02]  /*3cc00*/  PRMT R27, R29, 0x9910, RZ ;  /* 0x000099101d1b7816 */ /* 0x000fc400000000ff */
[----:B-1----:R-:W-:Y:S01]  /*3cc10*/  ISETP.LT.AND P5, PT, R40, UR4, !P2 ;  /* 0x0000000428007c0c */ /* 0x002fe2000d7a1270 */
[----:B------:R-:W1:Y:S01]  /*3cc20*/  LDCU UR4, c[0x0][0x398] ;  /* 0x00007300ff0477ac */ /* 0x000e620008000800 */
[----:B------:R-:W-:Y:S02]  /*3cc30*/  SHF.R.S32.HI R27, RZ, 0x8, R27 ;  /* 0x00000008ff1b7819 */ /* 0x000fe4000001141b */
[----:B------:R-:W-:-:S05]  /*3cc40*/  PRMT R28, R26, 0x9910, RZ ;  /* 0x000099101a1c7816 */ /* 0x000fca00000000ff */
[----:B------:R0:W-:Y:S01]  /*3cc50*/  @P4 STG.E.U8 desc[UR24][R62.64], R27 ;  /* 0x0000001b3e004986 */ /* 0x0001e2000c101118 */
[----:B------:R-:W-:-:S03]  /*3cc60*/  SHF.R.S32.HI R26, RZ, 0x8, R28 ;  /* 0x00000008ff1a7819 */ /* 0x000fc6000001141c */
[----:B0-----:R-:W3:Y:S01]  /*3cc70*/  LDL.LU.64 R62, [R1+0xce8] ;  /* 0x000ce800013e7983 */ /* 0x001ee20000300a00 */
[----:B-----5:R-:W-:Y:S02]  /*3cc80*/  ISETP.LT.AND P4, PT, R39, UR5, !P2 ;  /* 0x0000000527007c0c */ /* 0x020fe4000d781270 */
[----:B------:R-:W-:Y:S01]  /*3cc90*/  ISETP.LT.AND P3, PT, R34, UR6, !P2 ;  /* 0x0000000622007c0c */ /* 0x000fe2000d761270 */
[----:B------:R0:W-:Y:S01]  /*3cca0*/  @P5 STG.E.U8 desc[UR24][R64.64], R26 ;  /* 0x0000001a40005986 */ /* 0x0001e2000c101118 */
[----:B-1----:R-:W-:Y:S02]  /*3ccb0*/  ISETP.LT.AND P5, PT, R67, UR4, !P6 ;  /* 0x0000000443007c0c */ /* 0x002fe4000f7a1270 */
[----:B------:R-:W-:Y:S02]  /*3ccc0*/  PRMT R0, R0, 0x9910, RZ ;  /* 0x0000991000007816 */ /* 0x000fe400000000ff */
[----:B------:R-:W-:Y:S01]  /*3ccd0*/  PRMT R29, R60, 0x9910, RZ ;  /* 0x000099103c1d7816 */ /* 0x000fe200000000ff */
[C---:B------:R-:W-:Y:S01]  /*3cce0*/  VIADD R28, R66.reuse, 0x7d ;  /* 0x0000007d421c7836 */ /* 0x040fe20000000000 */
[----:B------:R-:W-:Y:S01]  /*3ccf0*/  SHF.R.S32.HI R27, RZ, 0x8, R0 ;  /* 0x00000008ff1b7819 */ /* 0x000fe20000011400 */
[----:B------:R-:W1:Y:S01]  /*3cd00*/  LDCU UR5, c[0x0][0x398] ;  /* 0x00007300ff0577ac */ /* 0x000e620008000800 */
[----:B------:R-:W-:Y:S01]  /*3cd10*/  SHF.R.S32.HI R29, RZ, 0x8, R29 ;  /* 0x00000008ff1d7819 */ /* 0x000fe2000001141d */
[----:B------:R-:W-:-:S02]  /*3cd20*/  VIADD R0, R66, 0x7c ;  /* 0x0000007c42007836 */ /* 0x000fc40000000000 */
[----:B------:R5:W-:Y:S01]  /*3cd30*/  @P4 STG.E.U8 desc[UR24][R92.64], R27 ;  /* 0x0000001b5c004986 */ /* 0x000be2000c101118 */
[----:B------:R-:W1:Y:S03]  /*3cd40*/  LDCU UR4, c[0x0][0x398] ;  /* 0x00007300ff0477ac */ /* 0x000e660008000800 */
[----:B------:R1:W-:Y:S01]  /*3cd50*/  @P3 STG.E.U8 desc[UR24][R90.64], R29 ;  /* 0x0000001d5a003986 */ /* 0x0003e2000c101118 */
[----:B------:R-:W1:Y:S03]  /*3cd60*/  LDCU UR6, c[0x0][0x398] ;  /* 0x00007300ff0677ac */ /* 0x000e660008000800 */
[----:B0-----:R-:W3:Y:S01]  /*3cd70*/  LDL.LU.64 R64, [R1+0xce0] ;  /* 0x000ce00001407983 */ /* 0x001ee20000300a00 */
[----:B--2---:R-:W-:-:S03]  /*3cd80*/  F2FP.SATFINITE.E5M2.F32.PACK_AB_MERGE_C R31, R68, R73, RZ ;  /* 0x00000049441f723e */ /* 0x004fc600048060ff */
[----:B------:R-:W2:Y:S04]  /*3cd90*/  LDL.LU R73, [R1+0x5f0] ;  /* 0x0005f00001497983 */ /* 0x000ea80000300800 */
[----:B------:R-:W-:Y:S01]  /*3cda0*/  @P5 STG.E.U8 desc[UR24][R88.64], R31 ;  /* 0x0000001f58005986 */ /* 0x000fe2000c101118 */
[----:B------:R-:W-:Y:S01]  /*3cdb0*/  ISETP.GE.AND P5, PT, R0, UR17, PT ;  /* 0x0000001100007c0c */ /* 0x000fe2000bfa6270 */
[----:B------:R-:W-:Y:S02]  /*3cdc0*/  VIADD R0, R66, 0x7b ;  /* 0x0000007b42007836 */ /* 0x000fe40000000000 */
[----:B------:R-:W2:Y:S04]  /*3cdd0*/  LDL.LU R68, [R1+0x5f4] ;  /* 0x0005f40001447983 */ /* 0x000ea80000300800 */
[----:B------:R-:W2:Y:S01]  /*3cde0*/  LDL.LU R66, [R1+0xcdc] ;  /* 0x000cdc0001427983 */ /* 0x000ea20000300800 */
[----:B----4-:R-:W-:-:S03]  /*3cdf0*/  F2FP.SATFINITE.E5M2.F32.PACK_AB_MERGE_C R33, R70, R69, RZ ;  /* 0x000000454621723e */ /* 0x010fc600048060ff */
[----:B------:R-:W4:Y:S04]  /*3ce00*/  LDL.LU R69, [R1+0x3f0] ;  /* 0x0003f00001457983 */ /* 0x000f280000300800 */
[----:B------:R-:W4:Y:S01]  /*3ce10*/  LDL.LU R70, [R1+0x3f4] ;  /* 0x0003f40001467983 */ /* 0x000f220000300800 */
[----:B---3--:R-:W-:-:S03]  /*3ce20*/  F2FP.SATFINITE.E5M2.F32.PACK_AB_MERGE_C R35, R72, R71, RZ ;  /* 0x000000474823723e */ /* 0x008fc600048060ff */
[----:B------:R-:W3:Y:S04]  /*3ce30*/  LDL.LU R71, [R1+0x1f0] ;  /* 0x0001f00001477983 */ /* 0x000ee80000300800 */
[----:B------:R-:W3:Y:S01]  /*3ce40*/  LDL.LU R72, [R1+0x1f4] ;  /* 0x0001f40001487983 */ /* 0x000ee20000300800 */
[----:B------:R-:W-:Y:S01]  /*3ce50*/  ISETP.LT.AND P4, PT, R40, UR7, !P6 ;  /* 0x0000000728007c0c */ /* 0x000fe2000f781270 */
[----:B------:R-:W0:Y:S01]  /*3ce60*/  LDCU UR7, c[0x0][0x398] ;  /* 0x00007300ff0777ac */ /* 0x000e220008000800 */
[----:B------:R-:W-:Y:S02]  /*3ce70*/  ISETP.LT.AND P3, PT, R39, UR9, !P6 ;  /* 0x0000000927007c0c */ /* 0x000fe4000f761270 */
[----:B-1----:R-:W-:Y:S01]  /*3ce80*/  ISETP.LT.AND P6, PT, R34, UR5, !P6 ;  /* 0x0000000522007c0c */ /* 0x002fe2000f7c1270 */
[----:B------:R-:W1:Y:S01]  /*3ce90*/  LDCU UR5, c[0x0][0x398] ;  /* 0x00007300ff0577ac */ /* 0x000e620008000800 */
[----:B-----5:R-:W-:-:S02]  /*3cea0*/  PRMT R27, R31, 0x9910, RZ ;  /* 0x000099101f1b7816 */ /* 0x020fc400000000ff */
[----:B------:R-:W-:Y:S01]  /*3ceb0*/  PRMT R29, R33, 0x9910, RZ ;  /* 0x00009910211d7816 */ /* 0x000fe200000000ff */
[----:B------:R-:W5:Y:S04]  /*3cec0*/  LDCU UR9, c[0x0][0x398] ;  /* 0x00007300ff0977ac */ /* 0x000f680008000800 */
[----:B------:R-:W-:Y:S01]  /*3ced0*/  @P4 STG.E.U8 desc[UR24][R86.64], R33 ;  /* 0x0000002156004986 */ /* 0x000fe2000c101118 */
[----:B------:R-:W-:-:S03]  /*3cee0*/  ISETP.GE.AND P4, PT, R0, UR15, PT ;  /* 0x0000000f00007c0c */ /* 0x000fc6000bf86270 */
[----:B------:R-:W-:Y:S01]  /*3cef0*/  @P3 STG.E.U8 desc[UR24][R84.64], R35 ;  /* 0x0000002354003986 */ /* 0x000fe2000c101118 */
[----:B------:R-:W-:Y:S01]  /*3cf00*/  ISETP.LT.AND P3, PT, R67, UR4, !P4 ;  /* 0x0000000443007c0c */ /* 0x000fe2000e761270 */
[----:B------:R-:W0:Y:S01]  /*3cf10*/  LDCU UR4, c[0x0][0x398] ;  /* 0x00007300ff0477ac */ /* 0x000e220008000800 */
[----:B------:R-:W-:Y:S02]  /*3cf20*/  F2FP.SATFINITE.E5M2.F32.PACK_AB_MERGE_C R63, R63, R62, RZ ;  /* 0x0000003e3f3f723e */ /* 0x000fe400048060ff */
[----:B------:R-:W-:-:S03]  /*3cf30*/  SHF.R.S32.HI R27, RZ, 0x8, R27 ;  /* 0x00000008ff1b7819 */ /* 0x000fc6000001141b */
[----:B------:R0:W-:Y:S01]  /*3cf40*/  @P6 STG.E.U8 desc[UR24][R82.64], R63 ;  /* 0x0000003f52006986 */ /* 0x0001e2000c101118 */
[----:B------:R-:W-:Y:S01]  /*3cf50*/  ISETP.LT.AND P6, PT, R40, UR6, !P4 ;  /* 0x0000000628007c0c */ /* 0x000fe2000e7c1270 */
[----:B------:R-:W5:Y:S04]  /*3cf60*/  LDCU UR6, c[0x0][0x398] ;  /* 0x00007300ff0677ac */ /* 0x000f680008000800 */
[----:B------:R5:W-:Y:S01]  /*3cf70*/  @P3 STG.E.U8 desc[UR24][R80.64], R27 ;  /* 0x0000001b50003986 */ /* 0x000be2000c101118 */
[----:B-1----:R-:W-:Y:S01]  /*3cf80*/  ISETP.LT.AND P3, PT, R39, UR5, !P4 ;  /* 0x0000000527007c0c */ /* 0x002fe2000e761270 */
[----:B------:R-:W1:Y:S01]  /*3cf90*/  LDCU UR5, c[0x0][0x398] ;  /* 0x00007300ff0577ac */ /* 0x000e620008000800 */
[----:B------:R-:W-:Y:S02]  /*3cfa0*/  PRMT R0, R35, 0x9910, RZ ;  /* 0x0000991023007816 */ /* 0x000fe400000000ff */
[----:B0-----:R-:W-:-:S02]  /*3cfb0*/  PRMT R63, R63, 0x9910, RZ ;  /* 0x000099103f3f7816 */ /* 0x001fc400000000ff */
[----:B------:R-:W-:Y:S01]  /*3cfc0*/  ISETP.LT.AND P4, PT, R34, UR4, !P4 ;  /* 0x0000000422007c0c */ /* 0x000fe2000e781270 */
[----:B------:R-:W0:Y:S01]  /*3cfd0*/  LDCU UR4, c[0x0][0x398] ;  /* 0x00007300ff0477ac */ /* 0x000e220008000800 */
[----:B------:R-:W-:Y:S02]  /*3cfe0*/  SHF.R.S32.HI R29, RZ, 0x8, R29 ;  /* 0x00000008ff1d7819 */ /* 0x000fe4000001141d */
[----:B-----5:R-:W-:Y:S01]  /*3cff0*/  SHF.R.S32.HI R27, RZ, 0x8, R0 ;  /* 0x00000008ff1b7819 */ /* 0x020fe20000011400 */
[----:B------:R-:W-:Y:S02]  /*3d000*/  IMAD.MOV.U32 R0, RZ, RZ, R63 ;  /* 0x000000ffff007224 */ /* 0x000fe400078e003f */
[----:B------:R5:W-:Y:S01]  /*3d010*/  @P6 STG.E.U8 desc[UR24][R78.64], R29 ;  /* 0x0000001d4e006986 */ /* 0x000be2000c101118 */
[----:B------:R-:W-:Y:S01]  /*3d020*/  ISETP.LT.AND P6, PT, R67, UR7, !P5 ;  /* 0x0000000743007c0c */ /* 0x000fe2000efc1270 */
[----:B------:R-:W0:Y:S02]  /*3d030*/  LDCU UR7, c[0x0][0x398] ;  /* 0x00007300ff0777ac */ /* 0x000e240008000800 */
[----:B------:R-:W-:Y:S01]  /*3d040*/  @P3 STG.E.U8 desc[UR24][R76.64], R27 ;  /* 0x0000001b4c003986 */ /* 0x000fe2000c101118 */
[----:B------:R-:W-:Y:S01]  /*3d050*/  ISETP.LT.AND P3, PT, R40, UR6, !P5 ;  /* 0x0000000628007c0c */ /* 0x000fe2000ef61270 */
[----:B------:R-:W0:Y:S01]  /*3d060*/  LDCU UR6, c[0x0][0x398] ;  /* 0x00007300ff0677ac */ /* 0x000e220008000800 */
[----:B-----5:R-:W-:-:S05]  /*3d070*/  SHF.R.S32.HI R29, RZ, 0x8, R0 ;  /* 0x00000008ff1d7819 */ /* 0x020fca0000011400 */
[----:B------:R-:W-:Y:S01]  /*3d080*/  @P4 STG.E.U8 desc[UR24][R74.64], R29 ;  /* 0x0000001d4a004986 */ /* 0x000fe2000c101118 */
[----:B-1----:R-:W-:Y:S01]  /*3d090*/  ISETP.LT.AND P4, PT, R39, UR5, !P5 ;  /* 0x0000000527007c0c */ /* 0x002fe2000ef81270 */
[----:B------:R-:W1:Y:S01]  /*3d0a0*/  LDCU UR5, c[0x0][0x398] ;  /* 0x00007300ff0577ac */ /* 0x000e620008000800 */
[----:B------:R-:W-:Y:S02]  /*3d0b0*/  ISETP.GE.AND P2, PT, R28, UR23, PT ;  /* 0x000000171c007c0c */ /* 0x000fe4000bf46270 */
[----:B--2---:R-:W-:-:S05]  /*3d0c0*/  F2FP.SATFINITE.E5M2.F32.PACK_AB_MERGE_C R31, R68, R73, RZ ;  /* 0x00000049441f723e */ /* 0x004fca00048060ff */
[----:B------:R2:W-:Y:S01]  /*3d0d0*/  @P6 STG.E.U8 desc[UR24][R24.64], R31 ;  /* 0x0000001f18006986 */ /* 0x0005e2000c101118 */
[----:B------:R-:W-:Y:S02]  /*3d0e0*/  ISETP.LT.AND P6, PT, R67, UR10, !P1 ;  /* 0x0000000a43007c0c */ /* 0x000fe4000cfc1270 */
[----:B----4-:R-:W-:Y:S02]  /*3d0f0*/  F2FP.SATFINITE.E5M2.F32.PACK_AB_MERGE_C R33, R70, R69, RZ ;  /* 0x000000454621723e */ /* 0x010fe400048060ff */
[----:B---3--:R-:W-:-:S03]  /*3d100*/  F2FP.SATFINITE.E5M2.F32.PACK_AB_MERGE_C R35, R72, R71, RZ ;  /* 0x000000474823723e */ /* 0x008fc600048060ff */
[----:B------:R-:W-:Y:S01]  /*3d110*/  @P3 STG.E.U8 desc[UR24][R22.64], R33 ;  /* 0x0000002116003986 */ /* 0x000fe2000c101118 */
[C---:B0-----:R-:W-:Y:S01]  /*3d120*/  ISETP.LT.AND P3, PT, R67.reuse, UR4, !P2 ;  /* 0x0000000443007c0c */ /* 0x041fe2000d761270 */
[----:B------:R-:W0:Y:S02]  /*3d130*/  LDCU UR4, c[0x0][0x398] ;  /* 0x00007300ff0477ac */ /* 0x000e240008000800 */
[----:B------:R3:W-:Y:S01]  /*3d140*/  @P4 STG.E.U8 desc[UR24][R20.64], R35 ;  /* 0x0000002314004986 */ /* 0x0007e2000c101118 */
[----:B------:R-:W-:Y:S01]  /*3d150*/  ISETP.LT.AND P4, PT, R67, UR7, !P0 ;  /* 0x0000000743007c0c */ /* 0x000fe2000c781270 */
[----:B------:R-:W4:Y:S02]  /*3d160*/  LDCU UR7, c[0x0][0x398] ;  /* 0x00007300ff0777ac */ /* 0x000f240008000800 */
[----:B------:R-:W5:Y:S04]  /*3d170*/  LDL.LU R67, [R1+0xcd8] ;  /* 0x000cd80001437983 */ /* 0x000f680000300800 */
[----:B------:R-:W5:Y:S04]  /*3d180*/  LDL.LU R41, [R1+0x5f8] ;  /* 0x0005f80001297983 */ /* 0x000f680000300800 */
[----:B------:R-:W5:Y:S04]  /*3d190*/  LDL.LU R38, [R1+0x5fc] ;  /* 0x0005fc0001267983 */ /* 0x000f680000300800 */
[----:B------:R-:W5:Y:S04]  /*3d1a0*/  LDL.LU R36, [R1+0x3f8] ;  /* 0x0003f80001247983 */ /* 0x000f680000300800 */
[----:B------:R-:W5:Y:S04]  /*3d1b0*/  LDL.LU R37, [R1+0x3fc] ;  /* 0x0003fc0001257983 */ /* 0x000f680000300800 */
[----:B------:R-:W5:Y:S04]  /*3d1c0*/  LDL.LU R32, [R1+0x1f8] ;  /* 0x0001f80001207983 */ /* 0x000f680000300800 */
[----:B------:R-:W5:Y:S04]  /*3d1d0*/  LDL.LU R30, [R1+0x1fc] ;  /* 0x0001fc00011e7983 */ /* 0x000f680000300800 */
[----:B------:R-:W5:Y:S04]  /*3d1e0*/  LDL.LU.64 R72, [R1+0xa8] ;  /* 0x0000a80001487983 */ /* 0x000f680000300a00 */
[----:B------:R-:W5:Y:S04]  /*3d1f0*/  LDL.LU.64 R68, [R1+0xa0] ;  /* 0x0000a00001447983 */ /* 0x000f680000300a00 */
[----:B------:R-:W5:Y:S01]  /*3d200*/  LDL.LU.64 R70, [R1+0x78] ;  /* 0x0000780001467983 */ /* 0x000f620000300a00 */
[----:B------:R-:W-:Y:S01]  /*3d210*/  ISETP.LT.AND P5, PT, R34, UR9, !P5 ;  /* 0x0000000922007c0c */ /* 0x000fe2000efa1270 */
[----:B------:R-:W0:Y:S01]  /*3d220*/  LDCU UR9, c[0x0][0x398] ;  /* 0x00007300ff0977ac */ /* 0x000e220008000800 */
[----:B------:R-:W-:-:S02]  /*3d230*/  PRMT R0, R31, 0x9910, RZ ;  /* 0x000099101f007816 */ /* 0x000fc400000000ff */
[----:B------:R-:W-:Y:S02]  /*3d240*/  F2FP.SATFINITE.E5M2.F32.PACK_AB_MERGE_C R65, R65, R64, RZ ;  /* 0x000000404141723e */ /* 0x000fe400048060ff */
[----:B--2---:R-:W-:Y:S02]  /*3d250*/  SHF.R.S32.HI R25, RZ, 0x8, R0 ;  /* 0x00000008ff197819 */ /* 0x004fe40000011400 */
[----:B------:R-:W-:-:S05]  /*3d260*/  PRMT R0, R33, 0x9910, RZ ;  /* 0x0000991021007816 */ /* 0x000fca00000000ff */
[----:B------:R2:W-:Y:S01]  /*3d270*/  @P5 STG.E.U8 desc[UR24][R18.64], R65 ;  /* 0x0000004112005986 */ /* 0x0005e2000c101118 */
[----:B-1----:R-:W-:Y:S01]  /*3d280*/  ISETP.LT.AND P5, PT, R40, UR5, !P2 ;  /* 0x0000000528007c0c */ /* 0x002fe2000d7a1270 */
[----:B------:R-:W1:Y:S02]  /*3d290*/  LDCU UR5, c[0x0][0x398] ;  /* 0x00007300ff0577ac */ /* 0x000e640008000800 */
[----:B------:R4:W-:Y:S01]  /*3d2a0*/  @P3 STG.E.U8 desc[UR24][R16.64], R25 ;  /* 0x0000001910003986 */ /* 0x0009e2000c101118 */
[----:B------:R-:W-:Y:S02]  /*3d2b0*/  ISETP.LT.AND P3, PT, R39, UR6, !P2 ;  /* 0x0000000627007c0c */ /* 0x000fe4000d761270 */
[----:B---3--:R-:W-:Y:S02]  /*3d2c0*/  PRMT R20, R35, 0x9910, RZ ;  /* 0x0000991023147816 */ /* 0x008fe400000000ff */
[----:B0-----:R-:W-:Y:S01]  /*3d2d0*/  ISETP.LT.AND P2, PT, R34, UR4, !P2 ;  /* 0x0000000422007c0c */ /* 0x001fe2000d741270 */
[----:B------:R-:W0:Y:S01]  /*3d2e0*/  LDCU UR4, c[0x0][0x398] ;  /* 0x00007300ff0477ac */ /* 0x000e220008000800 */
[----:B------:R-:W-:-:S02]  /*3d2f0*/  PRMT R21, R65, 0x9910, RZ ;  /* 0x0000991041157816 */ /* 0x000fc400000000ff */
[----:B--2---:R-:W-:Y:S02]  /*3d300*/  SHF.R.S32.HI R19, RZ, 0x8, R20 ;  /* 0x00000008ff137819 */ /* 0x004fe40000011414 */
[----:B----4-:R-:W-:Y:S02]  /*3d310*/  SHF.R.S32.HI R17, RZ, 0x8, R0 ;  /* 0x00000008ff117819 */ /* 0x010fe40000011400 */
[----:B------:R-:W-:-:S03]  /*3d320*/  SHF.R.S32.HI R21, RZ, 0x8, R21 ;  /* 0x00000008ff157819 */ /* 0x000fc60000011415 */
[----:B------:R2:W-:Y:S04]  /*3d330*/  @P5 STG.E.U8 desc[UR24][R14.64], R17 ;  /* 0x000000110e005986 */ /* 0x0005e8000c101118 */
[----:B------:R-:W-:Y:S01]  /*3d340*/  @P3 STG.E.U8 desc[UR24][R12.64], R19 ;  /* 0x000000130c003986 */ /* 0x000fe2000c101118 */
[----:B------:R-:W-:-:S03]  /*3d350*/  ISETP.LT.AND P3, PT, R40, UR7, !P0 ;  /* 0x0000000728007c0c */ /* 0x000fc6000c761270 */
[----:B------:R3:W-:Y:S01]  /*3d360*/  @P2 STG.E.U8 desc[UR24][R10.64], R21 ;  /* 0x000000150a002986 */ /* 0x0007e2000c101118 */
[----:B------:R-:W-:Y:S02]  /*3d370*/  ISETP.LT.AND P2, PT, R39, UR9, !P0 ;  /* 0x0000000927007c0c */ /* 0x000fe4000c741270 */
[----:B-1----:R-:W-:Y:S02]  /*3d380*/  ISETP.LT.AND P0, PT, R34, UR5, !P0 ;  /* 0x0000000522007c0c */ /* 0x002fe4000c701270 */
[----:B------:R-:W-:Y:S02]  /*3d390*/  ISETP.LT.AND P5, PT, R40, UR11, !P1 ;  /* 0x0000000b28007c0c */ /* 0x000fe4000cfa1270 */
[----:B-----5:R-:W-:Y:S02]  /*3d3a0*/  F2FP.SATFINITE.E5M2.F32.PACK_AB_MERGE_C R23, R38, R41, RZ ;  /* 0x000000292617723e */ /* 0x020fe400048060ff */
[----:B--2---:R-:W-:-:S03]  /*3d3b0*/  F2FP.SATFINITE.E5M2.F32.PACK_AB_MERGE_C R15, R37, R36, RZ ;  /* 0x00000024250f723e */ /* 0x004fc600048060ff */
[----:B------:R1:W-:Y:S01]  /*3d3c0*/  @P4 STG.E.U8 desc[UR24][R8.64], R23 ;  /* 0x0000001708004986 */ /* 0x0003e2000c101118 */
[----:B---3--:R-:W-:Y:S02]  /*3d3d0*/  PRMT R10, R15, 0x9910, RZ ;  /* 0x000099100f0a7816 */ /* 0x008fe400000000ff */
[----:B------:R-:W-:Y:S02]  /*3d3e0*/  F2FP.SATFINITE.E5M2.F32.PACK_AB_MERGE_C R13, R30, R32, RZ ;  /* 0x000000201e0d723e */ /* 0x000fe400048060ff */
[----:B------:R-:W-:Y:S02]  /*3d3f0*/  ISETP.LT.AND P4, PT, R39, UR12, !P1 ;  /* 0x0000000c27007c0c */ /* 0x000fe4000cf81270 */
[----:B-1----:R-:W-:Y:S01]  /*3d400*/  PRMT R9, R13, 0x9910, RZ ;  /* 0x000099100d097816 */ /* 0x002fe200000000ff */
[----:B------:R1:W-:Y:S01]  /*3d410*/  @P3 STG.E.U8 desc[UR24][R6.64], R15 ;  /* 0x0000000f06003986 */ /* 0x0003e2000c101118 */
[----:B------:R-:W-:Y:S01]  /*3d420*/  PRMT R0, R23, 0x9910, RZ ;  /* 0x0000991017007816 */ /* 0x000fe200000000ff */
[----:B------:R-:W-:Y:S01]  /*3d430*/  IMAD.MOV.U32 R8, RZ, RZ, R10 ;  /* 0x000000ffff087224 */ /* 0x000fe200078e000a */
[----:B------:R-:W-:Y:S01]  /*3d440*/  F2FP.SATFINITE.E5M2.F32.PACK_AB_MERGE_C R67, R67, R66, RZ ;  /* 0x000000424343723e */ /* 0x000fe200048060ff */
[----:B------:R2:W-:Y:S01]  /*3d450*/  @P2 STG.E.U8 desc[UR24][R2.64], R13 ;  /* 0x0000000d02002986 */ /* 0x0005e2000c101118 */
[----:B------:R-:W-:-:S02]  /*3d460*/  SHF.R.S32.HI R0, RZ, 0x8, R0 ;  /* 0x00000008ff007819 */ /* 0x000fc40000011400 */
[----:B------:R-:W-:Y:S01]  /*3d470*/  SHF.R.S32.HI R8, RZ, 0x8, R8 ;  /* 0x00000008ff087819 */ /* 0x000fe20000011408 */
[----:B-1----:R-:W-:Y:S01]  /*3d480*/  IMAD.MOV.U32 R6, RZ, RZ, R9 ;  /* 0x000000ffff067224 */ /* 0x002fe200078e0009 */
[----:B------:R-:W-:Y:S04]  /*3d490*/  @P0 STG.E.U8 desc[UR24][R4.64], R67 ;  /* 0x0000004304000986 */ /* 0x000fe8000c101118 */
[----:B--2---:R-:W-:Y:S01]  /*3d4a0*/  SHF.R.S32.HI R2, RZ, 0x8, R6 ;  /* 0x00000008ff027819 */ /* 0x004fe20000011406 */
[----:B------:R-:W-:Y:S04]  /*3d4b0*/  @P6 STG.E.U8 desc[UR24][R72.64], R0 ;  /* 0x0000000048006986 */ /* 0x000fe8000c101118 */
[----:B------:R-:W-:Y:S04]  /*3d4c0*/  @P5 STG.E.U8 desc[UR24][R68.64], R8 ;  /* 0x0000000844005986 */ /* 0x000fe8000c101118 */
[----:B------:R1:W-:Y:S04]  /*3d4d0*/  @P4 STG.E.U8 desc[UR24][R70.64], R2 ;  /* 0x0000000246004986 */ /* 0x0003e8000c101118 */
[----:B-1----:R-:W2:Y:S01]  /*3d4e0*/  LDL.LU.64 R70, [R1+0x58] ;  /* 0x0000580001467983 */ /* 0x002ea20000300a00 */
[----:B------:R-:W-:-:S02]  /*3d4f0*/  PRMT R10, R67, 0x9910, RZ ;  /* 0x00009910430a7816 */ /* 0x000fc400000000ff */
[----:B0-----:R-:W-:-:S03]  /*3d500*/  ISETP.LT.AND P1, PT, R34, UR4, !P1 ;  /* 0x0000000422007c0c */ /* 0x001fc6000cf21270 */
[----:B------:R-:W-:-:S05]  /*3d510*/  IMAD.MOV.U32 R7, RZ, RZ, R10 ;  /* 0x000000ffff077224 */ /* 0x000fca00078e000a */
[----:B------:R-:W-:-:S05]  /*3d520*/  SHF.R.S32.HI R3, RZ, 0x8, R7 ;  /* 0x00000008ff037819 */ /* 0x000fca0000011407 */
[----:B--2---:R0:W-:Y:S01]  /*3d530*/  @P1 STG.E.U8 desc[UR24][R70.64], R3 ;  /* 0x0000000346001986 */ /* 0x0041e2000c101118 */
[----:B------:R-:W-:Y:S06]  /*3d540*/  BAR.SYNC.DEFER_BLOCKING 0x0 ;  /* 0x0000000000007b1d */ /* 0x000fec0000010000 */
[----:B------:R-:W-:Y:S05]  /*3d550*/  BRA.U UP0, `(.L_x_13) ;  /* 0x0000000100a07547 */ /* 0x000fea000b800000 */
[----:B------:R-:W1:Y:S01]  /*3d560*/  S2UR UR5, SR_CgaCtaId ;  /* 0x00000000000579c3 */ /* 0x000e620000008800 */
[----:B------:R-:W-:Y:S01]  /*3d570*/  NOP ;  /* 0x0000000000007918 */ /* 0x000fe20000000000 */
[----:B------:R-:W-:Y:S01]  /*3d580*/  UMOV UR4, 0x50 ;  /* 0x0000005000047882 */ /* 0x000fe20000000000 */
[----:B------:R-:W-:Y:S02]  /*3d590*/  IMAD.U32 R0, RZ, RZ, UR8 ;  /* 0x00000008ff007e24 */ /* 0x000fe4000f8e00ff */
[----:B0-----:R-:W-:Y:S02]  /*3d5a0*/  IMAD.MOV.U32 R3, RZ, RZ, 0xffff ;  /* 0x0000ffffff037424 */ /* 0x001fe400078e00ff */
[----:B------:R-:W-:Y:S01]  /*3d5b0*/  IMAD.MOV.U32 R7, RZ, RZ, 0x1 ;  /* 0x00000001ff077424 */ /* 0x000fe200078e00ff */
[----:B------:R-:W-:-:S04]  /*3d5c0*/  LOP3.LUT R0, R0, 0xffff, RZ, 0xc0, !PT ;  /* 0x0000ffff00007812 */ /* 0x000fc800078ec0ff */
[----:B------:R-:W-:-:S05]  /*3d5d0*/  SHF.R.U32.HI R0, RZ, 0x5, R0 ;  /* 0x00000005ff007819 */ /* 0x000fca0000011600 */
[----:B------:R-:W-:Y:S01]  /*3d5e0*/  VIADD R2, R0, 0x10 ;  /* 0x0000001000027836 */ /* 0x000fe20000000000 */
[----:B------:R-:W-:Y:S01]  /*3d5f0*/  SHF.L.U32 R0, R3, R0, RZ ;  /* 0x0000000003007219 */ /* 0x000fe200000006ff */
[----:B-1----:R-:W-:-:S03]  /*3d600*/  ULEA UR6, UR5, UR4, 0x18 ;  /* 0x0000000405067291 */ /* 0x002fc6000f8ec0ff */
[----:B------:R-:W-:-:S04]  /*3d610*/  SHF.L.U32 R3, R7, R2, RZ ;  /* 0x0000000207037219 */ /* 0x000fc800000006ff */
[----:B------:R-:W-:Y:S02]  /*3d620*/  LOP3.LUT R0, R3, R0, RZ, 0xfc, !PT ;  /* 0x0000000003007212 */ /* 0x000fe400078efcff */
[----:B------:R-:W0:Y:S02]  /*3d630*/  LDS R5, [UR6] ;  /* 0x00000006ff057984 */ /* 0x000e240008000800 */
[C---:B------:R-:W-:Y:S02]  /*3d640*/  LOP3.LUT R2, R0.reuse, 0xffff, RZ, 0xc0, !PT ;  /* 0x0000ffff00027812 */ /* 0x040fe400078ec0ff */
[----:B0-----:R-:W-:-:S04]  /*3d650*/  LOP3.LUT R3, R0, 0xffff, R5, 0x80, !PT ;  /* 0x0000ffff00037812 */ /* 0x001fc800078e8005 */
[----:B------:R-:W-:-:S13]  /*3d660*/  ISETP.NE.AND P0, PT, R3, R2, PT ;  /* 0x000000020300720c */ /* 0x000fda0003f05270 */
[----:B------:R-:W-:Y:S05]  /*3d670*/  @P0 BRA `(.L_x_14) ;  /* 0x0000000000500947 */ /* 0x000fea0003800000 */
[----:B------:R-:W-:Y:S02]  /*3d680*/  SHF.R.U32.HI R5, RZ, 0x10, R5 ;  /* 0x00000010ff057819 */ /* 0x000fe40000011605 */
[----:B------:R-:W-:-:S04]  /*3d690*/  SHF.R.U32.HI R2, RZ, 0x10, R0 ;  /* 0x00000010ff027819 */ /* 0x000fc80000011600 */
[----:B------:R-:W-:-:S04]  /*3d6a0*/  LOP3.LUT R5, R5, R2, RZ, 0xc0, !PT ;  /* 0x0000000205057212 */ /* 0x000fc800078ec0ff */
[----:B------:R-:W-:-:S13]  /*3d6b0*/  ISETP.NE.AND P0, PT, R5, R2, PT ;  /* 0x000000020500720c */ /* 0x000fda0003f05270 */
[----:B------:R-:W-:Y:S05]  /*3d6c0*/  @P0 BRA `(.L_x_15) ;  /* 0x0000000000300947 */ /* 0x000fea0003800000 */
[----:B------:R-:W-:Y:S01]  /*3d6d0*/  R2UR UR4, R0 ;  /* 0x00000000000472ca */ /* 0x000fe200000e0000 */
[----:B------:R-:W-:Y:S01]  /*3d6e0*/  VOTEU.ANY UR5, UPT, PT ;  /* 0x0000000000057886 */ /* 0x000fe200038e0100 */
[----:B------:R-:W0:Y:S01]  /*3d6f0*/  S2R R0, SR_LANEID ;  /* 0x0000000000007919 */ /* 0x000e220000000000 */
[----:B------:R-:W-:-:S10]  /*3d700*/  UFLO.U32 UR5, UR5 ;  /* 0x00000005000572bd */ /* 0x000fd400080e0000 */
[----:B------:R-:W-:-:S06]  /*3d710*/  ULOP3.LUT UR4, URZ, UR4, URZ, 0x33, !UPT ;  /* 0x00000004ff047292 */ /* 0x000fcc000f8e33ff */
[----:B------:R-:W-:-:S04]  /*3d720*/  IMAD.U32 R2, RZ, RZ, UR4 ;  /* 0x00000004ff027e24 */ /* 0x000fc8000f8e00ff */
[----:B------:R-:W1:Y:S02]  /*3d730*/  REDUX UR7, R2 ;  /* 0x00000000020773c4 */ /* 0x000e640000000000 */
[----:B------:R2:W-:Y:S01]  /*3d740*/  UTCATOMSWS.AND URZ, UR4 ;  /* 0x0000000400ff79e3 */ /* 0x0005e20008000000 */
[----:B0-----:R-:W-:Y:S01]  /*3d750*/  ISETP.EQ.U32.AND P0, PT, R0, UR5, PT ;  /* 0x0000000500007c0c */ /* 0x001fe2000bf02070 */
[----:B-1----:R-:W-:-:S12]  /*3d760*/  IMAD.U32 R0, RZ, RZ, UR7 ;  /* 0x00000007ff007e24 */ /* 0x002fd8000f8e00ff */
[----:B------:R2:W-:Y:S01]  /*3d770*/  @P0 ATOMS.AND RZ, [UR6], R0 ;  /* 0x00000000ffff098c */ /* 0x0005e2000a800006 */
[----:B------:R-:W-:Y:S05]  /*3d780*/  BRA `(.L_x_13) ;  /* 0x0000000000147947 */ /* 0x000fea0003800000 */
.L_x_15:
[----:B------:R-:W-:-:S07]  /*3d790*/  MOV R2, 0x3d7b0 ;  /* 0x0003d7b000027802 */ /* 0x000fce0000000f00 */
[----:B------:R-:W-:Y:S05]  /*3d7a0*/  CALL.REL.NOINC `($__internal_0_$__cuda_sm10x_tcgen05_guardrail_trap_col_being_dealloced_not_returned_by_alloc) ;  /* 0x00000000002c7944 */ /* 0x000fea0003c00000 */
[----:B------:R-:W-:Y:S05]  /*3d7b0*/  BRA `(.L_x_13) ;  /* 0x0000000000087947 */ /* 0x000fea0003800000 */
.L_x_14:
[----:B------:R-:W-:-:S07]  /*3d7c0*/  MOV R2, 0x3d7e0 ;  /* 0x0003d7e000027802 */ /* 0x000fce0000000f00 */
[----:B------:R-:W-:Y:S05]  /*3d7d0*/  CALL.REL.NOINC `($__internal_2_$__cuda_sm10x_tcgen05_guardrail_trap_unallocated_columns_being_dealloced) ;  /* 0x0000000000387944 */ /* 0x000fea0003c00000 */
.L_x_13:
[----:B------:R-:W-:Y:S01]  /*3d7e0*/  NOP ;  /* 0x0000000000007918 */ /* 0x000fe20000000000 */
[----:B--2---:R-:W-:Y:S05]  /*3d7f0*/  EXIT ;  /* 0x000000000000794d */ /* 0x004fea0003800000 */
.L_x_8:
[----:B------:R-:W0:Y:S02]  /*3d800*/  SYNCS.PHASECHK.TRANS64.TRYWAIT P1, [UR11], R10 ;  /* 0x0000000aff0075a7 */ /* 0x000e24000802110b */
[----:B0-----:R-:W-:Y:S05]  /*3d810*/  @!P1 BRA `(.L_x_8) ;  /* 0xfffffffc00f89947 */ /* 0x001fea000383ffff */
[----:B------:R-:W-:Y:S05]  /*3d820*/  BRA `(.L_x_16) ;  /* 0xfffffdfc00947947 */ /* 0x000fea000383ffff */
.L_x_12:
[----:B------:R-:W0:Y:S02]  /*3d830*/  SYNCS.PHASECHK.TRANS64.TRYWAIT P0, [UR11], R0 ;  /* 0x00000000ff0075a7 */ /* 0x000e24000800110b */
[----:B0-----:R-:W-:Y:S05]  /*3d840*/  @!P0 BRA `(.L_x_12) ;  /* 0xfffffffc00f88947 */ /* 0x001fea000383ffff */
[----:B------:R-:W-:Y:S05]  /*3d850*/  BRA `(.L_x_11) ;  /* 0xfffffec000007947 */ /* 0x000fea000383ffff */
        .weak           $__internal_0_$__cuda_sm10x_tcgen05_guardrail_trap_col_being_dealloced_not_returned_by_alloc
        .type           $__internal_0_$__cuda_sm10x_tcgen05_guardrail_trap_col_being_dealloced_not_returned_by_alloc,@function
        .size           $__internal_0_$__cuda_sm10x_tcgen05_guardrail_trap_col_being_dealloced_not_returned_by_alloc,($__internal_1_$__cuda_sm10x_tcgen05_guardrail_trap_phase_invalid_during_alloc - $__internal_0_$__cuda_sm10x_tcgen05_guardrail_trap_col_being_dealloced_not_returned_by_alloc)
$__internal_0_$__cuda_sm10x_tcgen05_guardrail_trap_col_being_dealloced_not_returned_by_alloc:
[----:B------:R-:W-:Y:S05]  /*3d860*/  BPT.TRAP 0x1 ;  /* 0x000000040000795c */ /* 0x000fea0000300000 */
[----:B------:R-:W-:-:S04]  /*3d870*/  IMAD.MOV.U32 R3, RZ, RZ, 0x0 ;  /* 0x00000000ff037424 */ /* 0x000fc800078e00ff */
[----:B------:R-:W-:Y:S05]  /*3d880*/  RET.REL.NODEC R2 `(matmul_kernel) ;  /* 0xfffffc2402dc7950 */ /* 0x000fea0003c3ffff */
        .weak           $__internal_1_$__cuda_sm10x_tcgen05_guardrail_trap_phase_invalid_during_alloc
        .type           $__internal_1_$__cuda_sm10x_tcgen05_guardrail_trap_phase_invalid_during_alloc,@function
        .size           $__internal_1_$__cuda_sm10x_tcgen05_guardrail_trap_phase_invalid_during_alloc,($__internal_2_$__cuda_sm10x_tcgen05_guardrail_trap_unallocated_columns_being_dealloced - $__internal_1_$__cuda_sm10x_tcgen05_guardrail_trap_phase_invalid_during_alloc)
$__internal_1_$__cuda_sm10x_tcgen05_guardrail_trap_phase_invalid_during_alloc:
[----:B------:R-:W-:Y:S05]  /*3d890*/  BPT.TRAP 0x1 ;  /* 0x000000040000795c */ /* 0x000fea0000300000 */
[----:B------:R-:W-:-:S04]  /*3d8a0*/  IMAD.MOV.U32 R3, RZ, RZ, 0x0 ;  /* 0x00000000ff037424 */ /* 0x000fc800078e00ff */
[----:B------:R-:W-:Y:S05]  /*3d8b0*/  RET.REL.NODEC R2 `(matmul_kernel) ;  /* 0xfffffc2402d07950 */ /* 0x000fea0003c3ffff */
        .weak           $__internal_2_$__cuda_sm10x_tcgen05_guardrail_trap_unallocated_columns_being_dealloced
        .type           $__internal_2_$__cuda_sm10x_tcgen05_guardrail_trap_unallocated_columns_being_dealloced,@function
        .size           $__internal_2_$__cuda_sm10x_tcgen05_guardrail_trap_unallocated_columns_being_dealloced,(.L_x_20 - $__internal_2_$__cuda_sm10x_tcgen05_guardrail_trap_unallocated_columns_being_dealloced)
$__internal_2_$__cuda_sm10x_tcgen05_guardrail_trap_unallocated_columns_being_dealloced:
[----:B------:R-:W-:Y:S05]  /*3d8c0*/  BPT.TRAP 0x1 ;  /* 0x000000040000795c */ /* 0x000fea0000300000 */
[----:B------:R-:W-:-:S04]  /*3d8d0*/  IMAD.MOV.U32 R3, RZ, RZ, 0x0 ;  /* 0x00000000ff037424 */ /* 0x000fc800078e00ff */
[----:B------:R-:W-:Y:S05]  /*3d8e0*/  RET.REL.NODEC R2 `(matmul_kernel) ;  /* 0xfffffc2402c47950 */ /* 0x000fea0003c3ffff */
.L_x_17:
[----:B------:R-:W-:-:S00]  /*3d8f0*/  BRA `(.L_x_17) ;  /* 0xfffffffc00fc7947 */ /* 0x000fc0000383ffff */
[----:B------:R-:W-:-:S00]  /*3d900*/  NOP ;  /* 0x0000000000007918 */ /* 0x000fc00000000000 */
[----:B------:R-:W-:-:S00]  /*3d910*/  NOP ;  /* 0x0000000000007918 */ /* 0x000fc00000000000 */
[----:B------:R-:W-:-:S00]  /*3d920*/  NOP ;  /* 0x0000000000007918 */ /* 0x000fc00000000000 */
[----:B------:R-:W-:-:S00]  /*3d930*/  NOP ;  /* 0x0000000000007918 */ /* 0x000fc00000000000 */
[----:B------:R-:W-:-:S00]  /*3d940*/  NOP ;  /* 0x0000000000007918 */ /* 0x000fc00000000000 */
[----:B------:R-:W-:-:S00]  /*3d950*/  NOP ;  /* 0x0000000000007918 */ /* 0x000fc00000000000 */
[----:B------:R-:W-:-:S00]  /*3d960*/  NOP ;  /* 0x0000000000007918 */ /* 0x000fc00000000000 */
[----:B------:R-:W-:-:S00]  /*3d970*/  NOP ;  /* 0x0000000000007918 */ /* 0x000fc00000000000 */
.L_x_20:


//--------------------- .nv.shared.matmul_kernel  --------------------------
	.section	.nv.shared.matmul_kernel,"aw",@nobits
	.sectionflags	@""
	.align	16
	.zero		1024


//--------------------- .nv.shared.reserved.0     --------------------------
	.section	.nv.shared.reserved.0,"aw",@nobits
	.align	8
	.weak		__nv_reservedSMEM_offset_0_alias
	.size		__nv_reservedSMEM_offset_0_alias, 0, 64
	.other		__nv_reservedSMEM_offset_0_alias,@"STO_CUDA_RESERVED_SHARED STV_DEFAULT"
__nv_reservedSMEM_offset_0_alias:
	.zero		0
.nv.shared.reserved.0:
	.zero		64
	.weak		__nv_reservedSMEM_allocation_phase
	.type		__nv_reservedSMEM_allocation_phase,@object
	.size		__nv_reservedSMEM_allocation_phase,(.L_0 - __nv_reservedSMEM_allocation_phase)
__nv_reservedSMEM_allocation_phase:
	.zero		1
.L_0:
	.zero		7
	.weak		__nv_reservedSMEM_devtool_atexit_pc
	.type		__nv_reservedSMEM_devtool_atexit_pc,@object
	.size		__nv_reservedSMEM_devtool_atexit_pc,(__nv_reservedSMEM_allocation_mask - __nv_reservedSMEM_devtool_atexit_pc)
__nv_reservedSMEM_devtool_atexit_pc:
	.zero		8
	.weak		__nv_reservedSMEM_allocation_mask
	.type		__nv_reservedSMEM_allocation_mask,@object
	.size		__nv_reservedSMEM_allocation_mask,(.L_2 - __nv_reservedSMEM_allocation_mask)
__nv_reservedSMEM_allocation_mask:
	.zero		4
.L_2:


//--------------------- .nv.constant0.matmul_kernel --------------------------
	.section	.nv.constant0.matmul_kernel,"a",@progbits
	.sectionflags	@""
	.align	4
.nv.constant0.matmul_kernel:
	.zero		976


//--------------------- SYMBOLS --------------------------

	.type		.nv.reservedSmem.offset0,@object
	.size		.nv.reservedSmem.offset0,0x4
	.type		.nv.reservedSmem.cap,@object
	.size		.nv.reservedSmem.cap,0x4
